	.target	sm_80

	.elftype	@"ET_EXEC"


//--------------------- .note.nv.tkinfo           --------------------------
	.section	.note.nv.tkinfo,"",@"SHT_NOTE"
	.sectionflags	@"SHF_NOTE_NV_TKINFO"
	.tkinfo
        /*0018*/ 	.word	0x00000002
        /*0030*/ 	.string	""
        /*0030*/ 	.string	"ptxas"
        /*0030*/ 	.string	"Cuda compilation tools, release 13.0, V13.0.88"
        /*0030*/ 	.string	"Build cuda_13.0.r13.0/compiler.36424714_0"
        /*0030*/ 	.string	"-v  -suppress-debug-info  -lineinfo  -arch sm_80 "



//--------------------- .note.nv.cuinfo           --------------------------
	.section	.note.nv.cuinfo,"",@"SHT_NOTE"
	.sectionflags	@"SHF_NOTE_NV_CUINFO"
        /*0018*/ 	.short	0x0002
        /*001a*/ 	.short	0x0050
        /*001c*/ 	.short	0x0082
	.zero		2


//--------------------- .nv.info                  --------------------------
	.section	.nv.info,"",@"SHT_CUDA_INFO"
	.align	4


	//----- nvinfo : EIATTR_REGCOUNT
	.align		4
        /*0000*/ 	.byte	0x04, 0x2f
        /*0002*/ 	.short	(.L_1 - .L_0)
	.align		4
.L_0:
        /*0004*/ 	.word	index@(matmul_kernel)
        /*0008*/ 	.word	0x000000ff


	//----- nvinfo : EIATTR_FRAME_SIZE
	.align		4
.L_1:
        /*000c*/ 	.byte	0x04, 0x11
        /*000e*/ 	.short	(.L_3 - .L_2)
	.align		4
.L_2:
        /*0010*/ 	.word	index@(matmul_kernel)
        /*0014*/ 	.word	0x00002a38


	//----- nvinfo : EIATTR_MIN_STACK_SIZE
	.align		4
.L_3:
        /*0018*/ 	.byte	0x04, 0x12
        /*001a*/ 	.short	(.L_5 - .L_4)
	.align		4
.L_4:
        /*001c*/ 	.word	index@(matmul_kernel)
        /*0020*/ 	.word	0x00002a38
.L_5:


//--------------------- .nv.info.matmul_kernel    --------------------------
	.section	.nv.info.matmul_kernel,"",@"SHT_CUDA_INFO"
	.sectionflags	@""
	.align	4


	//----- nvinfo : EIATTR_CUDA_API_VERSION
	.align		4
        /*0000*/ 	.byte	0x04, 0x37
        /*0002*/ 	.short	(.L_7 - .L_6)
.L_6:
        /*0004*/ 	.word	0x00000082


	//----- nvinfo : EIATTR_SW2861232_WAR
	.align		4
.L_7:
        /*0008*/ 	.byte	0x01, 0x35
	.zero		2


	//----- nvinfo : EIATTR_PARAM_CBANK
	.align		4
        /*000c*/ 	.byte	0x04, 0x0a
        /*000e*/ 	.short	(.L_9 - .L_8)
	.align		4
.L_8:
        /*0010*/ 	.word	index@(.nv.constant0.matmul_kernel)
        /*0014*/ 	.short	0x0160
        /*0016*/ 	.short	0x0050


	//----- nvinfo : EIATTR_CBANK_PARAM_SIZE
	.align		4
.L_9:
        /*0018*/ 	.byte	0x03, 0x19
        /*001a*/ 	.short	0x0050


	//----- nvinfo : EIATTR_KPARAM_INFO
	.align		4
        /*001c*/ 	.byte	0x04, 0x17
        /*001e*/ 	.short	(.L_11 - .L_10)
.L_10:
        /*0020*/ 	.word	0x00000000
        /*0024*/ 	.short	0x000d
        /*0026*/ 	.short	0x0048
        /*0028*/ 	.byte	0x00, 0xf4, 0x21, 0x00


	//----- nvinfo : EIATTR_KPARAM_INFO
	.align		4
.L_11:
        /*002c*/ 	.byte	0x04, 0x17
        /*002e*/ 	.short	(.L_13 - .L_12)
.L_12:
        /*0030*/ 	.word	0x00000000
        /*0034*/ 	.short	0x000c
        /*0036*/ 	.short	0x0040
        /*0038*/ 	.byte	0x00, 0xf4, 0x21, 0x00


	//----- nvinfo : EIATTR_KPARAM_INFO
	.align		4
.L_13:
        /*003c*/ 	.byte	0x04, 0x17
        /*003e*/ 	.short	(.L_15 - .L_14)
.L_14:
        /*0040*/ 	.word	0x00000000
        /*0044*/ 	.short	0x000b
        /*0046*/ 	.short	0x0038
        /*0048*/ 	.byte	0x00, 0xf0, 0x11, 0x00


	//----- nvinfo : EIATTR_KPARAM_INFO
	.align		4
.L_15:
        /*004c*/ 	.byte	0x04, 0x17
        /*004e*/ 	.short	(.L_17 - .L_16)
.L_16:
        /*0050*/ 	.word	0x00000000
        /*0054*/ 	.short	0x000a
        /*0056*/ 	.short	0x0034
        /*0058*/ 	.byte	0x00, 0xf0, 0x11, 0x00


	//----- nvinfo : EIATTR_KPARAM_INFO
	.align		4
.L_17:
        /*005c*/ 	.byte	0x04, 0x17
        /*005e*/ 	.short	(.L_19 - .L_18)
.L_18:
        /*0060*/ 	.word	0x00000000
        /*0064*/ 	.short	0x0009
        /*0066*/ 	.short	0x0030
        /*0068*/ 	.byte	0x00, 0xf0, 0x11, 0x00


	//----- nvinfo : EIATTR_KPARAM_INFO
	.align		4
.L_19:
        /*006c*/ 	.byte	0x04, 0x17
        /*006e*/ 	.short	(.L_21 - .L_20)
.L_20:
        /*0070*/ 	.word	0x00000000
        /*0074*/ 	.short	0x0008
        /*0076*/ 	.short	0x002c
        /*0078*/ 	.byte	0x00, 0xf0, 0x11, 0x00


	//----- nvinfo : EIATTR_KPARAM_INFO
	.align		4
.L_21:
        /*007c*/ 	.byte	0x04, 0x17
        /*007e*/ 	.short	(.L_23 - .L_22)
.L_22:
        /*0080*/ 	.word	0x00000000
        /*0084*/ 	.short	0x0007
        /*0086*/ 	.short	0x0028
        /*0088*/ 	.byte	0x00, 0xf0, 0x11, 0x00


	//----- nvinfo : EIATTR_KPARAM_INFO
	.align		4
.L_23:
        /*008c*/ 	.byte	0x04, 0x17
        /*008e*/ 	.short	(.L_25 - .L_24)
.L_24:
        /*0090*/ 	.word	0x00000000
        /*0094*/ 	.short	0x0006
        /*0096*/ 	.short	0x0024
        /*0098*/ 	.byte	0x00, 0xf0, 0x11, 0x00


	//----- nvinfo : EIATTR_KPARAM_INFO
	.align		4
.L_25:
        /*009c*/ 	.byte	0x04, 0x17
        /*009e*/ 	.short	(.L_27 - .L_26)
.L_26:
        /*00a0*/ 	.word	0x00000000
        /*00a4*/ 	.short	0x0005
        /*00a6*/ 	.short	0x0020
        /*00a8*/ 	.byte	0x00, 0xf0, 0x11, 0x00


	//----- nvinfo : EIATTR_KPARAM_INFO
	.align		4
.L_27:
        /*00ac*/ 	.byte	0x04, 0x17
        /*00ae*/ 	.short	(.L_29 - .L_28)
.L_28:
        /*00b0*/ 	.word	0x00000000
        /*00b4*/ 	.short	0x0004
        /*00b6*/ 	.short	0x001c
        /*00b8*/ 	.byte	0x00, 0xf0, 0x11, 0x00


	//----- nvinfo : EIATTR_KPARAM_INFO
	.align		4
.L_29:
        /*00bc*/ 	.byte	0x04, 0x17
        /*00be*/ 	.short	(.L_31 - .L_30)
.L_30:
        /*00c0*/ 	.word	0x00000000
        /*00c4*/ 	.short	0x0003
        /*00c6*/ 	.short	0x0018
        /*00c8*/ 	.byte	0x00, 0xf0, 0x11, 0x00


	//----- nvinfo : EIATTR_KPARAM_INFO
	.align		4
.L_31:
        /*00cc*/ 	.byte	0x04, 0x17
        /*00ce*/ 	.short	(.L_33 - .L_32)
.L_32:
        /*00d0*/ 	.word	0x00000000
        /*00d4*/ 	.short	0x0002
        /*00d6*/ 	.short	0x0010
        /*00d8*/ 	.byte	0x00, 0xf4, 0x21, 0x00


	//----- nvinfo : EIATTR_KPARAM_INFO
	.align		4
.L_33:
        /*00dc*/ 	.byte	0x04, 0x17
        /*00de*/ 	.short	(.L_35 - .L_34)
.L_34:
        /*00e0*/ 	.word	0x00000000
        /*00e4*/ 	.short	0x0001
        /*00e6*/ 	.short	0x0008
        /*00e8*/ 	.byte	0x00, 0xf4, 0x21, 0x00


	//----- nvinfo : EIATTR_KPARAM_INFO
	.align		4
.L_35:
        /*00ec*/ 	.byte	0x04, 0x17
        /*00ee*/ 	.short	(.L_37 - .L_36)
.L_36:
        /*00f0*/ 	.word	0x00000000
        /*00f4*/ 	.short	0x0000
        /*00f6*/ 	.short	0x0000
        /*00f8*/ 	.byte	0x00, 0xf4, 0x21, 0x00


	//----- nvinfo : EIATTR_MAXREG_COUNT
	.align		4
.L_37:
        /*00fc*/ 	.byte	0x03, 0x1b
        /*00fe*/ 	.short	0x00ff


	//----- nvinfo : EIATTR_NUM_BARRIERS
	.align		4
        /*0100*/ 	.byte	0x02, 0x4c
        /*0102*/ 	.byte	0x01
	.zero		1


	//----- nvinfo : EIATTR_ANNOTATIONS
	.align		4
        /*0104*/ 	.byte	0x04, 0x55
        /*0106*/ 	.short	(.L_39 - .L_38)


	//   ....[0]....
.L_38:
        /*0108*/ 	.word	0x00000001
        /*010c*/ 	.byte	0x30, 0x07, 0x00, 0x00, 0x01, 0x00, 0x00, 0x00, 0xb0, 0x07, 0x00, 0x00, 0x01, 0x00, 0x00, 0x00
        /* <DEDUP_REMOVED lines=188> */
        /*0cdc*/ 	.byte	0xe0, 0x9c, 0x00, 0x00


	//----- nvinfo : EIATTR_MERCURY_ISA_VERSION
	.align		4
.L_39:
        /*0ce0*/ 	.byte	0x03, 0x5f
        /*0ce2*/ 	.short	0x0000


	//----- nvinfo : EIATTR_EXIT_INSTR_OFFSETS
	.align		4
        /*0ce4*/ 	.byte	0x04, 0x1c
        /*0ce6*/ 	.short	(.L_41 - .L_40)


	//   ....[0]....
.L_40:
        /*0ce8*/ 	.word	0x000543f0


	//   ....[1]....
        /*0cec*/ 	.word	0x00054410


	//----- nvinfo : EIATTR_REQNTID
	.align		4
.L_41:
        /*0cf0*/ 	.byte	0x04, 0x10
        /*0cf2*/ 	.short	(.L_43 - .L_42)
.L_42:
        /*0cf4*/ 	.word	0x00000080
        /*0cf8*/ 	.word	0x00000001
        /*0cfc*/ 	.word	0x00000001
.L_43:


//--------------------- .nv.callgraph             --------------------------
	.section	.nv.callgraph,"",@"SHT_CUDA_CALLGRAPH"
	.align	4
	.sectionentsize	8
	.align		4
        /*0000*/ 	.word	0x00000000
	.align		4
        /*0004*/ 	.word	0xffffffff
	.align		4
        /*0008*/ 	.word	0x00000000
	.align		4
        /*000c*/ 	.word	0xfffffffe
	.align		4
        /*0010*/ 	.word	0x00000000
	.align		4
        /*0014*/ 	.word	0xfffffffd
	.align		4
        /*0018*/ 	.word	0x00000000
	.align		4
        /*001c*/ 	.word	0xfffffffc


//--------------------- .nv.rel.action            --------------------------
	.section	.nv.rel.action,"",@"SHT_CUDA_RELOCINFO"
	.align	8
	.sectionentsize	8
        /*0000*/ 	.byte	0x73, 0x00, 0x00, 0x00, 0x00, 0x00, 0x00, 0x00, 0x00, 0x00, 0x00, 0x11, 0x25, 0x00, 0x05, 0x36


//--------------------- .nv.constant0.matmul_kernel --------------------------
	.section	.nv.constant0.matmul_kernel,"a",@progbits
	.sectionflags	@""
	.align	4
.nv.constant0.matmul_kernel:
	.zero		432


//--------------------- .text.matmul_kernel       --------------------------
	.section	.text.matmul_kernel,"ax",@progbits
	.sectioninfo	@"SHI_REGISTERS=255"
	.align	128
        .global         matmul_kernel
        .type           matmul_kernel,@function
        .size           matmul_kernel,(.L_x_3 - matmul_kernel)
        .other          matmul_kernel,@"STO_CUDA_ENTRY STV_DEFAULT"
matmul_kernel:
.text.matmul_kernel:
[----:B------:R-:W-:Y:S02]  /*0000*/  IMAD.MOV.U32 R1, RZ, RZ, c[0x0][0x28] ;  /* 0x00000a00ff017624 */ /* 0x000fe400078e00ff */
[----:B------:R-:W-:Y:S01]  /*0010*/  IMAD.MOV.U32 R0, RZ, RZ, c[0x0][0x17c] ;  /* 0x00005f00ff007624 */ /* 0x000fe200078e00ff */
[----:B------:R-:W1:Y:S01]  /*0020*/  S2R R7, SR_CTAID.X ;  /* 0x0000000000077919 */ /* 0x000e620000002500 */
[----:B------:R-:W-:Y:S01]  /*0030*/  IMAD.MOV.U32 R252, RZ, RZ, c[0x0][0x180] ;  /* 0x00006000fffc7624 */ /* 0x000fe200078e00ff */
[----:B------:R-:W-:Y:S01]  /*0040*/  IADD3 R1, R1, -0x2a38, RZ ;  /* 0xffffd5c801017810 */ /* 0x000fe20007ffe0ff */
[----:B------:R-:W-:Y:S01]  /*0050*/  ULDC.64 UR8, c[0x0][0x118] ;  /* 0x0000460000087ab9 */ /* 0x000fe20000000a00 */
[----:B------:R-:W-:Y:S02]  /*0060*/  IADD3 R0, R0, 0x3f, RZ ;  /* 0x0000003f00007810 */ /* 0x000fe40007ffe0ff */
[C---:B------:R-:W-:Y:S02]  /*0070*/  IADD3 R120, R252.reuse, -0x5d, RZ ;  /* 0xffffffa3fc787810 */ /* 0x040fe40007ffe0ff */
[----:B------:R-:W-:Y:S02]  /*0080*/  SHF.R.S32.HI R3, RZ, 0x1f, R0 ;  /* 0x0000001fff037819 */ /* 0x000fe40000011400 */
[----:B------:R-:W-:-:S02]  /*0090*/  IADD3 R128, R252, -0x61, RZ ;  /* 0xffffff9ffc807810 */ /* 0x000fc40007ffe0ff */
[----:B------:R-:W-:Y:S02]  /*00a0*/  LEA.HI R3, R3, R0, RZ, 0x6 ;  /* 0x0000000003037211 */ /* 0x000fe400078f30ff */
[C---:B------:R-:W-:Y:S02]  /*00b0*/  IADD3 R136, R252.reuse, -0x65, RZ ;  /* 0xffffff9bfc887810 */ /* 0x040fe40007ffe0ff */
[----:B------:R-:W-:Y:S02]  /*00c0*/  SHF.R.S32.HI R3, RZ, 0x6, R3 ;  /* 0x00000006ff037819 */ /* 0x000fe40000011403 */
[C---:B------:R-:W-:Y:S02]  /*00d0*/  IADD3 R144, R252.reuse, -0x69, RZ ;  /* 0xffffff97fc907810 */ /* 0x040fe40007ffe0ff */
[----:B------:R-:W-:Y:S02]  /*00e0*/  SHF.L.U32 R4, R3, 0x2, RZ ;  /* 0x0000000203047819 */ /* 0x000fe400000006ff */
[----:B------:R-:W-:-:S02]  /*00f0*/  IADD3 R152, R252, -0x6d, RZ ;  /* 0xffffff93fc987810 */ /* 0x000fc40007ffe0ff */
[-C--:B------:R-:W-:Y:S02]  /*0100*/  IABS R5, R4.reuse ;  /* 0x0000000400057213 */ /* 0x080fe40000000000 */
[----:B-1----:R-:W-:Y:S02]  /*0110*/  IABS R8, R7 ;  /* 0x0000000700087213 */ /* 0x002fe40000000000 */
[----:B------:R-:W1:Y:S01]  /*0120*/  I2F.RP R0, R5 ;  /* 0x0000000500007306 */ /* 0x000e620000209400 */
[----:B------:R-:W-:Y:S02]  /*0130*/  IABS R10, R4 ;  /* 0x00000004000a7213 */ /* 0x000fe40000000000 */
[C---:B------:R-:W-:Y:S02]  /*0140*/  IADD3 R160, R252.reuse, -0x71, RZ ;  /* 0xffffff8ffca07810 */ /* 0x040fe40007ffe0ff */
[C---:B------:R-:W-:Y:S02]  /*0150*/  IADD3 R168, R252.reuse, -0x75, RZ ;  /* 0xffffff8bfca87810 */ /* 0x040fe40007ffe0ff */
[----:B------:R-:W-:-:S02]  /*0160*/  IADD3 R176, R252, -0x79, RZ ;  /* 0xffffff87fcb07810 */ /* 0x000fc40007ffe0ff */
[C---:B------:R-:W-:Y:S02]  /*0170*/  IADD3 R184, R252.reuse, -0x7d, RZ ;  /* 0xffffff83fcb87810 */ /* 0x040fe40007ffe0ff */
[C---:B------:R-:W-:Y:S02]  /*0180*/  IADD3 R192, R252.reuse, -0x2, RZ ;  /* 0xfffffffefcc07810 */ /* 0x040fe40007ffe0ff */
[C---:B------:R-:W-:Y:S02]  /*0190*/  IADD3 R200, R252.reuse, -0x6, RZ ;  /* 0xfffffffafcc87810 */ /* 0x040fe40007ffe0ff */
[C---:B------:R-:W-:Y:S01]  /*01a0*/  IADD3 R208, R252.reuse, -0xa, RZ ;  /* 0xfffffff6fcd07810 */ /* 0x040fe20007ffe0ff */
[----:B-1----:R-:W1:Y:S01]  /*01b0*/  MUFU.RCP R0, R0 ;  /* 0x0000000000007308 */ /* 0x002e620000001000 */
[C---:B------:R-:W-:Y:S02]  /*01c0*/  IADD3 R216, R252.reuse, -0xe, RZ ;  /* 0xfffffff2fcd87810 */ /* 0x040fe40007ffe0ff */
[----:B------:R-:W-:-:S02]  /*01d0*/  IADD3 R224, R252, -0x12, RZ ;  /* 0xffffffeefce07810 */ /* 0x000fc40007ffe0ff */
[C---:B------:R-:W-:Y:S02]  /*01e0*/  IADD3 R232, R252.reuse, -0x16, RZ ;  /* 0xffffffeafce87810 */ /* 0x040fe40007ffe0ff */
[C---:B------:R-:W-:Y:S02]  /*01f0*/  IADD3 R240, R252.reuse, -0x1a, RZ ;  /* 0xffffffe6fcf07810 */ /* 0x040fe40007ffe0ff */
[----:B------:R-:W-:Y:S02]  /*0200*/  IADD3 R241, R252, -0x1e, RZ ;  /* 0xffffffe2fcf17810 */ /* 0x000fe40007ffe0ff */
[----:B-1----:R-:W-:Y:S01]  /*0210*/  IADD3 R2, R0, 0xffffffe, RZ ;  /* 0x0ffffffe00027810 */ /* 0x002fe20007ffe0ff */
[----:B------:R-:W-:Y:S01]  /*0220*/  IMAD.MOV R0, RZ, RZ, -R10 ;  /* 0x000000ffff007224 */ /* 0x000fe200078e0a0a */
[----:B------:R-:W-:Y:S02]  /*0230*/  IABS R10, c[0x0][0x178] ;  /* 0x00005e00000a7a13 */ /* 0x000fe40000000000 */
[----:B------:R1:W2:Y:S02]  /*0240*/  F2I.FTZ.U32.TRUNC.NTZ R3, R2 ;  /* 0x0000000200037305 */ /* 0x0002a4000021f000 */
[----:B-1----:R-:W-:Y:S01]  /*0250*/  MOV R2, RZ ;  /* 0x000000ff00027202 */ /* 0x002fe20000000f00 */
[----:B--2---:R-:W-:-:S04]  /*0260*/  IMAD.MOV R6, RZ, RZ, -R3 ;  /* 0x000000ffff067224 */ /* 0x004fc800078e0a03 */
[----:B------:R-:W-:Y:S02]  /*0270*/  IMAD R9, R6, R5, RZ ;  /* 0x0000000506097224 */ /* 0x000fe400078e02ff */
[----:B------:R-:W-:Y:S02]  /*0280*/  IMAD.MOV.U32 R6, RZ, RZ, R8 ;  /* 0x000000ffff067224 */ /* 0x000fe400078e0008 */
[----:B------:R-:W-:-:S06]  /*0290*/  IMAD.HI.U32 R3, R3, R9, R2 ;  /* 0x0000000903037227 */ /* 0x000fcc00078e0002 */
[----:B------:R-:W-:-:S04]  /*02a0*/  IMAD.HI.U32 R3, R3, R6, RZ ;  /* 0x0000000603037227 */ /* 0x000fc800078e00ff */
[----:B------:R-:W-:-:S05]  /*02b0*/  IMAD R0, R3, R0, R6 ;  /* 0x0000000003007224 */ /* 0x000fca00078e0206 */
[----:B------:R-:W-:-:S13]  /*02c0*/  ISETP.GT.U32.AND P1, PT, R5, R0, PT ;  /* 0x000000000500720c */ /* 0x000fda0003f24070 */
[----:B------:R-:W-:Y:S01]  /*02d0*/  @!P1 IMAD.IADD R0, R0, 0x1, -R5 ;  /* 0x0000000100009824 */ /* 0x000fe200078e0a05 */
[----:B------:R-:W-:Y:S02]  /*02e0*/  @!P1 IADD3 R3, R3, 0x1, RZ ;  /* 0x0000000103039810 */ /* 0x000fe40007ffe0ff */
[----:B------:R-:W-:Y:S02]  /*02f0*/  ISETP.NE.AND P1, PT, R4, RZ, PT ;  /* 0x000000ff0400720c */ /* 0x000fe40003f25270 */
[----:B------:R-:W-:Y:S02]  /*0300*/  ISETP.GE.U32.AND P0, PT, R0, R5, PT ;  /* 0x000000050000720c */ /* 0x000fe40003f06070 */
[----:B------:R-:W-:-:S04]  /*0310*/  LOP3.LUT R0, R7, R4, RZ, 0x3c, !PT ;  /* 0x0000000407007212 */ /* 0x000fc800078e3cff */
[----:B------:R-:W-:Y:S02]  /*0320*/  ISETP.GE.AND P2, PT, R0, RZ, PT ;  /* 0x000000ff0000720c */ /* 0x000fe40003f46270 */
[----:B------:R-:W-:-:S04]  /*0330*/  MOV R0, c[0x0][0x178] ;  /* 0x00005e0000007a02 */ /* 0x000fc80000000f00 */
[----:B------:R-:W-:Y:S02]  /*0340*/  IADD3 R0, R0, 0x1ff, RZ ;  /* 0x000001ff00007810 */ /* 0x000fe40007ffe0ff */
[----:B------:R-:W-:-:S05]  /*0350*/  @P0 IADD3 R3, R3, 0x1, RZ ;  /* 0x0000000103030810 */ /* 0x000fca0007ffe0ff */
[----:B------:R-:W-:Y:S01]  /*0360*/  IMAD.MOV.U32 R2, RZ, RZ, R3 ;  /* 0x000000ffff027224 */ /* 0x000fe200078e0003 */
[----:B------:R-:W-:-:S03]  /*0370*/  SHF.R.S32.HI R3, RZ, 0x1f, R0 ;  /* 0x0000001fff037819 */ /* 0x000fc60000011400 */
[----:B------:R-:W-:Y:S01]  /*0380*/  @!P2 IMAD.MOV R2, RZ, RZ, -R2 ;  /* 0x000000ffff02a224 */ /* 0x000fe200078e0a02 */
[----:B------:R-:W-:Y:S02]  /*0390*/  @!P1 LOP3.LUT R2, RZ, R4, RZ, 0x33, !PT ;  /* 0x00000004ff029212 */ /* 0x000fe400078e33ff */
[----:B------:R-:W-:Y:S02]  /*03a0*/  LEA.HI R3, R3, R0, RZ, 0x9 ;  /* 0x0000000003037211 */ /* 0x000fe400078f48ff */
[----:B------:R-:W-:Y:S01]  /*03b0*/  SHF.L.U32 R13, R2, 0x2, RZ ;  /* 0x00000002020d7819 */ /* 0x000fe200000006ff */
[----:B------:R-:W-:Y:S01]  /*03c0*/  IMAD.MOV R2, RZ, RZ, -R2 ;  /* 0x000000ffff027224 */ /* 0x000fe200078e0a02 */
[----:B------:R-:W-:Y:S02]  /*03d0*/  IABS R0, c[0x0][0x17c] ;  /* 0x00005f0000007a13 */ /* 0x000fe40000000000 */
[----:B------:R-:W-:Y:S01]  /*03e0*/  LEA.HI.SX32 R3, R3, -R13, 0x17 ;  /* 0x8000000d03037211 */ /* 0x000fe200078fbaff */
[----:B------:R-:W-:Y:S01]  /*03f0*/  IMAD R8, R4, R2, R7 ;  /* 0x0000000204087224 */ /* 0x000fe200078e0207 */
[----:B------:R-:W-:Y:S01]  /*0400*/  MOV R2, RZ ;  /* 0x000000ff00027202 */ /* 0x000fe20000000f00 */
[----:B------:R-:W1:Y:S01]  /*0410*/  I2F.RP R7, R0 ;  /* 0x0000000000077306 */ /* 0x000e620000209400 */
[----:B------:R-:W-:-:S02]  /*0420*/  IMNMX R11, R3, 0x4, PT ;  /* 0x00000004030b7817 */ /* 0x000fc40003800200 */
[----:B------:R-:W-:Y:S02]  /*0430*/  IABS R4, R8 ;  /* 0x0000000800047213 */ /* 0x000fe40000000000 */
[----:B------:R-:W-:-:S04]  /*0440*/  IABS R9, R11 ;  /* 0x0000000b00097213 */ /* 0x000fc80000000000 */
[----:B------:R-:W2:Y:S08]  /*0450*/  I2F.RP R5, R9 ;  /* 0x0000000900057306 */ /* 0x000eb00000209400 */
[----:B-1----:R-:W-:Y:S08]  /*0460*/  MUFU.RCP R7, R7 ;  /* 0x0000000700077308 */ /* 0x002ff00000001000 */
[----:B--2---:R-:W1:Y:S02]  /*0470*/  MUFU.RCP R5, R5 ;  /* 0x0000000500057308 */ /* 0x004e640000001000 */
[----:B-1----:R-:W-:-:S06]  /*0480*/  IADD3 R3, R5, 0xffffffe, RZ ;  /* 0x0ffffffe05037810 */ /* 0x002fcc0007ffe0ff */
[----:B------:R-:W1:Y:S02]  /*0490*/  F2I.FTZ.U32.TRUNC.NTZ R3, R3 ;  /* 0x0000000300037305 */ /* 0x000e64000021f000 */
[----:B-1----:R-:W-:-:S04]  /*04a0*/  IMAD.MOV R6, RZ, RZ, -R3 ;  /* 0x000000ffff067224 */ /* 0x002fc800078e0a03 */
[----:B------:R-:W-:Y:S01]  /*04b0*/  IMAD R5, R6, R9, RZ ;  /* 0x0000000906057224 */ /* 0x000fe200078e02ff */
[----:B------:R-:W-:-:S03]  /*04c0*/  IABS R6, R11 ;  /* 0x0000000b00067213 */ /* 0x000fc60000000000 */
[----:B------:R-:W-:-:S04]  /*04d0*/  IMAD.HI.U32 R3, R3, R5, R2 ;  /* 0x0000000503037227 */ /* 0x000fc800078e0002 */
[----:B------:R-:W-:Y:S02]  /*04e0*/  IMAD.MOV R5, RZ, RZ, -R6 ;  /* 0x000000ffff057224 */ /* 0x000fe400078e0a06 */
[----:B------:R-:W-:-:S04]  /*04f0*/  IMAD.HI.U32 R3, R3, R4, RZ ;  /* 0x0000000403037227 */ /* 0x000fc800078e00ff */
[----:B------:R-:W-:Y:S02]  /*0500*/  IMAD.MOV.U32 R2, RZ, RZ, R10 ;  /* 0x000000ffff027224 */ /* 0x000fe400078e000a */
[----:B------:R-:W-:Y:S01]  /*0510*/  IMAD R4, R3, R5, R4 ;  /* 0x0000000503047224 */ /* 0x000fe200078e0204 */
[----:B------:R-:W-:Y:S01]  /*0520*/  IADD3 R5, R7, 0xffffffe, RZ ;  /* 0x0ffffffe07057810 */ /* 0x000fe20007ffe0ff */
[----:B------:R-:W1:Y:S03]  /*0530*/  I2F.RP R6, R2 ;  /* 0x0000000200067306 */ /* 0x000e660000209400 */
[----:B------:R-:W-:-:S05]  /*0540*/  ISETP.GT.U32.AND P1, PT, R9, R4, PT ;  /* 0x000000040900720c */ /* 0x000fca0003f24070 */
[----:B------:R-:W-:Y:S08]  /*0550*/  F2I.FTZ.U32.TRUNC.NTZ R5, R5 ;  /* 0x0000000500057305 */ /* 0x000ff0000021f000 */
[----:B------:R-:W-:Y:S01]  /*0560*/  @!P1 IADD3 R4, R4, -R9, RZ ;  /* 0x8000000904049210 */ /* 0x000fe20007ffe0ff */
[----:B-1----:R-:W1:Y:S01]  /*0570*/  MUFU.RCP R6, R6 ;  /* 0x0000000600067308 */ /* 0x002e620000001000 */
[----:B------:R-:W-:-:S02]  /*0580*/  @!P1 IADD3 R3, R3, 0x1, RZ ;  /* 0x0000000103039810 */ /* 0x000fc40007ffe0ff */
[----:B------:R-:W-:Y:S02]  /*0590*/  ISETP.GE.U32.AND P0, PT, R4, R9, PT ;  /* 0x000000090400720c */ /* 0x000fe40003f06070 */
[----:B------:R-:W-:Y:S02]  /*05a0*/  LOP3.LUT R4, R8, R11, RZ, 0x3c, !PT ;  /* 0x0000000b08047212 */ /* 0x000fe400078e3cff */
[----:B------:R-:W-:Y:S02]  /*05b0*/  ISETP.NE.AND P1, PT, R11, RZ, PT ;  /* 0x000000ff0b00720c */ /* 0x000fe40003f25270 */
[----:B------:R-:W-:Y:S02]  /*05c0*/  ISETP.GE.AND P2, PT, R4, RZ, PT ;  /* 0x000000ff0400720c */ /* 0x000fe40003f46270 */
[----:B------:R-:W-:-:S05]  /*05d0*/  MOV R4, RZ ;  /* 0x000000ff00047202 */ /* 0x000fca0000000f00 */
[----:B------:R-:W-:Y:S02]  /*05e0*/  @P0 IADD3 R3, R3, 0x1, RZ ;  /* 0x0000000103030810 */ /* 0x000fe40007ffe0ff */
[----:B-1----:R-:W-:-:S03]  /*05f0*/  IADD3 R7, R6, 0xffffffe, RZ ;  /* 0x0ffffffe06077810 */ /* 0x002fc60007ffe0ff */
[----:B------:R-:W-:Y:S02]  /*0600*/  IMAD.MOV.U32 R6, RZ, RZ, R3 ;  /* 0x000000ffff067224 */ /* 0x000fe400078e0003 */
[----:B------:R-:W-:Y:S01]  /*0610*/  IMAD.MOV R3, RZ, RZ, -R5 ;  /* 0x000000ffff037224 */ /* 0x000fe200078e0a05 */
[----:B------:R-:W1:Y:S02]  /*0620*/  F2I.FTZ.U32.TRUNC.NTZ R7, R7 ;  /* 0x0000000700077305 */ /* 0x000e64000021f000 */
[----:B------:R-:W-:Y:S01]  /*0630*/  @!P2 IADD3 R6, -R6, RZ, RZ ;  /* 0x000000ff0606a210 */ /* 0x000fe20007ffe1ff */
[----:B------:R-:W-:Y:S01]  /*0640*/  IMAD R3, R3, R0, RZ ;  /* 0x0000000003037224 */ /* 0x000fe200078e02ff */
[----:B------:R-:W-:-:S03]  /*0650*/  @!P1 LOP3.LUT R6, RZ, R11, RZ, 0x33, !PT ;  /* 0x0000000bff069212 */ /* 0x000fc600078e33ff */
[----:B------:R-:W-:Y:S01]  /*0660*/  IMAD.HI.U32 R5, R5, R3, R4 ;  /* 0x0000000305057227 */ /* 0x000fe200078e0004 */
[----:B------:R-:W-:-:S03]  /*0670*/  IADD3 R3, R252, -0x1, RZ ;  /* 0xfffffffffc037810 */ /* 0x000fc60007ffe0ff */
[----:B------:R-:W-:Y:S01]  /*0680*/  IMAD.SHL.U32 R56, R6, 0x40, RZ ;  /* 0x0000004006387824 */ /* 0x000fe200078e00ff */
[----:B------:R-:W-:Y:S01]  /*0690*/  ISETP.GE.U32.AND P4, PT, R3, 0x7fffff80, PT ;  /* 0x7fffff800300780c */ /* 0x000fe20003f86070 */
[----:B------:R-:W-:Y:S01]  /*06a0*/  IMAD.MOV R4, RZ, RZ, -R6 ;  /* 0x000000ffff047224 */ /* 0x000fe200078e0a06 */
[----:B------:R-:W-:Y:S02]  /*06b0*/  MOV R6, RZ ;  /* 0x000000ff00067202 */ /* 0x000fe40000000f00 */
[----:B------:R-:W-:Y:S01]  /*06c0*/  IABS R10, R56 ;  /* 0x00000038000a7213 */ /* 0x000fe20000000000 */
[----:B-1----:R-:W-:Y:S01]  /*06d0*/  IMAD.MOV R9, RZ, RZ, -R7 ;  /* 0x000000ffff097224 */ /* 0x002fe200078e0a07 */
[C---:B------:R-:W-:Y:S01]  /*06e0*/  IADD3 R116, R56.reuse, 0x2, RZ ;  /* 0x0000000238747810 */ /* 0x040fe20007ffe0ff */
[----:B------:R-:W-:Y:S01]  /*06f0*/  IMAD R4, R11, R4, R8 ;  /* 0x000000040b047224 */ /* 0x000fe200078e0208 */
[C---:B------:R-:W-:Y:S01]  /*0700*/  IADD3 R118, R56.reuse, 0x1, RZ ;  /* 0x0000000138767810 */ /* 0x040fe20007ffe0ff */
[----:B------:R-:W-:Y:S01]  /*0710*/  IMAD.HI.U32 R3, R5, R10, RZ ;  /* 0x0000000a05037227 */ /* 0x000fe200078e00ff */
[C---:B------:R-:W-:Y:S01]  /*0720*/  IADD3 R114, R56.reuse, 0x3, RZ ;  /* 0x0000000338727810 */ /* 0x040fe20007ffe0ff */
[----:B------:R-:W-:Y:S01]  /*0730*/  STL [R1+0x5ec], R56 ;  /* 0x0005ec3801007387 */ /* 0x000fe20000100800 */
[----:B------:R-:W-:Y:S01]  /*0740*/  IABS R12, R118 ;  /* 0x00000076000c7213 */ /* 0x000fe20000000000 */
[----:B------:R-:W-:Y:S01]  /*0750*/  IMAD R9, R9, R2, RZ ;  /* 0x0000000209097224 */ /* 0x000fe200078e02ff */
[C---:B------:R-:W-:Y:S01]  /*0760*/  IADD3 R110, R56.reuse, 0x6, RZ ;  /* 0x00000006386e7810 */ /* 0x040fe20007ffe0ff */
[----:B------:R-:W-:Y:S01]  /*0770*/  IMAD.MOV R11, RZ, RZ, -R3 ;  /* 0x000000ffff0b7224 */ /* 0x000fe200078e0a03 */
[----:B------:R-:W-:Y:S01]  /*0780*/  IADD3 R112, R56, 0x5, RZ ;  /* 0x0000000538707810 */ /* 0x000fe20007ffe0ff */
[----:B------:R-:W-:Y:S01]  /*0790*/  IMAD.HI.U32 R3, R7, R9, R6 ;  /* 0x0000000907037227 */ /* 0x000fe200078e0006 */
[----:B------:R-:W-:Y:S01]  /*07a0*/  IABS R6, R116 ;  /* 0x0000007400067213 */ /* 0x000fe20000000000 */
[----:B------:R-:W-:Y:S01]  /*07b0*/  STL [R1+0x1d44], R118 ;  /* 0x001d447601007387 */ /* 0x000fe20000100800 */
[----:B------:R-:W-:Y:S01]  /*07c0*/  IABS R17, R110 ;  /* 0x0000006e00117213 */ /* 0x000fe20000000000 */
[----:B------:R-:W-:Y:S01]  /*07d0*/  IMAD R7, R0, R11, R10 ;  /* 0x0000000b00077224 */ /* 0x000fe200078e020a */
[----:B------:R-:W-:Y:S01]  /*07e0*/  IABS R15, R112 ;  /* 0x00000070000f7213 */ /* 0x000fe20000000000 */
[----:B------:R-:W-:Y:S01]  /*07f0*/  IMAD.MOV.U32 R11, RZ, RZ, R6 ;  /* 0x000000ffff0b7224 */ /* 0x000fe200078e0006 */
[C---:B------:R-:W-:Y:S01]  /*0800*/  IADD3 R108, R56.reuse, 0x7, RZ ;  /* 0x00000007386c7810 */ /* 0x040fe20007ffe0ff */
[----:B------:R-:W-:Y:S01]  /*0810*/  IMAD.HI.U32 R8, R5, R12, RZ ;  /* 0x0000000c05087227 */ /* 0x000fe200078e00ff */
[----:B------:R-:W-:Y:S01]  /*0820*/  IADD3 R106, R56, 0x8, RZ ;  /* 0x00000008386a7810 */ /* 0x000fe20007ffe0ff */
[----:B------:R-:W-:Y:S01]  /*0830*/  STL [R1+0x1d40], R116 ;  /* 0x001d407401007387 */ /* 0x000fe20000100800 */
[----:B------:R-:W-:Y:S01]  /*0840*/  IABS R21, R108 ;  /* 0x0000006c00157213 */ /* 0x000fe20000000000 */
[----:B------:R-:W-:Y:S01]  /*0850*/  IMAD.IADD R4, R13, 0x1, R4 ;  /* 0x000000010d047824 */ /* 0x000fe200078e0204 */
[----:B------:R-:W-:Y:S01]  /*0860*/  IABS R13, R114 ;  /* 0x00000072000d7213 */ /* 0x000fe20000000000 */
[C---:B------:R-:W-:Y:S01]  /*0870*/  IMAD.HI.U32 R6, R5.reuse, R11, RZ ;  /* 0x0000000b05067227 */ /* 0x040fe200078e00ff */
[----:B------:R-:W-:Y:S01]  /*0880*/  IADD3 R9, -R8, RZ, RZ ;  /* 0x000000ff08097210 */ /* 0x000fe20007ffe1ff */
[----:B------:R-:W-:Y:S01]  /*0890*/  STL [R1+0x1d3c], R114 ;  /* 0x001d3c7201007387 */ /* 0x000fe20000100800 */
[----:B------:R-:W-:Y:S01]  /*08a0*/  IABS R23, R106 ;  /* 0x0000006a00177213 */ /* 0x000fe20000000000 */
[----:B------:R-:W-:Y:S01]  /*08b0*/  IMAD.MOV R10, RZ, RZ, -R6 ;  /* 0x000000ffff0a7224 */ /* 0x000fe200078e0a06 */
[C---:B------:R-:W-:Y:S01]  /*08c0*/  IADD3 R103, R56.reuse, 0xb, RZ ;  /* 0x0000000b38677810 */ /* 0x040fe20007ffe0ff */
[----:B------:R-:W-:Y:S01]  /*08d0*/  IMAD.HI.U32 R6, R5, R13, RZ ;  /* 0x0000000d05067227 */ /* 0x000fe200078e00ff */
[----:B------:R-:W-:-:S02]  /*08e0*/  IADD3 R104, R56, 0xa, RZ ;  /* 0x0000000a38687810 */ /* 0x000fc40007ffe0ff */
[----:B------:R-:W-:Y:S01]  /*08f0*/  IABS R27, R103 ;  /* 0x00000067001b7213 */ /* 0x000fe20000000000 */
[----:B------:R-:W-:Y:S01]  /*0900*/  IMAD R9, R0, R9, R12 ;  /* 0x0000000900097224 */ /* 0x000fe200078e020c */
[----:B------:R-:W-:Y:S01]  /*0910*/  IADD3 R12, -R6, RZ, RZ ;  /* 0x000000ff060c7210 */ /* 0x000fe20007ffe1ff */
[C---:B------:R-:W-:Y:S01]  /*0920*/  IMAD.HI.U32 R6, R5.reuse, R17, RZ ;  /* 0x0000001105067227 */ /* 0x040fe200078e00ff */
[----:B------:R-:W-:Y:S02]  /*0930*/  IABS R25, R104 ;  /* 0x0000006800197213 */ /* 0x000fe40000000000 */
[----:B------:R-:W-:Y:S01]  /*0940*/  IADD3 R101, R56, 0xc, RZ ;  /* 0x0000000c38657810 */ /* 0x000fe20007ffe0ff */
[----:B------:R-:W-:Y:S01]  /*0950*/  IMAD R11, R0, R10, R11 ;  /* 0x0000000a000b7224 */ /* 0x000fe200078e020b */
[----:B------:R-:W-:Y:S01]  /*0960*/  IADD3 R6, -R6, RZ, RZ ;  /* 0x000000ff06067210 */ /* 0x000fe20007ffe1ff */
[----:B------:R-:W-:Y:S01]  /*0970*/  IMAD.HI.U32 R10, R5, R15, RZ ;  /* 0x0000000f050a7227 */ /* 0x000fe200078e00ff */
[----:B------:R-:W-:-:S02]  /*0980*/  IABS R31, R101 ;  /* 0x00000065001f7213 */ /* 0x000fc40000000000 */
[C---:B------:R-:W-:Y:S01]  /*0990*/  IADD3 R99, R56.reuse, 0xd, RZ ;  /* 0x0000000d38637810 */ /* 0x040fe20007ffe0ff */
[----:B------:R-:W-:Y:S01]  /*09a0*/  IMAD.MOV R10, RZ, RZ, -R10 ;  /* 0x000000ffff0a7224 */ /* 0x000fe200078e0a0a */
[----:B------:R-:W-:Y:S01]  /*09b0*/  IADD3 R100, R56, 0x10, RZ ;  /* 0x0000001038647810 */ /* 0x000fe20007ffe0ff */
[----:B------:R-:W-:Y:S01]  /*09c0*/  IMAD R17, R0, R6, R17 ;  /* 0x0000000600117224 */ /* 0x000fe200078e0211 */
[----:B------:R-:W-:Y:S01]  /*09d0*/  IABS R35, R99 ;  /* 0x0000006300237213 */ /* 0x000fe20000000000 */
[C---:B------:R-:W-:Y:S01]  /*09e0*/  IMAD.HI.U32 R6, R5.reuse, R21, RZ ;  /* 0x0000001505067227 */ /* 0x040fe200078e00ff */
[----:B------:R-:W-:Y:S02]  /*09f0*/  IADD3 R102, R56, 0xf, RZ ;  /* 0x0000000f38667810 */ /* 0x000fe40007ffe0ff */
[----:B------:R-:W-:Y:S01]  /*0a00*/  IABS R37, R100 ;  /* 0x0000006400257213 */ /* 0x000fe20000000000 */
[----:B------:R-:W-:Y:S01]  /*0a10*/  IMAD R15, R0, R10, R15 ;  /* 0x0000000a000f7224 */ /* 0x000fe200078e020f */
[----:B------:R-:W-:Y:S01]  /*0a20*/  IABS R33, R102 ;  /* 0x0000006600217213 */ /* 0x000fe20000000000 */
[----:B------:R-:W-:Y:S01]  /*0a30*/  IMAD.MOV R10, RZ, RZ, -R6 ;  /* 0x000000ffff0a7224 */ /* 0x000fe200078e0a06 */
[C---:B------:R-:W-:Y:S01]  /*0a40*/  IADD3 R98, R56.reuse, 0x11, RZ ;  /* 0x0000001138627810 */ /* 0x040fe20007ffe0ff */
[----:B------:R-:W-:Y:S01]  /*0a50*/  IMAD.HI.U32 R6, R5, R23, RZ ;  /* 0x0000001705067227 */ /* 0x000fe200078e00ff */
[----:B------:R-:W-:-:S02]  /*0a60*/  IADD3 R96, R56, 0x12, RZ ;  /* 0x0000001238607810 */ /* 0x000fc40007ffe0ff */
[----:B------:R-:W-:Y:S01]  /*0a70*/  IABS R41, R98 ;  /* 0x0000006200297213 */ /* 0x000fe20000000000 */
[----:B------:R-:W-:Y:S01]  /*0a80*/  IMAD R13, R0, R12, R13 ;  /* 0x0000000c000d7224 */ /* 0x000fe200078e020d */
[----:B------:R-:W-:Y:S01]  /*0a90*/  IABS R43, R96 ;  /* 0x00000060002b7213 */ /* 0x000fe20000000000 */
[----:B------:R-:W-:Y:S01]  /*0aa0*/  IMAD.MOV R12, RZ, RZ, -R6 ;  /* 0x000000ffff0c7224 */ /* 0x000fe200078e0a06 */
[C---:B------:R-:W-:Y:S01]  /*0ab0*/  IADD3 R92, R56.reuse, 0x15, RZ ;  /* 0x00000015385c7810 */ /* 0x040fe20007ffe0ff */
        /* <DEDUP_REMOVED lines=18> */
[----:B------:R-:W-:Y:S01]  /*0be0*/  IADD3 R10, -R6, RZ, RZ ;  /* 0x000000ff060a7210 */ /* 0x000fe20007ffe1ff */
[----:B------:R-:W-:Y:S01]  /*0bf0*/  IMAD.HI.U32 R6, R5, R35, RZ ;  /* 0x0000002305067227 */ /* 0x000fe200078e00ff */
[----:B------:R-:W-:-:S02]  /*0c00*/  IABS R53, R86 ;  /* 0x0000005600357213 */ /* 0x000fc40000000000 */
[----:B------:R-:W-:Y:S01]  /*0c10*/  IADD3 R82, R56, 0x1b, RZ ;  /* 0x0000001b38527810 */ /* 0x000fe20007ffe0ff */
[----:B------:R-:W-:Y:S01]  /*0c20*/  IMAD R23, R0, R12, R23 ;  /* 0x0000000c00177224 */ /* 0x000fe200078e0217 */
[C---:B------:R-:W-:Y:S01]  /*0c30*/  IADD3 R80, R56.reuse, 0x1c, RZ ;  /* 0x0000001c38507810 */ /* 0x040fe20007ffe0ff */
[----:B------:R-:W-:Y:S01]  /*0c40*/  IMAD.MOV R12, RZ, RZ, -R6 ;  /* 0x000000ffff0c7224 */ /* 0x000fe200078e0a06 */
[----:B------:R-:W-:Y:S01]  /*0c50*/  IABS R61, R82 ;  /* 0x00000052003d7213 */ /* 0x000fe20000000000 */
[C---:B------:R-:W-:Y:S01]  /*0c60*/  IMAD.HI.U32 R6, R5.reuse, R37, RZ ;  /* 0x0000002505067227 */ /* 0x040fe200078e00ff */
[----:B------:R-:W-:Y:S02]  /*0c70*/  IABS R69, R80 ;  /* 0x0000005000457213 */ /* 0x000fe40000000000 */
[----:B------:R-:W-:Y:S01]  /*0c80*/  IADD3 R74, R56, 0x1f, RZ ;  /* 0x0000001f384a7810 */ /* 0x000fe20007ffe0ff */
[----:B------:R-:W-:Y:S01]  /*0c90*/  IMAD R31, R0, R10, R31 ;  /* 0x0000000a001f7224 */ /* 0x000fe200078e021f */
[----:B------:R-:W-:Y:S01]  /*0ca0*/  IADD3 R76, R56, 0x1e, RZ ;  /* 0x0000001e384c7810 */ /* 0x000fe20007ffe0ff */
[----:B------:R-:W-:Y:S01]  /*0cb0*/  IMAD.HI.U32 R10, R5, R33, RZ ;  /* 0x00000021050a7227 */ /* 0x000fe200078e00ff */
[----:B------:R-:W-:-:S02]  /*0cc0*/  IABS R67, R74 ;  /* 0x0000004a00437213 */ /* 0x000fc40000000000 */
[----:B------:R-:W-:Y:S01]  /*0cd0*/  IABS R65, R76 ;  /* 0x0000004c00417213 */ /* 0x000fe20000000000 */
[----:B------:R-:W-:Y:S01]  /*0ce0*/  IMAD.MOV R6, RZ, RZ, -R6 ;  /* 0x000000ffff067224 */ /* 0x000fe200078e0a06 */
[----:B------:R-:W-:Y:S01]  /*0cf0*/  IADD3 R10, -R10, RZ, RZ ;  /* 0x000000ff0a0a7210 */ /* 0x000fe20007ffe1ff */
[----:B------:R-:W-:Y:S01]  /*0d00*/  IMAD R35, R0, R12, R35 ;  /* 0x0000000c00237224 */ /* 0x000fe200078e0223 */
[----:B------:R-:W-:Y:S01]  /*0d10*/  IADD3 R72, R56, 0x20, RZ ;  /* 0x0000002038487810 */ /* 0x000fe20007ffe0ff */
[----:B------:R-:W-:Y:S01]  /*0d20*/  IMAD R37, R0, R6, R37 ;  /* 0x0000000600257224 */ /* 0x000fe200078e0225 */
[----:B------:R-:W-:Y:S01]  /*0d30*/  IADD3 R70, R56, 0x21, RZ ;  /* 0x0000002138467810 */ /* 0x000fe20007ffe0ff */
[C---:B------:R-:W-:Y:S01]  /*0d40*/  IMAD.HI.U32 R6, R5.reuse, R41, RZ ;  /* 0x0000002905067227 */ /* 0x040fe200078e00ff */
[----:B------:R-:W-:Y:S02]  /*0d50*/  IABS R73, R72 ;  /* 0x0000004800497213 */ /* 0x000fe40000000000 */
[----:B------:R-:W-:Y:S01]  /*0d60*/  IABS R77, R70 ;  /* 0x00000046004d7213 */ /* 0x000fe20000000000 */
[----:B------:R-:W-:Y:S01]  /*0d70*/  IMAD R33, R0, R10, R33 ;  /* 0x0000000a00217224 */ /* 0x000fe200078e0221 */
[C---:B------:R-:W-:Y:S01]  /*0d80*/  IADD3 R64, R56.reuse, 0x24, RZ ;  /* 0x0000002438407810 */ /* 0x040fe20007ffe0ff */
[----:B------:R-:W-:Y:S01]  /*0d90*/  IMAD.MOV R10, RZ, RZ, -R6 ;  /* 0x000000ffff0a7224 */ /* 0x000fe200078e0a06 */
[----:B------:R-:W-:Y:S01]  /*0da0*/  IADD3 R66, R56, 0x23, RZ ;  /* 0x0000002338427810 */ /* 0x000fe20007ffe0ff */
[----:B------:R-:W-:Y:S01]  /*0db0*/  IMAD.HI.U32 R6, R5, R43, RZ ;  /* 0x0000002b05067227 */ /* 0x000fe200078e00ff */
[----:B------:R-:W-:-:S02]  /*0dc0*/  IABS R79, R64 ;  /* 0x00000040004f7213 */ /* 0x000fc40000000000 */
[----:B------:R-:W-:Y:S01]  /*0dd0*/  IABS R75, R66 ;  /* 0x00000042004b7213 */ /* 0x000fe20000000000 */
[----:B------:R-:W-:Y:S01]  /*0de0*/  IMAD R41, R0, R10, R41 ;  /* 0x0000000a00297224 */ /* 0x000fe200078e0229 */
[----:B------:R-:W-:Y:S01]  /*0df0*/  IADD3 R12, -R6, RZ, RZ ;  /* 0x000000ff060c7210 */ /* 0x000fe20007ffe1ff */
[C---:B------:R-:W-:Y:S01]  /*0e00*/  IMAD.HI.U32 R6, R5.reuse, R49, RZ ;  /* 0x0000003105067227 */ /* 0x040fe200078e00ff */
[C---:B------:R-:W-:Y:S02]  /*0e10*/  IADD3 R62, R56.reuse, 0x25, RZ ;  /* 0x00000025383e7810 */ /* 0x040fe40007ffe0ff */
[----:B------:R-:W-:Y:S01]  /*0e20*/  IADD3 R60, R56, 0x26, RZ ;  /* 0x00000026383c7810 */ /* 0x000fe20007ffe0ff */
[C---:B------:R-:W-:Y:S01]  /*0e30*/  IMAD.HI.U32 R10, R5.reuse, R45, RZ ;  /* 0x0000002d050a7227 */ /* 0x040fe200078e00ff */
[----:B------:R-:W-:Y:S02]  /*0e40*/  IADD3 R6, -R6, RZ, RZ ;  /* 0x000000ff06067210 */ /* 0x000fe40007ffe1ff */
[----:B------:R-:W-:Y:S01]  /*0e50*/  IABS R83, R62 ;  /* 0x0000003e00537213 */ /* 0x000fe20000000000 */
[----:B------:R-:W-:Y:S01]  /*0e60*/  IMAD.MOV R10, RZ, RZ, -R10 ;  /* 0x000000ffff0a7224 */ /* 0x000fe200078e0a0a */
[----:B------:R-:W-:Y:S01]  /*0e70*/  IABS R89, R60 ;  /* 0x0000003c00597213 */ /* 0x000fe20000000000 */
[----:B------:R-:W-:Y:S01]  /*0e80*/  IMAD R49, R0, R6, R49 ;  /* 0x0000000600317224 */ /* 0x000fe200078e0231 */
        /* <DEDUP_REMOVED lines=28> */
[----:B------:R-:W-:Y:S01]  /*1050*/  IADD3 R24, R56, 0x4, RZ ;  /* 0x0000000438187810 */ /* 0x000fe20007ffe0ff */
[----:B------:R-:W-:Y:S01]  /*1060*/  IMAD.HI.U32 R6, R5, R61, RZ ;  /* 0x0000003d05067227 */ /* 0x000fe200078e00ff */
[----:B------:R-:W-:-:S02]  /*1070*/  ISETP.GT.U32.AND P0, PT, R0, R9, PT ;  /* 0x000000090000720c */ /* 0x000fc40003f04070 */
[----:B------:R-:W-:Y:S01]  /*1080*/  IABS R19, R24 ;  /* 0x0000001800137213 */ /* 0x000fe20000000000 */
[----:B------:R-:W-:Y:S01]  /*1090*/  IMAD R53, R0, R10, R53 ;  /* 0x0000000a00357224 */ /* 0x000fe200078e0235 */
[----:B------:R-:W-:Y:S01]  /*10a0*/  IADD3 R10, -R6, RZ, RZ ;  /* 0x000000ff060a7210 */ /* 0x000fe20007ffe1ff */
[C---:B------:R-:W-:Y:S01]  /*10b0*/  IMAD.HI.U32 R6, R5.reuse, R69, RZ ;  /* 0x0000004505067227 */ /* 0x040fe200078e00ff */
[C---:B------:R-:W-:Y:S01]  /*10c0*/  ISETP.GT.U32.AND P3, PT, R0.reuse, R7, PT ;  /* 0x000000070000720c */ /* 0x040fe20003f64070 */
[----:B------:R1:W-:Y:S01]  /*10d0*/  STL [R1+0x1d38], R24 ;  /* 0x001d381801007387 */ /* 0x0003e20000100800 */
[C---:B------:R-:W-:Y:S01]  /*10e0*/  ISETP.GT.U32.AND P5, PT, R0.reuse, R13, PT ;  /* 0x0000000d0000720c */ /* 0x040fe20003fa4070 */
[C---:B------:R-:W-:Y:S01]  /*10f0*/  IMAD R59, R0.reuse, R12, R59 ;  /* 0x0000000c003b7224 */ /* 0x040fe200078e023b */
[----:B------:R-:W-:Y:S01]  /*1100*/  ISETP.GT.U32.AND P1, PT, R0, R11, PT ;  /* 0x0000000b0000720c */ /* 0x000fe20003f24070 */
[----:B------:R-:W-:Y:S01]  /*1110*/  IMAD.MOV R12, RZ, RZ, -R6 ;  /* 0x000000ffff0c7224 */ /* 0x000fe200078e0a06 */
[----:B------:R-:W-:Y:S01]  /*1120*/  IADD3 R22, R56, 0x9, RZ ;  /* 0x0000000938167810 */ /* 0x000fe20007ffe0ff */
[----:B------:R-:W-:Y:S01]  /*1130*/  IMAD.HI.U32 R6, R5, R67, RZ ;  /* 0x0000004305067227 */ /* 0x000fe200078e00ff */
[----:B------:R-:W-:Y:S01]  /*1140*/  @!P0 IADD3 R9, R9, -R0, RZ ;  /* 0x8000000009098210 */ /* 0x000fe20007ffe0ff */
[----:B------:R-:W-:Y:S01]  /*1150*/  STL [R1+0x1d34], R112 ;  /* 0x001d347001007387 */ /* 0x000fe20000100800 */
[----:B------:R-:W-:Y:S01]  /*1160*/  IABS R29, R22 ;  /* 0x00000016001d7213 */ /* 0x000fe20000000000 */
[----:B------:R-:W-:Y:S01]  /*1170*/  IMAD R61, R0, R10, R61 ;  /* 0x0000000a003d7224 */ /* 0x000fe200078e023d */
[C---:B------:R-:W-:Y:S01]  /*1180*/  IADD3 R20, R56.reuse, 0xe, RZ ;  /* 0x0000000e38147810 */ /* 0x040fe20007ffe0ff */
[C---:B------:R-:W-:Y:S01]  /*1190*/  IMAD.HI.U32 R10, R5.reuse, R65, RZ ;  /* 0x00000041050a7227 */ /* 0x040fe200078e00ff */
[----:B------:R-:W-:Y:S01]  /*11a0*/  IADD3 R18, R56, 0x13, RZ ;  /* 0x0000001338127810 */ /* 0x000fe20007ffe0ff */
[----:B------:R-:W-:Y:S01]  /*11b0*/  STL [R1+0x1d48], R110 ;  /* 0x001d486e01007387 */ /* 0x000fe20000100800 */
[----:B------:R-:W-:Y:S01]  /*11c0*/  IABS R39, R20 ;  /* 0x0000001400277213 */ /* 0x000fe20000000000 */
[----:B------:R-:W-:Y:S01]  /*11d0*/  IMAD.MOV R6, RZ, RZ, -R6 ;  /* 0x000000ffff067224 */ /* 0x000fe200078e0a06 */
[----:B------:R-:W-:Y:S01]  /*11e0*/  IADD3 R10, -R10, RZ, RZ ;  /* 0x000000ff0a0a7210 */ /* 0x000fe20007ffe1ff */
[C---:B------:R-:W-:Y:S01]  /*11f0*/  IMAD R69, R0.reuse, R12, R69 ;  /* 0x0000000c00457224 */ /* 0x040fe200078e0245 */
[----:B------:R-:W-:Y:S01]  /*1200*/  IABS R47, R18 ;  /* 0x00000012002f7213 */ /* 0x000fe20000000000 */
[----:B------:R-:W-:Y:S01]  /*1210*/  IMAD R67, R0, R6, R67 ;  /* 0x0000000600437224 */ /* 0x000fe200078e0243 */
[----:B------:R-:W-:Y:S01]  /*1220*/  STL [R1+0x1d54], R108 ;  /* 0x001d546c01007387 */ /* 0x000fe20000100800 */
[----:B------:R-:W-:Y:S01]  /*1230*/  IMAD.HI.U32 R6, R5, R73, RZ ;  /* 0x0000004905067227 */ /* 0x000fe200078e00ff */
[----:B------:R-:W-:-:S02]  /*1240*/  IADD3 R16, R56, 0x18, RZ ;  /* 0x0000001838107810 */ /* 0x000fc40007ffe0ff */
[----:B------:R-:W-:Y:S01]  /*1250*/  STL [R1+0x1d58], R106 ;  /* 0x001d586a01007387 */ /* 0x000fe20000100800 */
[----:B------:R-:W-:Y:S01]  /*1260*/  IMAD R65, R0, R10, R65 ;  /* 0x0000000a00417224 */ /* 0x000fe200078e0241 */
[----:B------:R-:W-:Y:S01]  /*1270*/  IABS R63, R16 ;  /* 0x00000010003f7213 */ /* 0x000fe20000000000 */
[----:B------:R-:W-:Y:S01]  /*1280*/  IMAD.MOV R10, RZ, RZ, -R6 ;  /* 0x000000ffff0a7224 */ /* 0x000fe200078e0a06 */
[----:B------:R-:W-:Y:S01]  /*1290*/  STL [R1+0x1d64], R22 ;  /* 0x001d641601007387 */ /* 0x000fe20000100800 */
[C---:B------:R-:W-:Y:S01]  /*12a0*/  IMAD.HI.U32 R6, R5.reuse, R77, RZ ;  /* 0x0000004d05067227 */ /* 0x040fe200078e00ff */
[----:B------:R-:W-:Y:S02]  /*12b0*/  IADD3 R78, R56, 0x1d, RZ ;  /* 0x0000001d384e7810 */ /* 0x000fe40007ffe0ff */
[----:B------:R-:W-:Y:S01]  /*12c0*/  STL [R1+0x1d70], R104 ;  /* 0x001d706801007387 */ /* 0x000fe20000100800 */
[----:B------:R-:W-:Y:S01]  /*12d0*/  IMAD R73, R0, R10, R73 ;  /* 0x0000000a00497224 */ /* 0x000fe200078e0249 */
[----:B------:R-:W-:Y:S01]  /*12e0*/  IADD3 R12, -R6, RZ, RZ ;  /* 0x000000ff060c7210 */ /* 0x000fe20007ffe1ff */
[----:B------:R-:W-:Y:S01]  /*12f0*/  IMAD.HI.U32 R6, R5, R79, RZ ;  /* 0x0000004f05067227 */ /* 0x000fe200078e00ff */
[----:B------:R-:W-:Y:S01]  /*1300*/  STL [R1+0x1d88], R103 ;  /* 0x001d886701007387 */ /* 0x000fe20000100800 */
[----:B------:R-:W-:-:S02]  /*1310*/  IABS R71, R78 ;  /* 0x0000004e00477213 */ /* 0x000fc40000000000 */
[C---:B------:R-:W-:Y:S01]  /*1320*/  IMAD.HI.U32 R10, R5.reuse, R75, RZ ;  /* 0x0000004b050a7227 */ /* 0x040fe200078e00ff */
[----:B------:R-:W-:Y:S01]  /*1330*/  IADD3 R6, -R6, RZ, RZ ;  /* 0x000000ff06067210 */ /* 0x000fe20007ffe1ff */
[----:B------:R2:W-:Y:S01]  /*1340*/  STL [R1+0x1d84], R101 ;  /* 0x001d846501007387 */ /* 0x0005e20000100800 */
[C---:B------:R-:W-:Y:S01]  /*1350*/  IADD3 R68, R56.reuse, 0x22, RZ ;  /* 0x0000002238447810 */ /* 0x040fe20007ffe0ff */
[----:B------:R-:W-:Y:S01]  /*1360*/  IMAD.MOV R10, RZ, RZ, -R10 ;  /* 0x000000ffff0a7224 */ /* 0x000fe200078e0a0a */
[----:B------:R-:W-:Y:S01]  /*1370*/  IADD3 R58, R56, 0x27, RZ ;  /* 0x00000027383a7810 */ /* 0x000fe20007ffe0ff */
[C---:B------:R-:W-:Y:S01]  /*1380*/  IMAD R79, R0.reuse, R6, R79 ;  /* 0x00000006004f7224 */ /* 0x040fe200078e024f */
[----:B------:R3:W-:Y:S01]  /*1390*/  STL [R1+0x1d98], R99 ;  /* 0x001d986301007387 */ /* 0x0007e20000100800 */
[C---:B------:R-:W-:Y:S01]  /*13a0*/  IMAD.HI.U32 R6, R5.reuse, R83, RZ ;  /* 0x0000005305067227 */ /* 0x040fe200078e00ff */
[----:B------:R-:W-:Y:S02]  /*13b0*/  IABS R81, R68 ;  /* 0x0000004400517213 */ /* 0x000fe40000000000 */
[----:B------:R-:W-:Y:S01]  /*13c0*/  IABS R91, R58 ;  /* 0x0000003a005b7213 */ /* 0x000fe20000000000 */
[----:B------:R-:W-:Y:S01]  /*13d0*/  IMAD R75, R0, R10, R75 ;  /* 0x0000000a004b7224 */ /* 0x000fe200078e024b */
[C---:B------:R-:W-:Y:S01]  /*13e0*/  IADD3 R46, R56.reuse, 0x2c, RZ ;  /* 0x0000002c382e7810 */ /* 0x040fe20007ffe0ff */
[----:B------:R-:W-:Y:S01]  /*13f0*/  IMAD.MOV R10, RZ, RZ, -R6 ;  /* 0x000000ffff0a7224 */ /* 0x000fe200078e0a06 */
[----:B------:R-:W-:Y:S01]  /*1400*/  IADD3 R38, R56, 0x30, RZ ;  /* 0x0000003038267810 */ /* 0x000fe20007ffe0ff */
[C---:B------:R-:W-:Y:S01]  /*1410*/  IMAD.HI.U32 R6, R5.reuse, R89, RZ ;  /* 0x0000005905067227 */ /* 0x040fe200078e00ff */
[----:B------:R-:W-:Y:S01]  /*1420*/  IABS R107, R46 ;  /* 0x0000002e006b7213 */ /* 0x000fe20000000000 */
[----:B------:R-:W-:Y:S01]  /*1430*/  STL [R1+0x1da0], R20 ;  /* 0x001da01401007387 */ /* 0x000fe20000100800 */
        /* <DEDUP_REMOVED lines=26> */
[----:B------:R-:W-:Y:S01]  /*15e0*/  IADD3 R10, -R6, RZ, RZ ;  /* 0x000000ff060a7210 */ /* 0x000fe20007ffe1ff */
[----:B------:R-:W-:Y:S01]  /*15f0*/  IMAD.HI.U32 R6, R5, R105, RZ ;  /* 0x0000006905067227 */ /* 0x000fe200078e00ff */
[----:B------:R-:W-:Y:S03]  /*1600*/  STL [R1+0x1dd0], R96 ;  /* 0x001dd06001007387 */ /* 0x000fe60000100800 */
[----:B------:R-:W-:Y:S01]  /*1610*/  IMAD R89, R0, R12, R89 ;  /* 0x0000000c00597224 */ /* 0x000fe200078e0259 */
[----:B------:R-:W-:Y:S01]  /*1620*/  STL [R1+0x1de8], R18 ;  /* 0x001de81201007387 */ /* 0x000fe20000100800 */
[----:B------:R-:W-:-:S02]  /*1630*/  IMAD.MOV R12, RZ, RZ, -R6 ;  /* 0x000000ffff0c7224 */ /* 0x000fc400078e0a06 */
[C---:B------:R-:W-:Y:S01]  /*1640*/  IMAD.HI.U32 R6, R5.reuse, R97, RZ ;  /* 0x0000006105067227 */ /* 0x040fe200078e00ff */
[----:B------:R-:W-:Y:S03]  /*1650*/  STL [R1+0x1de4], R94 ;  /* 0x001de45e01007387 */ /* 0x000fe60000100800 */
[----:B------:R-:W-:Y:S01]  /*1660*/  IMAD R93, R0, R10, R93 ;  /* 0x0000000a005d7224 */ /* 0x000fe200078e025d */
[----:B------:R-:W-:Y:S01]  /*1670*/  STL [R1+0x1df8], R92 ;  /* 0x001df85c01007387 */ /* 0x000fe20000100800 */
[----:B------:R-:W-:-:S03]  /*1680*/  IMAD.HI.U32 R10, R5, R95, RZ ;  /* 0x0000005f050a7227 */ /* 0x000fc600078e00ff */
[----:B------:R-:W-:Y:S01]  /*1690*/  STL [R1+0x1e00], R90 ;  /* 0x001e005a01007387 */ /* 0x000fe20000100800 */
[----:B------:R-:W-:Y:S01]  /*16a0*/  IMAD.MOV R6, RZ, RZ, -R6 ;  /* 0x000000ffff067224 */ /* 0x000fe200078e0a06 */
[----:B------:R-:W-:Y:S01]  /*16b0*/  IADD3 R10, -R10, RZ, RZ ;  /* 0x000000ff0a0a7210 */ /* 0x000fe20007ffe1ff */
[C---:B------:R-:W-:Y:S01]  /*16c0*/  IMAD.HI.U32 R8, R5.reuse, R19, RZ ;  /* 0x0000001305087227 */ /* 0x040fe200078e00ff */
[----:B------:R-:W-:Y:S03]  /*16d0*/  STL [R1+0x1e18], R88 ;  /* 0x001e185801007387 */ /* 0x000fe60000100800 */
[----:B------:R-:W-:Y:S01]  /*16e0*/  IMAD R97, R0, R6, R97 ;  /* 0x0000000600617224 */ /* 0x000fe200078e0261 */
[----:B------:R-:W-:Y:S01]  /*16f0*/  STL [R1+0x1e14], R16 ;  /* 0x001e141001007387 */ /* 0x000fe20000100800 */
[----:B------:R-:W-:-:S03]  /*1700*/  IMAD.HI.U32 R6, R5, R109, RZ ;  /* 0x0000006d05067227 */ /* 0x000fc600078e00ff */
[----:B------:R-:W-:Y:S01]  /*1710*/  STL [R1+0x1e28], R86 ;  /* 0x001e285601007387 */ /* 0x000fe20000100800 */
[C---:B------:R-:W-:Y:S02]  /*1720*/  IMAD R95, R0.reuse, R10, R95 ;  /* 0x0000000a005f7224 */ /* 0x040fe400078e025f */
[----:B------:R-:W-:Y:S01]  /*1730*/  IMAD.MOV R10, RZ, RZ, -R6 ;  /* 0x000000ffff0a7224 */ /* 0x000fe200078e0a06 */
[----:B------:R-:W-:Y:S01]  /*1740*/  STL [R1+0x1e2c], R84 ;  /* 0x001e2c5401007387 */ /* 0x000fe20000100800 */
[----:B------:R-:W-:Y:S02]  /*1750*/  IMAD.MOV R8, RZ, RZ, -R8 ;  /* 0x000000ffff087224 */ /* 0x000fe400078e0a08 */
[----:B------:R-:W-:Y:S01]  /*1760*/  IMAD R109, R0, R10, R109 ;  /* 0x0000000a006d7224 */ /* 0x000fe200078e026d */
[----:B------:R-:W-:Y:S01]  /*1770*/  STL [R1+0x1e24], R82 ;  /* 0x001e245201007387 */ /* 0x000fe20000100800 */
[----:B------:R-:W-:-:S03]  /*1780*/  IMAD.HI.U32 R10, R5, R57, RZ ;  /* 0x00000039050a7227 */ /* 0x000fc600078e00ff */
[----:B------:R-:W-:Y:S01]  /*1790*/  STL [R1+0x1e20], R80 ;  /* 0x001e205001007387 */ /* 0x000fe20000100800 */
[----:B------:R-:W-:Y:S02]  /*17a0*/  IMAD.MOV R10, RZ, RZ, -R10 ;  /* 0x000000ffff0a7224 */ /* 0x000fe400078e0a0a */
[C---:B------:R-:W-:Y:S01]  /*17b0*/  IMAD R19, R0.reuse, R8, R19 ;  /* 0x0000000800137224 */ /* 0x040fe200078e0213 */
[----:B------:R-:W-:Y:S01]  /*17c0*/  STL [R1+0x1e1c], R78 ;  /* 0x001e1c4e01007387 */ /* 0x000fe20000100800 */
[C---:B------:R-:W-:Y:S02]  /*17d0*/  IMAD R57, R0.reuse, R10, R57 ;  /* 0x0000000a00397224 */ /* 0x040fe400078e0239 */
[--C-:B------:R-:W-:Y:S01]  /*17e0*/  @!P3 IMAD.IADD R7, R7, 0x1, -R0.reuse ;  /* 0x000000010707b824 */ /* 0x100fe200078e0a00 */
[C---:B------:R-:W-:Y:S01]  /*17f0*/  ISETP.GT.U32.AND P2, PT, R0.reuse, R19, PT ;  /* 0x000000130000720c */ /* 0x040fe20003f44070 */
[--C-:B------:R-:W-:Y:S01]  /*1800*/  @!P5 IMAD.IADD R13, R13, 0x1, -R0.reuse ;  /* 0x000000010d0dd824 */ /* 0x100fe200078e0a00 */
[C---:B------:R-:W-:Y:S01]  /*1810*/  ISETP.GT.U32.AND P6, PT, R0.reuse, R57, PT ;  /* 0x000000390000720c */ /* 0x040fe20003fc4070 */
[----:B------:R-:W-:Y:S01]  /*1820*/  @!P1 IMAD.IADD R11, R11, 0x1, -R0 ;  /* 0x000000010b0b9824 */ /* 0x000fe200078e0a00 */
[C---:B------:R-:W-:Y:S01]  /*1830*/  ISETP.GT.U32.AND P1, PT, R0.reuse, R9, PT ;  /* 0x000000090000720c */ /* 0x040fe20003f24070 */
[C---:B------:R-:W-:Y:S01]  /*1840*/  IMAD.HI.U32 R8, R5.reuse, R29, RZ ;  /* 0x0000001d05087227 */ /* 0x040fe200078e00ff */
[C---:B------:R-:W-:Y:S01]  /*1850*/  ISETP.GT.U32.AND P0, PT, R0.reuse, R7, PT ;  /* 0x000000070000720c */ /* 0x040fe20003f04070 */
[----:B------:R-:W-:Y:S01]  /*1860*/  STL [R1+0x1e10], R76 ;  /* 0x001e104c01007387 */ /* 0x000fe20000100800 */
[C---:B------:R-:W-:Y:S01]  /*1870*/  ISETP.GT.U32.AND P5, PT, R0.reuse, R11, PT ;  /* 0x0000000b0000720c */ /* 0x040fe20003fa4070 */
[----:B------:R-:W-:Y:S01]  /*1880*/  IMAD R105, R0, R12, R105 ;  /* 0x0000000c00697224 */ /* 0x000fe200078e0269 */
[----:B------:R-:W-:Y:S01]  /*1890*/  IADD3 R8, -R8, RZ, RZ ;  /* 0x000000ff08087210 */ /* 0x000fe20007ffe1ff */
[----:B------:R-:W-:Y:S01]  /*18a0*/  IMAD.HI.U32 R6, R5, R111, RZ ;  /* 0x0000006f05067227 */ /* 0x000fe200078e00ff */
[----:B------:R-:W-:Y:S01]  /*18b0*/  STL [R1+0x1e0c], R74 ;  /* 0x001e0c4a01007387 */ /* 0x000fe20000100800 */
[----:B------:R-:W-:-:S02]  /*18c0*/  @!P2 IADD3 R19, R19, -R0, RZ ;  /* 0x800000001313a210 */ /* 0x000fc40007ffe0ff */
[--C-:B------:R-:W-:Y:S01]  /*18d0*/  @!P6 IMAD.IADD R57, R57, 0x1, -R0.reuse ;  /* 0x000000013939e824 */ /* 0x100fe200078e0a00 */
[C---:B------:R-:W-:Y:S01]  /*18e0*/  ISETP.GT.U32.AND P2, PT, R0.reuse, R13, PT ;  /* 0x0000000d0000720c */ /* 0x040fe20003f44070 */
[C---:B------:R-:W-:Y:S01]  /*18f0*/  IMAD R29, R0.reuse, R8, R29 ;  /* 0x00000008001d7224 */ /* 0x040fe200078e021d */
[----:B------:R-:W-:Y:S01]  /*1900*/  @!P1 IADD3 R9, R9, -R0, RZ ;  /* 0x8000000009099210 */ /* 0x000fe20007ffe0ff */
[--C-:B------:R-:W-:Y:S01]  /*1910*/  @!P0 IMAD.IADD R7, R7, 0x1, -R0.reuse ;  /* 0x0000000107078824 */ /* 0x100fe200078e0a00 */
[C---:B------:R-:W-:Y:S01]  /*1920*/  ISETP.GT.U32.AND P3, PT, R0.reuse, R57, PT ;  /* 0x000000390000720c */ /* 0x040fe20003f64070 */
[----:B------:R-:W-:Y:S01]  /*1930*/  @!P5 IMAD.IADD R11, R11, 0x1, -R0 ;  /* 0x000000010b0bd824 */ /* 0x000fe200078e0a00 */
[C---:B------:R-:W-:Y:S01]  /*1940*/  ISETP.GT.U32.AND P1, PT, R0.reuse, R21, PT ;  /* 0x000000150000720c */ /* 0x040fe20003f24070 */
[----:B------:R-:W-:Y:S01]  /*1950*/  IMAD.HI.U32 R8, R5, R39, RZ ;  /* 0x0000002705087227 */ /* 0x000fe200078e00ff */
[C---:B------:R-:W-:Y:S01]  /*1960*/  ISETP.GT.U32.AND P0, PT, R0.reuse, R17, PT ;  /* 0x000000110000720c */ /* 0x040fe20003f04070 */
[----:B------:R4:W-:Y:S01]  /*1970*/  STL [R1+0x1e08], R72 ;  /* 0x001e084801007387 */ /* 0x0009e20000100800 */
[C---:B------:R-:W-:Y:S01]  /*1980*/  ISETP.GT.U32.AND P5, PT, R0.reuse, R23, PT ;  /* 0x000000170000720c */ /* 0x040fe20003fa4070 */
[----:B------:R-:W-:Y:S01]  /*1990*/  IMAD.MOV R8, RZ, RZ, -R8 ;  /* 0x000000ffff087224 */ /* 0x000fe200078e0a08 */
[----:B------:R-:W-:Y:S01]  /*19a0*/  ISETP.GT.U32.AND P6, PT, R0, R19, PT ;  /* 0x000000130000720c */ /* 0x000fe20003fc4070 */
[--C-:B------:R-:W-:Y:S01]  /*19b0*/  @!P2 IMAD.IADD R13, R13, 0x1, -R0.reuse ;  /* 0x000000010d0da824 */ /* 0x100fe200078e0a00 */
[----:B------:R-:W-:Y:S01]  /*19c0*/  ISETP.GE.AND P2, PT, R56, RZ, PT ;  /* 0x000000ff3800720c */ /* 0x000fe20003f46270 */
[----:B------:R-:W-:Y:S01]  /*19d0*/  IMAD R39, R0, R8, R39 ;  /* 0x0000000800277224 */ /* 0x000fe200078e0227 */
[----:B------:R-:W-:Y:S01]  /*19e0*/  IADD3 R12, -R6, RZ, RZ ;  /* 0x000000ff060c7210 */ /* 0x000fe20007ffe1ff */
[--C-:B------:R-:W-:Y:S01]  /*19f0*/  @!P3 IMAD.IADD R57, R57, 0x1, -R0.reuse ;  /* 0x000000013939b824 */ /* 0x100fe200078e0a00 */
[----:B------:R-:W-:Y:S01]  /*1a00*/  ISETP.GT.U32.AND P3, PT, R0, R15, PT ;  /* 0x0000000f0000720c */ /* 0x000fe20003f64070 */
[----:B------:R-:W-:Y:S01]  /*1a10*/  IMAD.HI.U32 R8, R5, R47, RZ ;  /* 0x0000002f05087227 */ /* 0x000fe200078e00ff */
[-C--:B------:R-:W-:Y:S01]  /*1a20*/  @!P1 IADD3 R21, R21, -R0.reuse, RZ ;  /* 0x8000000015159210 */ /* 0x080fe20007ffe0ff */
[----:B------:R-:W-:Y:S01]  /*1a30*/  STL [R1+0x1e04], R70 ;  /* 0x001e044601007387 */ /* 0x000fe20000100800 */
[----:B------:R-:W-:Y:S01]  /*1a40*/  ISETP.GE.AND P1, PT, R114, RZ, PT ;  /* 0x000000ff7200720c */ /* 0x000fe20003f26270 */
[--C-:B------:R-:W-:Y:S01]  /*1a50*/  @!P0 IMAD.IADD R17, R17, 0x1, -R0.reuse ;  /* 0x0000000111118824 */ /* 0x100fe200078e0a00 */
[----:B------:R-:W-:Y:S01]  /*1a60*/  ISETP.GE.AND P0, PT, R116, RZ, PT ;  /* 0x000000ff7400720c */ /* 0x000fe20003f06270 */
[----:B------:R-:W-:Y:S01]  /*1a70*/  @!P5 IMAD.IADD R23, R23, 0x1, -R0 ;  /* 0x000000011717d824 */ /* 0x000fe200078e0a00 */
[----:B------:R-:W-:Y:S01]  /*1a80*/  ISETP.GE.AND P5, PT, R24, RZ, PT ;  /* 0x000000ff1800720c */ /* 0x000fe20003fa6270 */
[----:B------:R-:W-:Y:S01]  /*1a90*/  @!P2 IMAD.MOV R7, RZ, RZ, -R7 ;  /* 0x000000ffff07a224 */ /* 0x000fe200078e0a07 */
[----:B------:R-:W-:Y:S01]  /*1aa0*/  @!P6 IADD3 R19, R19, -R0, RZ ;  /* 0x800000001313e210 */ /* 0x000fe20007ffe0ff */
[----:B------:R-:W-:Y:S01]  /*1ab0*/  IMAD.MOV R8, RZ, RZ, -R8 ;  /* 0x000000ffff087224 */ /* 0x000fe200078e0a08 */
[----:B------:R-:W-:Y:S01]  /*1ac0*/  ISETP.GT.U32.AND P6, PT, R0, R29, PT ;  /* 0x0000001d0000720c */ /* 0x000fe20003fc4070 */
[----:B------:R-:W-:Y:S01]  /*1ad0*/  @!P3 IMAD.IADD R15, R15, 0x1, -R0 ;  /* 0x000000010f0fb824 */ /* 0x000fe200078e0a00 */
[----:B------:R-:W-:Y:S01]  /*1ae0*/  ISETP.GE.AND P3, PT, R118, RZ, PT ;  /* 0x000000ff7600720c */ /* 0x000fe20003f66270 */
[----:B------:R-:W-:Y:S01]  /*1af0*/  IMAD R47, R0, R8, R47 ;  /* 0x00000008002f7224 */ /* 0x000fe200078e022f */
[----:B-1----:R-:W-:Y:S01]  /*1b00*/  IADD3 R24, R56, 0x37, RZ ;  /* 0x0000003738187810 */ /* 0x002fe20007ffe0ff */
[----:B------:R-:W-:Y:S01]  /*1b10*/  @!P1 IMAD.MOV R13, RZ, RZ, -R13 ;  /* 0x000000ffff0d9224 */ /* 0x000fe200078e0a0d */
[C---:B------:R-:W-:Y:S01]  /*1b20*/  ISETP.GT.U32.AND P2, PT, R0.reuse, R15, PT ;  /* 0x0000000f0000720c */ /* 0x040fe20003f44070 */
[----:B------:R-:W-:Y:S01]  /*1b30*/  IMAD.HI.U32 R8, R5, R63, RZ ;  /* 0x0000003f05087227 */ /* 0x000fe200078e00ff */
[C---:B------:R-:W-:Y:S01]  /*1b40*/  ISETP.GT.U32.AND P1, PT, R0.reuse, R23, PT ;  /* 0x000000170000720c */ /* 0x040fe20003f24070 */
[----:B------:R-:W-:Y:S01]  /*1b50*/  STL [R1+0x1dfc], R68 ;  /* 0x001dfc4401007387 */ /* 0x000fe20000100800 */
[----:B------:R-:W-:Y:S01]  /*1b60*/  @!P0 IADD3 R11, -R11, RZ, RZ ;  /* 0x000000ff0b0b8210 */ /* 0x000fe20007ffe1ff */
[----:B------:R-:W-:Y:S01]  /*1b70*/  @!P5 IMAD.MOV R19, RZ, RZ, -R19 ;  /* 0x000000ffff13d224 */ /* 0x000fe200078e0a13 */
[C---:B------:R-:W-:Y:S01]  /*1b80*/  ISETP.GT.U32.AND P0, PT, R0.reuse, R21, PT ;  /* 0x000000150000720c */ /* 0x040fe20003f04070 */
[C---:B------:R-:W-:Y:S01]  /*1b90*/  IMAD R111, R0.reuse, R12, R111 ;  /* 0x0000000c006f7224 */ /* 0x040fe200078e026f */
[C---:B------:R-:W-:Y:S01]  /*1ba0*/  ISETP.GT.U32.AND P5, PT, R0.reuse, R25, PT ;  /* 0x000000190000720c */ /* 0x040fe20003fa4070 */
[----:B------:R-:W-:Y:S01]  /*1bb0*/  @!P3 IMAD.MOV R9, RZ, RZ, -R9 ;  /* 0x000000ffff09b224 */ /* 0x000fe200078e0a09 */
[----:B------:R-:W-:Y:S01]  /*1bc0*/  ISETP.GT.U32.AND P3, PT, R0, R17, PT ;  /* 0x000000110000720c */ /* 0x000fe20003f64070 */
[----:B------:R-:W-:Y:S01]  /*1bd0*/  IMAD.HI.U32 R6, R5, R115, RZ ;  /* 0x0000007305067227 */ /* 0x000fe200078e00ff */
[-C--:B------:R-:W-:Y:S01]  /*1be0*/  @!P6 IADD3 R29, R29, -R0.reuse, RZ ;  /* 0x800000001d1de210 */ /* 0x080fe20007ffe0ff */
[----:B------:R-:W-:Y:S01]  /*1bf0*/  STL [R1+0x1df4], R66 ;  /* 0x001df44201007387 */ /* 0x000fe20000100800 */
[----:B------:R-:W-:-:S02]  /*1c00*/  @!P2 IADD3 R15, R15, -R0, RZ ;  /* 0x800000000f0fa210 */ /* 0x000fc40007ffe0ff */
[----:B------:R-:W-:Y:S01]  /*1c10*/  ISETP.GT.U32.AND P2, PT, R0, R27, PT ;  /* 0x0000001b0000720c */ /* 0x000fe20003f44070 */
[----:B------:R-:W-:Y:S01]  /*1c20*/  STL [R1+0x1df0], R64 ;  /* 0x001df04001007387 */ /* 0x000fe20000100800 */
[----:B------:R-:W-:Y:S01]  /*1c30*/  @!P1 IADD3 R23, R23, -R0, RZ ;  /* 0x8000000017179210 */ /* 0x000fe20007ffe0ff */
[--C-:B------:R-:W-:Y:S01]  /*1c40*/  @!P0 IMAD.IADD R21, R21, 0x1, -R0.reuse ;  /* 0x0000000115158824 */ /* 0x100fe200078e0a00 */
[----:B------:R-:W-:Y:S01]  /*1c50*/  ISETP.GE.AND P1, PT, R112, RZ, PT ;  /* 0x000000ff7000720c */ /* 0x000fe20003f26270 */
[--C-:B------:R-:W-:Y:S01]  /*1c60*/  @!P5 IMAD.IADD R25, R25, 0x1, -R0.reuse ;  /* 0x000000011919d824 */ /* 0x100fe200078e0a00 */
[C---:B------:R-:W-:Y:S01]  /*1c70*/  ISETP.GT.U32.AND P0, PT, R0.reuse, R35, PT ;  /* 0x000000230000720c */ /* 0x040fe20003f04070 */
[----:B------:R-:W-:Y:S01]  /*1c80*/  @!P3 IMAD.IADD R17, R17, 0x1, -R0 ;  /* 0x000000011111b824 */ /* 0x000fe200078e0a00 */
[----:B------:R-:W-:Y:S01]  /*1c90*/  ISETP.GT.U32.AND P3, PT, R0, R31, PT ;  /* 0x0000001f0000720c */ /* 0x000fe20003f64070 */
[----:B------:R-:W-:Y:S01]  /*1ca0*/  STL [R1+0x1dec], R62 ;  /* 0x001dec3e01007387 */ /* 0x000fe20000100800 */
[----:B------:R-:W-:-:S02]  /*1cb0*/  ISETP.GE.AND P5, PT, R110, RZ, PT ;  /* 0x000000ff6e00720c */ /* 0x000fc40003fa6270 */
[----:B------:R-:W-:Y:S01]  /*1cc0*/  ISETP.GT.U32.AND P6, PT, R0, R29, PT ;  /* 0x0000001d0000720c */ /* 0x000fe20003fc4070 */
[----:B------:R-:W-:Y:S01]  /*1cd0*/  STL [R1+0x1de0], R60 ;  /* 0x001de03c01007387 */ /* 0x000fe20000100800 */
[-C--:B------:R-:W-:Y:S02]  /*1ce0*/  @!P2 IADD3 R27, R27, -R0.reuse, RZ ;  /* 0x800000001b1ba210 */ /* 0x080fe40007ffe0ff */
[----:B------:R-:W-:Y:S01]  /*1cf0*/  ISETP.GE.AND P2, PT, R108, RZ, PT ;  /* 0x000000ff6c00720c */ /* 0x000fe20003f46270 */
[----:B------:R-:W-:Y:S01]  /*1d00*/  @!P1 IMAD.MOV R15, RZ, RZ, -R15 ;  /* 0x000000ffff0f9224 */ /* 0x000fe200078e0a0f */
[----:B------:R-:W-:Y:S01]  /*1d10*/  ISETP.GT.U32.AND P1, PT, R0, R25, PT ;  /* 0x000000190000720c */ /* 0x000fe20003f24070 */
[--C-:B------:R-:W-:Y:S01]  /*1d20*/  @!P0 IMAD.IADD R35, R35, 0x1, -R0.reuse ;  /* 0x0000000123238824 */ /* 0x100fe200078e0a00 */
[----:B------:R-:W-:Y:S01]  /*1d30*/  ISETP.GE.AND P0, PT, R22, RZ, PT ;  /* 0x000000ff1600720c */ /* 0x000fe20003f06270 */
[--C-:B------:R-:W-:Y:S01]  /*1d40*/  @!P3 IMAD.IADD R31, R31, 0x1, -R0.reuse ;  /* 0x000000011f1fb824 */ /* 0x100fe200078e0a00 */
[----:B------:R-:W-:Y:S01]  /*1d50*/  ISETP.GE.AND P3, PT, R106, RZ, PT ;  /* 0x000000ff6a00720c */ /* 0x000fe20003f66270 */
[----:B------:R-:W-:Y:S01]  /*1d60*/  STL [R1+0x1ddc], R58 ;  /* 0x001ddc3a01007387 */ /* 0x000fe20000100800 */
[----:B------:R-:W-:Y:S01]  /*1d70*/  @!P5 IADD3 R17, -R17, RZ, RZ ;  /* 0x000000ff1111d210 */ /* 0x000fe20007ffe1ff */
[--C-:B------:R-:W-:Y:S01]  /*1d80*/  @!P6 IMAD.IADD R29, R29, 0x1, -R0.reuse ;  /* 0x000000011d1de824 */ /* 0x100fe200078e0a00 */
[C---:B------:R-:W-:Y:S01]  /*1d90*/  ISETP.GT.U32.AND P5, PT, R0.reuse, R27, PT ;  /* 0x0000001b0000720c */ /* 0x040fe20003fa4070 */
[----:B------:R-:W-:Y:S01]  /*1da0*/  STL [R1+0x1dd8], R54 ;  /* 0x001dd83601007387 */ /* 0x000fe20000100800 */
[C---:B------:R-:W-:Y:S01]  /*1db0*/  ISETP.GT.U32.AND P6, PT, R0.reuse, R39, PT ;  /* 0x000000270000720c */ /* 0x040fe20003fc4070 */
[----:B------:R-:W-:Y:S01]  /*1dc0*/  @!P2 IMAD.MOV R21, RZ, RZ, -R21 ;  /* 0x000000ffff15a224 */ /* 0x000fe200078e0a15 */
[C---:B------:R-:W-:Y:S01]  /*1dd0*/  ISETP.GT.U32.AND P2, PT, R0.reuse, R31, PT ;  /* 0x0000001f0000720c */ /* 0x040fe20003f44070 */
[--C-:B------:R-:W-:Y:S01]  /*1de0*/  @!P1 IMAD.IADD R25, R25, 0x1, -R0.reuse ;  /* 0x0000000119199824 */ /* 0x100fe200078e0a00 */
[C---:B------:R-:W-:Y:S01]  /*1df0*/  ISETP.GT.U32.AND P1, PT, R0.reuse, R37, PT ;  /* 0x000000250000720c */ /* 0x040fe20003f24070 */
[----:B------:R-:W-:Y:S01]  /*1e00*/  STL [R1+0x1dd4], R52 ;  /* 0x001dd43401007387 */ /* 0x000fe20000100800 */
[----:B------:R-:W-:Y:S01]  /*1e10*/  @!P0 IADD3 R29, -R29, RZ, RZ ;  /* 0x000000ff1d1d8210 */ /* 0x000fe20007ffe1ff */
[----:B------:R-:W-:Y:S01]  /*1e20*/  @!P3 IMAD.MOV R23, RZ, RZ, -R23 ;  /* 0x000000ffff17b224 */ /* 0x000fe200078e0a17 */
[C---:B------:R-:W-:Y:S01]  /*1e30*/  ISETP.GT.U32.AND P3, PT, R0.reuse, R35, PT ;  /* 0x000000230000720c */ /* 0x040fe20003f64070 */
[----:B------:R-:W-:Y:S01]  /*1e40*/  STL [R1+0x1dcc], R50 ;  /* 0x001dcc3201007387 */ /* 0x000fe20000100800 */
[C---:B------:R-:W-:Y:S01]  /*1e50*/  ISETP.GT.U32.AND P0, PT, R0.reuse, R33, PT ;  /* 0x000000210000720c */ /* 0x040fe20003f04070 */
[--C-:B------:R-:W-:Y:S01]  /*1e60*/  @!P5 IMAD.IADD R27, R27, 0x1, -R0.reuse ;  /* 0x000000011b1bd824 */ /* 0x100fe200078e0a00 */
[----:B------:R-:W-:Y:S01]  /*1e70*/  ISETP.GT.U32.AND P5, PT, R0, R41, PT ;  /* 0x000000290000720c */ /* 0x000fe20003fa4070 */
[--C-:B------:R-:W-:Y:S01]  /*1e80*/  @!P6 IMAD.IADD R39, R39, 0x1, -R0.reuse ;  /* 0x000000012727e824 */ /* 0x100fe200078e0a00 */
[----:B------:R-:W-:Y:S01]  /*1e90*/  IADD3 R8, -R8, RZ, RZ ;  /* 0x000000ff08087210 */ /* 0x000fe20007ffe1ff */
[----:B------:R-:W-:Y:S01]  /*1ea0*/  STL [R1+0x1dc4], R48 ;  /* 0x001dc43001007387 */ /* 0x000fe20000100800 */
[----:B------:R-:W-:Y:S01]  /*1eb0*/  @!P2 IADD3 R31, R31, -R0, RZ ;  /* 0x800000001f1fa210 */ /* 0x000fe20007ffe0ff */
[--C-:B------:R-:W-:Y:S01]  /*1ec0*/  @!P1 IMAD.IADD R37, R37, 0x1, -R0.reuse ;  /* 0x0000000125259824 */ /* 0x100fe200078e0a00 */
[C---:B------:R-:W-:Y:S01]  /*1ed0*/  ISETP.GT.U32.AND P2, PT, R0.reuse, R43, PT ;  /* 0x0000002b0000720c */ /* 0x040fe20003f44070 */
[C---:B------:R-:W-:Y:S01]  /*1ee0*/  IMAD R63, R0.reuse, R8, R63 ;  /* 0x00000008003f7224 */ /* 0x040fe200078e023f */
[----:B------:R-:W-:Y:S01]  /*1ef0*/  ISETP.GT.U32.AND P6, PT, R0, R39, PT ;  /* 0x000000270000720c */ /* 0x000fe20003fc4070 */
[--C-:B------:R-:W-:Y:S01]  /*1f00*/  @!P3 IMAD.IADD R35, R35, 0x1, -R0.reuse ;  /* 0x000000012323b824 */ /* 0x100fe200078e0a00 */
[----:B------:R-:W-:Y:S01]  /*1f10*/  ISETP.GE.AND P3, PT, R104, RZ, PT ;  /* 0x000000ff6800720c */ /* 0x000fe20003f66270 */
[----:B------:R-:W-:Y:S01]  /*1f20*/  IMAD.HI.U32 R8, R5, R71, RZ ;  /* 0x0000004705087227 */ /* 0x000fe200078e00ff */
[----:B------:R-:W-:Y:S01]  /*1f30*/  ISETP.GE.AND P1, PT, R101, RZ, PT ;  /* 0x000000ff6500720c */ /* 0x000fe20003f26270 */
[----:B------:R-:W-:Y:S01]  /*1f40*/  STL [R1+0x1dc0], R46 ;  /* 0x001dc02e01007387 */ /* 0x000fe20000100800 */
[-C--:B------:R-:W-:Y:S01]  /*1f50*/  @!P0 IADD3 R33, R33, -R0.reuse, RZ ;  /* 0x8000000021218210 */ /* 0x080fe20007ffe0ff */
[--C-:B------:R-:W-:Y:S01]  /*1f60*/  @!P5 IMAD.IADD R41, R41, 0x1, -R0.reuse ;  /* 0x000000012929d824 */ /* 0x100fe200078e0a00 */
[----:B------:R-:W-:Y:S01]  /*1f70*/  ISETP.GE.AND P0, PT, R103, RZ, PT ;  /* 0x000000ff6700720c */ /* 0x000fe20003f06270 */
[----:B--2---:R-:W-:Y:S01]  /*1f80*/  IMAD.MOV.U32 R101, RZ, RZ, R27 ;  /* 0x000000ffff657224 */ /* 0x004fe200078e001b */
[----:B------:R-:W-:Y:S01]  /*1f90*/  ISETP.GE.AND P5, PT, R99, RZ, PT ;  /* 0x000000ff6300720c */ /* 0x000fe20003fa6270 */
[----:B---3--:R-:W-:Y:S01]  /*1fa0*/  IMAD.MOV.U32 R99, RZ, RZ, R25 ;  /* 0x000000ffff637224 */ /* 0x008fe200078e0019 */
[----:B------:R-:W-:Y:S01]  /*1fb0*/  @!P2 IADD3 R43, R43, -R0, RZ ;  /* 0x800000002b2ba210 */ /* 0x000fe20007ffe0ff */
[----:B------:R-:W-:Y:S01]  /*1fc0*/  @!P6 IMAD.IADD R39, R39, 0x1, -R0 ;  /* 0x000000012727e824 */ /* 0x000fe200078e0a00 */
[----:B------:R-:W-:Y:S01]  /*1fd0*/  ISETP.GE.AND P2, PT, R20, RZ, PT ;  /* 0x000000ff1400720c */ /* 0x000fe20003f46270 */
[----:B------:R-:W-:Y:S01]  /*1fe0*/  @!P3 IMAD.MOV R99, RZ, RZ, -R99 ;  /* 0x000000ffff63b224 */ /* 0x000fe200078e0a63 */
[----:B------:R-:W-:Y:S01]  /*1ff0*/  MOV R103, R31 ;  /* 0x0000001f00677202 */ /* 0x000fe20000000f00 */
[----:B------:R-:W-:Y:S01]  /*2000*/  IMAD.MOV R8, RZ, RZ, -R8 ;  /* 0x000000ffff087224 */ /* 0x000fe200078e0a08 */
[C---:B------:R-:W-:Y:S01]  /*2010*/  ISETP.GT.U32.AND P3, PT, R0.reuse, R33, PT ;  /* 0x000000210000720c */ /* 0x040fe20003f64070 */
[----:B------:R-:W-:Y:S01]  /*2020*/  STL [R1+0x1dbc], R44 ;  /* 0x001dbc2c01007387 */ /* 0x000fe20000100800 */
[C---:B------:R-:W-:Y:S01]  /*2030*/  ISETP.GT.U32.AND P6, PT, R0.reuse, R47, PT ;  /* 0x0000002f0000720c */ /* 0x040fe20003fc4070 */
[----:B------:R-:W-:Y:S01]  /*2040*/  @!P1 IMAD.MOV R103, RZ, RZ, -R103 ;  /* 0x000000ffff679224 */ /* 0x000fe200078e0a67 */
[C---:B------:R-:W-:Y:S01]  /*2050*/  ISETP.GT.U32.AND P1, PT, R0.reuse, R41, PT ;  /* 0x000000290000720c */ /* 0x040fe20003f24070 */
[----:B------:R-:W-:Y:S01]  /*2060*/  @!P0 IMAD.MOV R101, RZ, RZ, -R101 ;  /* 0x000000ffff658224 */ /* 0x000fe200078e0a65 */
[C---:B------:R-:W-:Y:S01]  /*2070*/  ISETP.GT.U32.AND P0, PT, R0.reuse, R37, PT ;  /* 0x000000250000720c */ /* 0x040fe20003f04070 */
[C---:B------:R-:W-:Y:S01]  /*2080*/  IMAD R71, R0.reuse, R8, R71 ;  /* 0x0000000800477224 */ /* 0x040fe200078e0247 */
[----:B------:R-:W-:Y:S01]  /*2090*/  @!P5 IADD3 R35, -R35, RZ, RZ ;  /* 0x000000ff2323d210 */ /* 0x000fe20007ffe1ff */
[----:B------:R-:W-:Y:S01]  /*20a0*/  @!P2 IMAD.MOV R39, RZ, RZ, -R39 ;  /* 0x000000ffff27a224 */ /* 0x000fe200078e0a27 */
[C---:B------:R-:W-:Y:S01]  /*20b0*/  ISETP.GT.U32.AND P2, PT, R0.reuse, R45, PT ;  /* 0x0000002d0000720c */ /* 0x040fe20003f44070 */
[----:B------:R-:W-:Y:S01]  /*20c0*/  IMAD.HI.U32 R8, R5, R81, RZ ;  /* 0x0000005105087227 */ /* 0x000fe200078e00ff */
[----:B------:R-:W-:Y:S01]  /*20d0*/  ISETP.GT.U32.AND P5, PT, R0, R43, PT ;  /* 0x0000002b0000720c */ /* 0x000fe20003fa4070 */
[----:B------:R-:W-:Y:S01]  /*20e0*/  STL [R1+0x1db0], R42 ;  /* 0x001db02a01007387 */ /* 0x000fe20000100800 */
[----:B------:R-:W-:Y:S01]  /*20f0*/  IADD3 R6, -R6, RZ, RZ ;  /* 0x000000ff06067210 */ /* 0x000fe20007ffe1ff */
[--C-:B------:R-:W-:Y:S01]  /*2100*/  @!P3 IMAD.IADD R33, R33, 0x1, -R0.reuse ;  /* 0x000000012121b824 */ /* 0x100fe200078e0a00 */
[C---:B------:R-:W-:Y:S01]  /*2110*/  ISETP.GT.U32.AND P3, PT, R0.reuse, R49, PT ;  /* 0x000000310000720c */ /* 0x040fe20003f64070 */
[----:B------:R-:W-:Y:S01]  /*2120*/  @!P1 IMAD.IADD R41, R41, 0x1, -R0 ;  /* 0x0000000129299824 */ /* 0x000fe200078e0a00 */
[----:B------:R-:W-:Y:S01]  /*2130*/  @!P6 IADD3 R47, R47, -R0, RZ ;  /* 0x800000002f2fe210 */ /* 0x000fe20007ffe0ff */
[----:B------:R-:W-:Y:S01]  /*2140*/  IMAD.MOV R8, RZ, RZ, -R8 ;  /* 0x000000ffff087224 */ /* 0x000fe200078e0a08 */
[C---:B------:R-:W-:Y:S01]  /*2150*/  ISETP.GT.U32.AND P1, PT, R0.reuse, R59, PT ;  /* 0x0000003b0000720c */ /* 0x040fe20003f24070 */
[C---:B------:R-:W-:Y:S01]  /*2160*/  IMAD R115, R0.reuse, R6, R115 ;  /* 0x0000000600737224 */ /* 0x040fe200078e0273 */
[----:B------:R-:W-:Y:S01]  /*2170*/  @!P0 IADD3 R37, R37, -R0, RZ ;  /* 0x8000000025258210 */ /* 0x000fe20007ffe0ff */
[--C-:B------:R-:W-:Y:S01]  /*2180*/  @!P2 IMAD.IADD R45, R45, 0x1, -R0.reuse ;  /* 0x000000012d2da824 */ /* 0x100fe200078e0a00 */
[----:B------:R-:W-:Y:S01]  /*2190*/  ISETP.GT.U32.AND P0, PT, R0, R51, PT ;  /* 0x000000330000720c */ /* 0x000fe20003f04070 */
[--C-:B------:R-:W-:Y:S01]  /*21a0*/  @!P5 IMAD.IADD R43, R43, 0x1, -R0.reuse ;  /* 0x000000012b2bd824 */ /* 0x100fe200078e0a00 */
[----:B------:R-:W-:Y:S01]  /*21b0*/  ISETP.GE.AND P2, PT, R100, RZ, PT ;  /* 0x000000ff6400720c */ /* 0x000fe20003f46270 */
[C---:B------:R-:W-:Y:S01]  /*21c0*/  IMAD R81, R0.reuse, R8, R81 ;  /* 0x0000000800517224 */ /* 0x040fe200078e0251 */
[----:B------:R-:W-:Y:S01]  /*21d0*/  ISETP.GT.U32.AND P6, PT, R0, R47, PT ;  /* 0x0000002f0000720c */ /* 0x000fe20003fc4070 */
[--C-:B------:R-:W-:Y:S01]  /*21e0*/  @!P3 IMAD.IADD R49, R49, 0x1, -R0.reuse ;  /* 0x000000013131b824 */ /* 0x100fe200078e0a00 */
[----:B------:R-:W-:Y:S01]  /*21f0*/  ISETP.GE.AND P5, PT, R102, RZ, PT ;  /* 0x000000ff6600720c */ /* 0x000fe20003fa6270 */
[----:B------:R-:W-:Y:S01]  /*2200*/  IMAD.HI.U32 R8, R5, R91, RZ ;  /* 0x0000005b05087227 */ /* 0x000fe200078e00ff */
[----:B------:R-:W-:Y:S01]  /*2210*/  ISETP.GE.AND P3, PT, R98, RZ, PT ;  /* 0x000000ff6200720c */ /* 0x000fe20003f66270 */
[----:B------:R-:W-:Y:S01]  /*2220*/  STL [R1+0x1dac], R40 ;  /* 0x001dac2801007387 */ /* 0x000fe20000100800 */
[----:B------:R-:W-:Y:S01]  /*2230*/  IABS R125, R24 ;  /* 0x00000018007d7213 */ /* 0x000fe20000000000 */
[----:B------:R-:W-:Y:S01]  /*2240*/  @!P1 IMAD.IADD R59, R59, 0x1, -R0 ;  /* 0x000000013b3b9824 */ /* 0x000fe200078e0a00 */
[----:B------:R-:W-:Y:S01]  /*2250*/  ISETP.GE.AND P1, PT, R18, RZ, PT ;  /* 0x000000ff1200720c */ /* 0x000fe20003f26270 */
[----:B------:R-:W-:Y:S01]  /*2260*/  IMAD.HI.U32 R6, R5, R117, RZ ;  /* 0x0000007505067227 */ /* 0x000fe200078e00ff */
[-C--:B------:R-:W-:Y:S01]  /*2270*/  @!P0 IADD3 R51, R51, -R0.reuse, RZ ;  /* 0x8000000033338210 */ /* 0x080fe20007ffe0ff */
[----:B------:R-:W-:Y:S01]  /*2280*/  STL [R1+0x1da8], R38 ;  /* 0x001da82601007387 */ /* 0x000fe20000100800 */
[----:B------:R-:W-:Y:S01]  /*2290*/  ISETP.GE.AND P0, PT, R96, RZ, PT ;  /* 0x000000ff6000720c */ /* 0x000fe20003f06270 */
[----:B------:R-:W-:Y:S01]  /*22a0*/  @!P2 IMAD.MOV R37, RZ, RZ, -R37 ;  /* 0x000000ffff25a224 */ /* 0x000fe200078e0a25 */
[----:B------:R-:W-:Y:S01]  /*22b0*/  @!P6 IADD3 R47, R47, -R0, RZ ;  /* 0x800000002f2fe210 */ /* 0x000fe20007ffe0ff */
[----:B------:R-:W-:Y:S01]  /*22c0*/  @!P5 IMAD.MOV R33, RZ, RZ, -R33 ;  /* 0x000000ffff21d224 */ /* 0x000fe200078e0a21 */
[C---:B------:R-:W-:Y:S01]  /*22d0*/  ISETP.GT.U32.AND P2, PT, R0.reuse, R49, PT ;  /* 0x000000310000720c */ /* 0x040fe20003f44070 */
[----:B------:R-:W-:Y:S01]  /*22e0*/  IMAD.MOV R10, RZ, RZ, -R6 ;  /* 0x000000ffff0a7224 */ /* 0x000fe200078e0a06 */
[C---:B------:R-:W-:Y:S01]  /*22f0*/  ISETP.GT.U32.AND P6, PT, R0.reuse, R63, PT ;  /* 0x0000003f0000720c */ /* 0x040fe20003fc4070 */
[----:B------:R-:W-:Y:S01]  /*2300*/  IMAD.HI.U32 R6, R5, R119, RZ ;  /* 0x0000007705067227 */ /* 0x000fe200078e00ff */
[C---:B------:R-:W-:Y:S01]  /*2310*/  ISETP.GT.U32.AND P5, PT, R0.reuse, R45, PT ;  /* 0x0000002d0000720c */ /* 0x040fe20003fa4070 */
[----:B------:R-:W-:Y:S01]  /*2320*/  STL [R1+0x1da4], R36 ;  /* 0x001da42401007387 */ /* 0x000fe20000100800 */
[----:B------:R-:W-:Y:S01]  /*2330*/  @!P3 IADD3 R41, -R41, RZ, RZ ;  /* 0x000000ff2929b210 */ /* 0x000fe20007ffe1ff */
[----:B------:R-:W-:Y:S01]  /*2340*/  @!P1 IMAD.MOV R47, RZ, RZ, -R47 ;  /* 0x000000ffff2f9224 */ /* 0x000fe200078e0a2f */
[C---:B------:R-:W-:Y:S01]  /*2350*/  ISETP.GT.U32.AND P3, PT, R0.reuse, R51, PT ;  /* 0x000000330000720c */ /* 0x040fe20003f64070 */
[----:B------:R-:W-:Y:S01]  /*2360*/  @!P0 IMAD.MOV R43, RZ, RZ, -R43 ;  /* 0x000000ffff2b8224 */ /* 0x000fe200078e0a2b */
[C---:B------:R-:W-:Y:S01]  /*2370*/  ISETP.GT.U32.AND P1, PT, R0.reuse, R53, PT ;  /* 0x000000350000720c */ /* 0x040fe20003f24070 */
[C---:B------:R-:W-:Y:S01]  /*2380*/  IMAD R117, R0.reuse, R10, R117 ;  /* 0x0000000a00757224 */ /* 0x040fe200078e0275 */
[C---:B------:R-:W-:Y:S01]  /*2390*/  ISETP.GT.U32.AND P0, PT, R0.reuse, R59, PT ;  /* 0x0000003b0000720c */ /* 0x040fe20003f04070 */
[----:B------:R-:W-:Y:S01]  /*23a0*/  @!P2 IMAD.IADD R49, R49, 0x1, -R0 ;  /* 0x000000013131a824 */ /* 0x000fe200078e0a00 */
[----:B------:R-:W-:Y:S01]  /*23b0*/  ISETP.GT.U32.AND P2, PT, R0, R61, PT ;  /* 0x0000003d0000720c */ /* 0x000fe20003f44070 */
[----:B------:R-:W-:Y:S01]  /*23c0*/  STL [R1+0x1d4c], R14 ;  /* 0x001d4c0e01007387 */ /* 0x000fe20000100800 */
[----:B------:R-:W-:-:S02]  /*23d0*/  @!P6 IADD3 R63, R63, -R0, RZ ;  /* 0x800000003f3fe210 */ /* 0x000fc40007ffe0ff */
[-C--:B------:R-:W-:Y:S01]  /*23e0*/  @!P5 IADD3 R45, R45, -R0.reuse, RZ ;  /* 0x800000002d2dd210 */ /* 0x080fe20007ffe0ff */
[----:B------:R-:W-:Y:S01]  /*23f0*/  STL [R1+0x1d9c], R34 ;  /* 0x001d9c2201007387 */ /* 0x000fe20000100800 */
[C---:B------:R-:W-:Y:S01]  /*2400*/  ISETP.GT.U32.AND P6, PT, R0.reuse, R63, PT ;  /* 0x0000003f0000720c */ /* 0x040fe20003fc4070 */
[--C-:B------:R-:W-:Y:S01]  /*2410*/  @!P3 IMAD.IADD R51, R51, 0x1, -R0.reuse ;  /* 0x000000013333b824 */ /* 0x100fe200078e0a00 */
[C---:B------:R-:W-:Y:S01]  /*2420*/  ISETP.GT.U32.AND P5, PT, R0.reuse, R55, PT ;  /* 0x000000370000720c */ /* 0x040fe20003fa4070 */
[--C-:B------:R-:W-:Y:S01]  /*2430*/  @!P1 IMAD.IADD R53, R53, 0x1, -R0.reuse ;  /* 0x0000000135359824 */ /* 0x100fe200078e0a00 */
[----:B------:R-:W-:Y:S01]  /*2440*/  ISETP.GT.U32.AND P3, PT, R0, R69, PT ;  /* 0x000000450000720c */ /* 0x000fe20003f64070 */
[----:B------:R-:W-:Y:S01]  /*2450*/  STL [R1+0x1d94], R32 ;  /* 0x001d942001007387 */ /* 0x000fe20000100800 */
[----:B------:R-:W-:Y:S01]  /*2460*/  ISETP.GE.AND P1, PT, R92, RZ, PT ;  /* 0x000000ff5c00720c */ /* 0x000fe20003f26270 */
[----:B------:R-:W-:Y:S01]  /*2470*/  @!P2 IMAD.IADD R61, R61, 0x1, -R0 ;  /* 0x000000013d3da824 */ /* 0x000fe200078e0a00 */
[----:B------:R-:W-:Y:S01]  /*2480*/  @!P0 IADD3 R59, R59, -R0, RZ ;  /* 0x800000003b3b8210 */ /* 0x000fe20007ffe0ff */
[----:B------:R1:W-:Y:S01]  /*2490*/  STL [R1+0x1d90], R30 ;  /* 0x001d901e01007387 */ /* 0x0003e20000100800 */
[----:B------:R-:W-:-:S02]  /*24a0*/  ISETP.GE.AND P0, PT, R94, RZ, PT ;  /* 0x000000ff5e00720c */ /* 0x000fc40003f06270 */
[----:B------:R-:W-:Y:S01]  /*24b0*/  ISETP.GE.AND P2, PT, R88, RZ, PT ;  /* 0x000000ff5800720c */ /* 0x000fe20003f46270 */
[--C-:B------:R-:W-:Y:S01]  /*24c0*/  @!P6 IMAD.IADD R63, R63, 0x1, -R0.reuse ;  /* 0x000000013f3fe824 */ /* 0x100fe200078e0a00 */
[----:B------:R-:W-:Y:S01]  /*24d0*/  ISETP.GT.U32.AND P6, PT, R0, R71, PT ;  /* 0x000000470000720c */ /* 0x000fe20003fc4070 */
[----:B------:R-:W-:Y:S01]  /*24e0*/  STL [R1+0x1d8c], R28 ;  /* 0x001d8c1c01007387 */ /* 0x000fe20000100800 */
[----:B------:R-:W-:Y:S01]  /*24f0*/  @!P5 IADD3 R55, R55, -R0, RZ ;  /* 0x800000003737d210 */ /* 0x000fe20007ffe0ff */
[--C-:B------:R-:W-:Y:S01]  /*2500*/  @!P3 IMAD.IADD R69, R69, 0x1, -R0.reuse ;  /* 0x000000014545b824 */ /* 0x100fe200078e0a00 */
[----:B------:R-:W-:Y:S01]  /*2510*/  ISETP.GE.AND P5, PT, R90, RZ, PT ;  /* 0x000000ff5a00720c */ /* 0x000fe20003fa6270 */
[----:B------:R-:W-:Y:S01]  /*2520*/  STL [R1+0x1d80], R26 ;  /* 0x001d801a01007387 */ /* 0x000fe20000100800 */
[----:B------:R-:W-:Y:S02]  /*2530*/  ISETP.GE.AND P3, PT, R16, RZ, PT ;  /* 0x000000ff1000720c */ /* 0x000fe40003f66270 */
[----:B------:R-:W-:Y:S01]  /*2540*/  @!P1 IADD3 R49, -R49, RZ, RZ ;  /* 0x000000ff31319210 */ /* 0x000fe20007ffe1ff */
[----:B------:R-:W-:Y:S01]  /*2550*/  @!P0 IMAD.MOV R45, RZ, RZ, -R45 ;  /* 0x000000ffff2d8224 */ /* 0x000fe200078e0a2d */
[C---:B------:R-:W-:Y:S01]  /*2560*/  ISETP.GT.U32.AND P1, PT, R0.reuse, R55, PT ;  /* 0x000000370000720c */ /* 0x040fe20003f24070 */
[----:B------:R-:W-:Y:S01]  /*2570*/  @!P2 IMAD.MOV R59, RZ, RZ, -R59 ;  /* 0x000000ffff3ba224 */ /* 0x000fe200078e0a3b */
[C---:B------:R-:W-:Y:S01]  /*2580*/  ISETP.GT.U32.AND P0, PT, R0.reuse, R53, PT ;  /* 0x000000350000720c */ /* 0x040fe20003f04070 */
[----:B------:R-:W-:Y:S01]  /*2590*/  @!P6 IMAD.IADD R71, R71, 0x1, -R0 ;  /* 0x000000014747e824 */ /* 0x000fe200078e0a00 */
[C---:B------:R-:W-:Y:S01]  /*25a0*/  ISETP.GT.U32.AND P2, PT, R0.reuse, R69, PT ;  /* 0x000000450000720c */ /* 0x040fe20003f44070 */
[----:B------:R-:W-:Y:S01]  /*25b0*/  STL [R1+0x1d7c], R24 ;  /* 0x001d7c1801007387 */ /* 0x000fe20000100800 */
[C---:B------:R-:W-:Y:S01]  /*25c0*/  ISETP.GT.U32.AND P6, PT, R0.reuse, R61, PT ;  /* 0x0000003d0000720c */ /* 0x040fe20003fc4070 */
[----:B------:R-:W-:Y:S01]  /*25d0*/  @!P5 IMAD.MOV R51, RZ, RZ, -R51 ;  /* 0x000000ffff33d224 */ /* 0x000fe200078e0a33 */
[----:B------:R-:W-:-:S02]  /*25e0*/  ISETP.GT.U32.AND P5, PT, R0, R71, PT ;  /* 0x000000470000720c */ /* 0x000fc40003fa4070 */
[----:B------:R-:W-:Y:S02]  /*25f0*/  @!P3 IADD3 R63, -R63, RZ, RZ ;  /* 0x000000ff3f3fb210 */ /* 0x000fe40007ffe1ff */
[C---:B------:R-:W-:Y:S01]  /*2600*/  ISETP.GT.U32.AND P3, PT, R0.reuse, R65, PT ;  /* 0x000000410000720c */ /* 0x040fe20003f64070 */
[--C-:B------:R-:W-:Y:S01]  /*2610*/  @!P1 IMAD.IADD R55, R55, 0x1, -R0.reuse ;  /* 0x0000000137379824 */ /* 0x100fe200078e0a00 */
[C---:B------:R-:W-:Y:S01]  /*2620*/  ISETP.GT.U32.AND P1, PT, R0.reuse, R73, PT ;  /* 0x000000490000720c */ /* 0x040fe20003f24070 */
[--C-:B------:R-:W-:Y:S01]  /*2630*/  @!P0 IMAD.IADD R53, R53, 0x1, -R0.reuse ;  /* 0x0000000135358824 */ /* 0x100fe200078e0a00 */
[----:B------:R-:W-:Y:S01]  /*2640*/  ISETP.GT.U32.AND P0, PT, R0, R67, PT ;  /* 0x000000430000720c */ /* 0x000fe20003f04070 */
[--C-:B------:R-:W-:Y:S01]  /*2650*/  @!P2 IMAD.IADD R69, R69, 0x1, -R0.reuse ;  /* 0x000000014545a824 */ /* 0x100fe200078e0a00 */
[----:B------:R-:W-:Y:S02]  /*2660*/  ISETP.GE.AND P2, PT, R86, RZ, PT ;  /* 0x000000ff5600720c */ /* 0x000fe40003f46270 */
[----:B------:R-:W-:Y:S01]  /*2670*/  @!P6 IADD3 R61, R61, -R0, RZ ;  /* 0x800000003d3de210 */ /* 0x000fe20007ffe0ff */
[----:B------:R-:W-:Y:S01]  /*2680*/  @!P5 IMAD.IADD R71, R71, 0x1, -R0 ;  /* 0x000000014747d824 */ /* 0x000fe200078e0a00 */
[----:B------:R-:W-:-:S02]  /*2690*/  ISETP.GT.U32.AND P5, PT, R0, R81, PT ;  /* 0x000000510000720c */ /* 0x000fc40003fa4070 */
[----:B------:R-:W-:Y:S02]  /*26a0*/  ISETP.GT.U32.AND P6, PT, R0, R77, PT ;  /* 0x0000004d0000720c */ /* 0x000fe40003fc4070 */
[----:B------:R-:W-:Y:S01]  /*26b0*/  @!P3 IADD3 R65, R65, -R0, RZ ;  /* 0x800000004141b210 */ /* 0x000fe20007ffe0ff */
[--C-:B------:R-:W-:Y:S01]  /*26c0*/  @!P1 IMAD.IADD R73, R73, 0x1, -R0.reuse ;  /* 0x0000000149499824 */ /* 0x100fe200078e0a00 */
[----:B------:R-:W-:Y:S01]  /*26d0*/  ISETP.GE.AND P1, PT, R80, RZ, PT ;  /* 0x000000ff5000720c */ /* 0x000fe20003f26270 */
[--C-:B------:R-:W-:Y:S01]  /*26e0*/  @!P0 IMAD.IADD R67, R67, 0x1, -R0.reuse ;  /* 0x0000000143438824 */ /* 0x100fe200078e0a00 */
[----:B------:R-:W-:Y:S02]  /*26f0*/  ISETP.GE.AND P3, PT, R84, RZ, PT ;  /* 0x000000ff5400720c */ /* 0x000fe40003f66270 */
[----:B------:R-:W-:Y:S02]  /*2700*/  @!P2 IADD3 R53, -R53, RZ, RZ ;  /* 0x000000ff3535a210 */ /* 0x000fe40007ffe1ff */
[----:B------:R-:W-:Y:S01]  /*2710*/  ISETP.GE.AND P0, PT, R82, RZ, PT ;  /* 0x000000ff5200720c */ /* 0x000fe20003f06270 */
[----:B------:R-:W-:Y:S01]  /*2720*/  @!P5 IMAD.IADD R81, R81, 0x1, -R0 ;  /* 0x000000015151d824 */ /* 0x000fe200078e0a00 */
[----:B------:R-:W-:-:S02]  /*2730*/  ISETP.GT.U32.AND P2, PT, R0, R65, PT ;  /* 0x000000410000720c */ /* 0x000fc40003f44070 */
[----:B------:R-:W-:Y:S02]  /*2740*/  @!P6 IADD3 R77, R77, -R0, RZ ;  /* 0x800000004d4de210 */ /* 0x000fe40007ffe0ff */
[----:B------:R-:W-:Y:S02]  /*2750*/  ISETP.GE.AND P6, PT, R78, RZ, PT ;  /* 0x000000ff4e00720c */ /* 0x000fe40003fc6270 */
[C---:B------:R-:W-:Y:S01]  /*2760*/  ISETP.GT.U32.AND P5, PT, R0.reuse, R67, PT ;  /* 0x000000430000720c */ /* 0x040fe20003fa4070 */
[----:B------:R-:W-:Y:S01]  /*2770*/  @!P3 IMAD.MOV R55, RZ, RZ, -R55 ;  /* 0x000000ffff37b224 */ /* 0x000fe200078e0a37 */
[----:B------:R-:W-:Y:S02]  /*2780*/  @!P1 IADD3 R69, -R69, RZ, RZ ;  /* 0x000000ff45459210 */ /* 0x000fe40007ffe1ff */
[C---:B------:R-:W-:Y:S01]  /*2790*/  ISETP.GT.U32.AND P1, PT, R0.reuse, R81, PT ;  /* 0x000000510000720c */ /* 0x040fe20003f24070 */
[----:B------:R-:W-:Y:S01]  /*27a0*/  @!P0 IMAD.MOV R61, RZ, RZ, -R61 ;  /* 0x000000ffff3d8224 */ /* 0x000fe200078e0a3d */
[C---:B------:R-:W-:Y:S01]  /*27b0*/  ISETP.GT.U32.AND P3, PT, R0.reuse, R77, PT ;  /* 0x0000004d0000720c */ /* 0x040fe20003f64070 */
[----:B------:R-:W-:Y:S01]  /*27c0*/  @!P2 IMAD.IADD R65, R65, 0x1, -R0 ;  /* 0x000000014141a824 */ /* 0x000fe200078e0a00 */
[----:B------:R-:W-:-:S02]  /*27d0*/  ISETP.GT.U32.AND P0, PT, R0, R73, PT ;  /* 0x000000490000720c */ /* 0x000fc40003f04070 */
[C---:B------:R-:W-:Y:S01]  /*27e0*/  ISETP.GT.U32.AND P2, PT, R0.reuse, R79, PT ;  /* 0x0000004f0000720c */ /* 0x040fe20003f44070 */
[----:B------:R-:W-:Y:S01]  /*27f0*/  @!P6 IMAD.MOV R71, RZ, RZ, -R71 ;  /* 0x000000ffff47e224 */ /* 0x000fe200078e0a47 */
[C---:B------:R-:W-:Y:S02]  /*2800*/  ISETP.GT.U32.AND P6, PT, R0.reuse, R75, PT ;  /* 0x0000004b0000720c */ /* 0x040fe40003fc4070 */
[-C--:B------:R-:W-:Y:S02]  /*2810*/  @!P5 IADD3 R67, R67, -R0.reuse, RZ ;  /* 0x800000004343d210 */ /* 0x080fe40007ffe0ff */
[----:B------:R-:W-:Y:S02]  /*2820*/  ISETP.GT.U32.AND P5, PT, R0, R83, PT ;  /* 0x000000530000720c */ /* 0x000fe40003fa4070 */
[----:B------:R-:W-:Y:S01]  /*2830*/  @!P1 IADD3 R81, R81, -R0, RZ ;  /* 0x8000000051519210 */ /* 0x000fe20007ffe0ff */
[--C-:B------:R-:W-:Y:S01]  /*2840*/  @!P3 IMAD.IADD R77, R77, 0x1, -R0.reuse ;  /* 0x000000014d4db824 */ /* 0x100fe200078e0a00 */
[----:B------:R-:W-:Y:S01]  /*2850*/  ISETP.GE.AND P1, PT, R74, RZ, PT ;  /* 0x000000ff4a00720c */ /* 0x000fe20003f26270 */
[--C-:B------:R-:W-:Y:S01]  /*2860*/  @!P0 IMAD.IADD R73, R73, 0x1, -R0.reuse ;  /* 0x0000000149498824 */ /* 0x100fe200078e0a00 */
[----:B------:R-:W-:Y:S01]  /*2870*/  ISETP.GT.U32.AND P3, PT, R0, R89, PT ;  /* 0x000000590000720c */ /* 0x000fe20003f64070 */
[--C-:B------:R-:W-:Y:S01]  /*2880*/  @!P2 IMAD.IADD R79, R79, 0x1, -R0.reuse ;  /* 0x000000014f4fa824 */ /* 0x100fe200078e0a00 */
[----:B------:R-:W-:Y:S01]  /*2890*/  ISETP.GE.AND P0, PT, R76, RZ, PT ;  /* 0x000000ff4c00720c */ /* 0x000fe20003f06270 */
[----:B------:R-:W-:Y:S01]  /*28a0*/  @!P6 IMAD.IADD R75, R75, 0x1, -R0 ;  /* 0x000000014b4be824 */ /* 0x000fe200078e0a00 */
[----:B------:R-:W-:-:S02]  /*28b0*/  ISETP.GE.AND P2, PT, R72, RZ, PT ;  /* 0x000000ff4800720c */ /* 0x000fc40003f46270 */
[----:B------:R-:W-:Y:S01]  /*28c0*/  IADD3 R8, -R8, RZ, RZ ;  /* 0x000000ff08087210 */ /* 0x000fe20007ffe1ff */
[----:B----4-:R-:W2:Y:S01]  /*28d0*/  S2R R72, SR_TID.X ;  /* 0x0000000000487919 */ /* 0x010ea20000002100 */
[----:B------:R-:W-:Y:S02]  /*28e0*/  @!P5 IADD3 R83, R83, -R0, RZ ;  /* 0x800000005353d210 */ /* 0x000fe40007ffe0ff */
[----:B------:R-:W-:Y:S01]  /*28f0*/  ISETP.GE.AND P5, PT, R70, RZ, PT ;  /* 0x000000ff4600720c */ /* 0x000fe20003fa6270 */
[----:B------:R-:W-:Y:S01]  /*2900*/  IMAD R91, R0, R8, R91 ;  /* 0x00000008005b7224 */ /* 0x000fe200078e025b */
[----:B------:R-:W-:Y:S01]  /*2910*/  IADD3 R6, -R6, RZ, RZ ;  /* 0x000000ff06067210 */ /* 0x000fe20007ffe1ff */
[----:B------:R-:W-:Y:S01]  /*2920*/  @!P1 IMAD.MOV R67, RZ, RZ, -R67 ;  /* 0x000000ffff439224 */ /* 0x000fe200078e0a43 */
[----:B------:R-:W-:Y:S01]  /*2930*/  ISETP.GT.U32.AND P1, PT, R0, R79, PT ;  /* 0x0000004f0000720c */ /* 0x000fe20003f24070 */
[----:B------:R-:W-:Y:S01]  /*2940*/  @!P3 IMAD.IADD R89, R89, 0x1, -R0 ;  /* 0x000000015959b824 */ /* 0x000fe200078e0a00 */
[----:B------:R-:W-:Y:S01]  /*2950*/  ISETP.GE.AND P3, PT, R68, RZ, PT ;  /* 0x000000ff4400720c */ /* 0x000fe20003f66270 */
[----:B------:R-:W-:Y:S01]  /*2960*/  @!P0 IMAD.MOV R65, RZ, RZ, -R65 ;  /* 0x000000ffff418224 */ /* 0x000fe200078e0a41 */
[----:B------:R-:W-:Y:S01]  /*2970*/  @!P2 IADD3 R73, -R73, RZ, RZ ;  /* 0x000000ff4949a210 */ /* 0x000fe20007ffe1ff */
[----:B------:R-:W-:Y:S01]  /*2980*/  IMAD.HI.U32 R8, R5, R107, RZ ;  /* 0x0000006b05087227 */ /* 0x000fe200078e00ff */
[----:B------:R-:W-:-:S02]  /*2990*/  ISETP.GT.U32.AND P0, PT, R0, R75, PT ;  /* 0x0000004b0000720c */ /* 0x000fc40003f04070 */
[C---:B------:R-:W-:Y:S01]  /*29a0*/  ISETP.GT.U32.AND P2, PT, R0.reuse, R83, PT ;  /* 0x000000530000720c */ /* 0x040fe20003f44070 */
[----:B------:R-:W-:Y:S01]  /*29b0*/  @!P5 IMAD.MOV R77, RZ, RZ, -R77 ;  /* 0x000000ffff4dd224 */ /* 0x000fe200078e0a4d */
[C---:B------:R-:W-:Y:S01]  /*29c0*/  ISETP.GT.U32.AND P6, PT, R0.reuse, R91, PT ;  /* 0x0000005b0000720c */ /* 0x040fe20003fc4070 */
[----:B------:R-:W-:Y:S01]  /*29d0*/  IMAD.MOV R8, RZ, RZ, -R8 ;  /* 0x000000ffff087224 */ /* 0x000fe200078e0a08 */
[C---:B------:R-:W-:Y:S01]  /*29e0*/  ISETP.GT.U32.AND P5, PT, R0.reuse, R89, PT ;  /* 0x000000590000720c */ /* 0x040fe20003fa4070 */
[----:B------:R-:W-:Y:S01]  /*29f0*/  @!P1 IMAD.IADD R79, R79, 0x1, -R0 ;  /* 0x000000014f4f9824 */ /* 0x000fe200078e0a00 */
[C---:B------:R-:W-:Y:S01]  /*2a00*/  ISETP.GT.U32.AND P1, PT, R0.reuse, R93, PT ;  /* 0x0000005d0000720c */ /* 0x040fe20003f24070 */
[----:B------:R-:W-:Y:S01]  /*2a10*/  @!P3 IMAD.MOV R81, RZ, RZ, -R81 ;  /* 0x000000ffff51b224 */ /* 0x000fe200078e0a51 */
[C---:B------:R-:W-:Y:S01]  /*2a20*/  ISETP.GT.U32.AND P3, PT, R0.reuse, R85, PT ;  /* 0x000000550000720c */ /* 0x040fe20003f64070 */
[----:B------:R-:W-:Y:S01]  /*2a30*/  IMAD R107, R0, R8, R107 ;  /* 0x00000008006b7224 */ /* 0x000fe200078e026b */
[----:B------:R-:W-:Y:S01]  /*2a40*/  IADD3 R22, R56, 0x38, RZ ;  /* 0x0000003838167810 */ /* 0x000fe20007ffe0ff */
[----:B------:R-:W-:Y:S01]  /*2a50*/  IMAD.HI.U32 R8, R5, R113, RZ ;  /* 0x0000007105087227 */ /* 0x000fe200078e00ff */
[----:B------:R-:W-:-:S02]  /*2a60*/  @!P0 IADD3 R75, R75, -R0, RZ ;  /* 0x800000004b4b8210 */ /* 0x000fc40007ffe0ff */
[C---:B------:R-:W-:Y:S01]  /*2a70*/  ISETP.GT.U32.AND P0, PT, R0.reuse, R87, PT ;  /* 0x000000570000720c */ /* 0x040fe20003f04070 */
[--C-:B------:R-:W-:Y:S01]  /*2a80*/  @!P2 IMAD.IADD R83, R83, 0x1, -R0.reuse ;  /* 0x000000015353a824 */ /* 0x100fe200078e0a00 */
[----:B------:R-:W-:Y:S01]  /*2a90*/  @!P6 IADD3 R91, R91, -R0, RZ ;  /* 0x800000005b5be210 */ /* 0x000fe20007ffe0ff */
[--C-:B------:R-:W-:Y:S01]  /*2aa0*/  @!P5 IMAD.IADD R89, R89, 0x1, -R0.reuse ;  /* 0x000000015959d824 */ /* 0x100fe200078e0a00 */
[C---:B------:R-:W-:Y:S01]  /*2ab0*/  ISETP.GT.U32.AND P2, PT, R0.reuse, R105, PT ;  /* 0x000000690000720c */ /* 0x040fe20003f44070 */
[----:B------:R-:W-:Y:S01]  /*2ac0*/  @!P1 IMAD.IADD R93, R93, 0x1, -R0 ;  /* 0x000000015d5d9824 */ /* 0x000fe200078e0a00 */
[C---:B------:R-:W-:Y:S01]  /*2ad0*/  ISETP.GT.U32.AND P6, PT, R0.reuse, R91, PT ;  /* 0x0000005b0000720c */ /* 0x040fe20003fc4070 */
[----:B------:R-:W-:Y:S01]  /*2ae0*/  IMAD.MOV R8, RZ, RZ, -R8 ;  /* 0x000000ffff087224 */ /* 0x000fe200078e0a08 */
[C---:B------:R-:W-:Y:S01]  /*2af0*/  ISETP.GT.U32.AND P5, PT, R0.reuse, R107, PT ;  /* 0x0000006b0000720c */ /* 0x040fe20003fa4070 */
[C---:B------:R-:W-:Y:S01]  /*2b00*/  IMAD R119, R0.reuse, R6, R119 ;  /* 0x0000000600777224 */ /* 0x040fe200078e0277 */
[----:B------:R-:W-:Y:S01]  /*2b10*/  @!P3 IADD3 R85, R85, -R0, RZ ;  /* 0x800000005555b210 */ /* 0x000fe20007ffe0ff */
[----:B------:R-:W-:Y:S01]  /*2b20*/  IMAD R113, R0, R8, R113 ;  /* 0x0000000800717224 */ /* 0x000fe200078e0271 */
[----:B------:R-:W-:Y:S01]  /*2b30*/  ISETP.GE.AND P1, PT, R60, RZ, PT ;  /* 0x000000ff3c00720c */ /* 0x000fe20003f26270 */
[--C-:B------:R-:W-:Y:S01]  /*2b40*/  @!P0 IMAD.IADD R87, R87, 0x1, -R0.reuse ;  /* 0x0000000157578824 */ /* 0x100fe200078e0a00 */
[----:B------:R-:W-:Y:S01]  /*2b50*/  ISETP.GE.AND P3, PT, R64, RZ, PT ;  /* 0x000000ff4000720c */ /* 0x000fe20003f66270 */
[----:B------:R-:W-:Y:S01]  /*2b60*/  IMAD.HI.U32 R8, R5, R121, RZ ;  /* 0x0000007905087227 */ /* 0x000fe200078e00ff */
[----:B------:R-:W-:Y:S01]  /*2b70*/  ISETP.GE.AND P0, PT, R62, RZ, PT ;  /* 0x000000ff3e00720c */ /* 0x000fe20003f06270 */
[----:B------:R-:W-:Y:S01]  /*2b80*/  STL [R1+0x1d78], R22 ;  /* 0x001d781601007387 */ /* 0x000fe20000100800 */
[----:B------:R-:W-:Y:S01]  /*2b90*/  @!P2 IADD3 R105, R105, -R0, RZ ;  /* 0x800000006969a210 */ /* 0x000fe20007ffe0ff */
[--C-:B------:R-:W-:Y:S01]  /*2ba0*/  @!P6 IMAD.IADD R91, R91, 0x1, -R0.reuse ;  /* 0x000000015b5be824 */ /* 0x100fe200078e0a00 */
[----:B------:R-:W-:Y:S01]  /*2bb0*/  ISETP.GE.AND P2, PT, R58, RZ, PT ;  /* 0x000000ff3a00720c */ /* 0x000fe20003f46270 */
[----:B------:R-:W-:Y:S01]  /*2bc0*/  @!P5 IMAD.IADD R107, R107, 0x1, -R0 ;  /* 0x000000016b6bd824 */ /* 0x000fe200078e0a00 */
[----:B------:R-:W-:Y:S01]  /*2bd0*/  ISETP.GE.AND P6, PT, R66, RZ, PT ;  /* 0x000000ff4200720c */ /* 0x000fe20003fc6270 */
[----:B------:R-:W-:Y:S01]  /*2be0*/  IMAD.MOV R8, RZ, RZ, -R8 ;  /* 0x000000ffff087224 */ /* 0x000fe200078e0a08 */
        /* <DEDUP_REMOVED lines=8> */
[----:B------:R-:W-:-:S02]  /*2c70*/  ISETP.GT.U32.AND P0, PT, R0, R93, PT ;  /* 0x0000005d0000720c */ /* 0x000fc40003f04070 */
[----:B------:R-:W-:Y:S01]  /*2c80*/  @!P2 IADD3 R91, -R91, RZ, RZ ;  /* 0x000000ff5b5ba210 */ /* 0x000fe20007ffe1ff */
[----:B------:R-:W-:Y:S01]  /*2c90*/  @!P6 IMAD.MOV R75, RZ, RZ, -R75 ;  /* 0x000000ffff4be224 */ /* 0x000fe200078e0a4b */
[C---:B------:R-:W-:Y:S01]  /*2ca0*/  ISETP.GT.U32.AND P2, PT, R0.reuse, R95, PT ;  /* 0x0000005f0000720c */ /* 0x040fe20003f44070 */
[--C-:B------:R-:W-:Y:S01]  /*2cb0*/  @!P5 IMAD.IADD R85, R85, 0x1, -R0.reuse ;  /* 0x000000015555d824 */ /* 0x100fe200078e0a00 */
[C---:B------:R-:W-:Y:S01]  /*2cc0*/  ISETP.GT.U32.AND P6, PT, R0.reuse, R107, PT ;  /* 0x0000006b0000720c */ /* 0x040fe20003fc4070 */
[----:B------:R-:W-:Y:S01]  /*2cd0*/  @!P1 IMAD.IADD R105, R105, 0x1, -R0 ;  /* 0x0000000169699824 */ /* 0x000fe200078e0a00 */
[----:B------:R-:W-:Y:S01]  /*2ce0*/  ISETP.GT.U32.AND P5, PT, R0, R97, PT ;  /* 0x000000610000720c */ /* 0x000fe20003fa4070 */
[----:B------:R-:W-:Y:S01]  /*2cf0*/  IMAD.MOV R6, RZ, RZ, -R6 ;  /* 0x000000ffff067224 */ /* 0x000fe200078e0a06 */
[----:B------:R-:W-:Y:S01]  /*2d00*/  ISETP.GE.AND P1, PT, R54, RZ, PT ;  /* 0x000000ff3600720c */ /* 0x000fe20003f26270 */
[----:B------:R-:W-:Y:S01]  /*2d10*/  @!P3 IMAD.IADD R87, R87, 0x1, -R0 ;  /* 0x000000015757b824 */ /* 0x000fe200078e0a00 */
[C---:B------:R-:W-:Y:S01]  /*2d20*/  ISETP.GT.U32.AND P3, PT, R0.reuse, R109, PT ;  /* 0x0000006d0000720c */ /* 0x040fe20003f64070 */
[C---:B------:R-:W-:Y:S01]  /*2d30*/  IMAD R123, R0.reuse, R6, R123 ;  /* 0x00000006007b7224 */ /* 0x040fe200078e027b */
[----:B------:R-:W-:Y:S01]  /*2d40*/  @!P0 IADD3 R93, R93, -R0, RZ ;  /* 0x800000005d5d8210 */ /* 0x000fe20007ffe0ff */
[----:B------:R-:W-:Y:S01]  /*2d50*/  IMAD.HI.U32 R6, R5, R125, RZ ;  /* 0x0000007d05067227 */ /* 0x000fe200078e00ff */
[----:B------:R-:W-:-:S02]  /*2d60*/  ISETP.GT.U32.AND P0, PT, R0, R111, PT ;  /* 0x0000006f0000720c */ /* 0x000fc40003f04070 */
[----:B------:R-:W-:Y:S01]  /*2d70*/  @!P2 IADD3 R95, R95, -R0, RZ ;  /* 0x800000005f5fa210 */ /* 0x000fe20007ffe0ff */
[--C-:B------:R-:W-:Y:S01]  /*2d80*/  @!P6 IMAD.IADD R107, R107, 0x1, -R0.reuse ;  /* 0x000000016b6be824 */ /* 0x100fe200078e0a00 */
[----:B------:R-:W-:Y:S01]  /*2d90*/  ISETP.GE.AND P2, PT, R52, RZ, PT ;  /* 0x000000ff3400720c */ /* 0x000fe20003f46270 */
[--C-:B------:R-:W-:Y:S01]  /*2da0*/  @!P5 IMAD.IADD R97, R97, 0x1, -R0.reuse ;  /* 0x000000016161d824 */ /* 0x100fe200078e0a00 */
[C---:B------:R-:W-:Y:S02]  /*2db0*/  ISETP.GT.U32.AND P6, PT, R0.reuse, R113, PT ;  /* 0x000000710000720c */ /* 0x040fe40003fc4070 */
[----:B------:R-:W-:Y:S01]  /*2dc0*/  @!P1 IADD3 R85, -R85, RZ, RZ ;  /* 0x000000ff55559210 */ /* 0x000fe20007ffe1ff */
[----:B------:R-:W-:Y:S01]  /*2dd0*/  @!P3 IMAD.IADD R109, R109, 0x1, -R0 ;  /* 0x000000016d6db824 */ /* 0x000fe200078e0a00 */
[----:B------:R-:W-:Y:S02]  /*2de0*/  ISETP.GT.U32.AND P1, PT, R0, R95, PT ;  /* 0x0000005f0000720c */ /* 0x000fe40003f24070 */
[----:B------:R-:W-:-:S02]  /*2df0*/  ISETP.GE.AND P3, PT, R48, RZ, PT ;  /* 0x000000ff3000720c */ /* 0x000fc40003f66270 */
[-C--:B------:R-:W-:Y:S02]  /*2e00*/  @!P0 IADD3 R111, R111, -R0.reuse, RZ ;  /* 0x800000006f6f8210 */ /* 0x080fe40007ffe0ff */
[----:B------:R-:W-:Y:S01]  /*2e10*/  ISETP.GE.AND P0, PT, R46, RZ, PT ;  /* 0x000000ff2e00720c */ /* 0x000fe20003f06270 */
[----:B------:R-:W-:Y:S01]  /*2e20*/  @!P2 IMAD.MOV R87, RZ, RZ, -R87 ;  /* 0x000000ffff57a224 */ /* 0x000fe200078e0a57 */
[C---:B------:R-:W-:Y:S01]  /*2e30*/  ISETP.GT.U32.AND P2, PT, R0.reuse, R97, PT ;  /* 0x000000610000720c */ /* 0x040fe20003f44070 */
[----:B------:R-:W-:Y:S01]  /*2e40*/  @!P6 IMAD.IADD R113, R113, 0x1, -R0 ;  /* 0x000000017171e824 */ /* 0x000fe200078e0a00 */
[----:B------:R-:W-:Y:S02]  /*2e50*/  ISETP.GT.U32.AND P6, PT, R0, R111, PT ;  /* 0x0000006f0000720c */ /* 0x000fe40003fc4070 */
[----:B------:R-:W-:Y:S02]  /*2e60*/  ISETP.GE.AND P5, PT, R50, RZ, PT ;  /* 0x000000ff3200720c */ /* 0x000fe40003fa6270 */
[----:B------:R-:W-:-:S02]  /*2e70*/  @!P1 IADD3 R95, R95, -R0, RZ ;  /* 0x800000005f5f9210 */ /* 0x000fc40007ffe0ff */
[----:B------:R-:W-:Y:S02]  /*2e80*/  @!P3 IADD3 R105, -R105, RZ, RZ ;  /* 0x000000ff6969b210 */ /* 0x000fe40007ffe1ff */
[C---:B------:R-:W-:Y:S01]  /*2e90*/  ISETP.GT.U32.AND P1, PT, R0.reuse, R117, PT ;  /* 0x000000750000720c */ /* 0x040fe20003f24070 */
[----:B------:R-:W-:Y:S01]  /*2ea0*/  @!P0 IMAD.MOV R107, RZ, RZ, -R107 ;  /* 0x000000ffff6b8224 */ /* 0x000fe200078e0a6b */
[C---:B------:R-:W-:Y:S01]  /*2eb0*/  ISETP.GT.U32.AND P3, PT, R0.reuse, R113, PT ;  /* 0x000000710000720c */ /* 0x040fe20003f64070 */
[----:B------:R-:W-:Y:S01]  /*2ec0*/  @!P2 IMAD.IADD R97, R97, 0x1, -R0 ;  /* 0x000000016161a824 */ /* 0x000fe200078e0a00 */
[C---:B------:R-:W-:Y:S02]  /*2ed0*/  ISETP.GT.U32.AND P0, PT, R0.reuse, R115, PT ;  /* 0x000000730000720c */ /* 0x040fe40003f04070 */
[----:B------:R-:W-:Y:S01]  /*2ee0*/  ISETP.GT.U32.AND P2, PT, R0, R119, PT ;  /* 0x000000770000720c */ /* 0x000fe20003f44070 */
[----:B------:R-:W-:Y:S01]  /*2ef0*/  @!P5 IMAD.MOV R93, RZ, RZ, -R93 ;  /* 0x000000ffff5dd224 */ /* 0x000fe200078e0a5d */
[----:B------:R-:W-:-:S02]  /*2f00*/  @!P6 IADD3 R111, R111, -R0, RZ ;  /* 0x800000006f6fe210 */ /* 0x000fc40007ffe0ff */
[C---:B------:R-:W-:Y:S02]  /*2f10*/  ISETP.GT.U32.AND P6, PT, R0.reuse, R121, PT ;  /* 0x000000790000720c */ /* 0x040fe40003fc4070 */
[----:B------:R-:W-:Y:S02]  /*2f20*/  ISETP.GT.U32.AND P5, PT, R0, R109, PT ;  /* 0x0000006d0000720c */ /* 0x000fe40003fa4070 */
[----:B------:R-:W-:Y:S01]  /*2f30*/  @!P1 IADD3 R117, R117, -R0, RZ ;  /* 0x8000000075759210 */ /* 0x000fe20007ffe0ff */
[--C-:B------:R-:W-:Y:S01]  /*2f40*/  @!P3 IMAD.IADD R113, R113, 0x1, -R0.reuse ;  /* 0x000000017171b824 */ /* 0x100fe200078e0a00 */
[----:B------:R-:W-:Y:S01]  /*2f50*/  ISETP.GE.AND P1, PT, R38, RZ, PT ;  /* 0x000000ff2600720c */ /* 0x000fe20003f26270 */
[--C-:B------:R-:W-:Y:S01]  /*2f60*/  @!P0 IMAD.IADD R115, R115, 0x1, -R0.reuse ;  /* 0x0000000173738824 */ /* 0x100fe200078e0a00 */
[----:B------:R-:W-:Y:S01]  /*2f70*/  ISETP.GE.AND P3, PT, R42, RZ, PT ;  /* 0x000000ff2a00720c */ /* 0x000fe20003f66270 */
[----:B------:R-:W-:Y:S01]  /*2f80*/  @!P2 IMAD.IADD R119, R119, 0x1, -R0 ;  /* 0x000000017777a824 */ /* 0x000fe200078e0a00 */
[----:B------:R-:W-:-:S02]  /*2f90*/  ISETP.GE.AND P2, PT, R36, RZ, PT ;  /* 0x000000ff2400720c */ /* 0x000fc40003f46270 */
[----:B------:R-:W-:Y:S01]  /*2fa0*/  IADD3 R6, -R6, RZ, RZ ;  /* 0x000000ff06067210 */ /* 0x000fe20007ffe1ff */
[--C-:B------:R-:W-:Y:S01]  /*2fb0*/  @!P6 IMAD.IADD R121, R121, 0x1, -R0.reuse ;  /* 0x000000017979e824 */ /* 0x100fe200078e0a00 */
[C---:B------:R-:W-:Y:S01]  /*2fc0*/  ISETP.GT.U32.AND P6, PT, R0.reuse, R115, PT ;  /* 0x000000730000720c */ /* 0x040fe20003fc4070 */
[----:B------:R-:W-:Y:S01]  /*2fd0*/  @!P5 IMAD.IADD R109, R109, 0x1, -R0 ;  /* 0x000000016d6dd824 */ /* 0x000fe200078e0a00 */
[----:B------:R-:W-:Y:S01]  /*2fe0*/  IABS R127, R22 ;  /* 0x00000016007f7213 */ /* 0x000fe20000000000 */
[----:B------:R-:W-:Y:S01]  /*2ff0*/  IMAD R125, R0, R6, R125 ;  /* 0x00000006007d7224 */ /* 0x000fe200078e027d */
[----:B------:R-:W-:Y:S02]  /*3000*/  IADD3 R20, R56, 0x39, RZ ;  /* 0x0000003938147810 */ /* 0x000fe40007ffe0ff */
[----:B------:R-:W-:Y:S01]  /*3010*/  ISETP.GE.AND P5, PT, R44, RZ, PT ;  /* 0x000000ff2c00720c */ /* 0x000fe20003fa6270 */
[----:B------:R-:W-:Y:S01]  /*3020*/  IMAD.HI.U32 R6, R5, R127, RZ ;  /* 0x0000007f05067227 */ /* 0x000fe200078e00ff */
[----:B------:R-:W-:Y:S01]  /*3030*/  @!P1 IADD3 R111, -R111, RZ, RZ ;  /* 0x000000ff6f6f9210 */ /* 0x000fe20007ffe1ff */
[----:B------:R-:W-:Y:S01]  /*3040*/  STL [R1+0x1d74], R20 ;  /* 0x001d741401007387 */ /* 0x000fe20000100800 */
[C---:B------:R-:W-:Y:S01]  /*3050*/  ISETP.GT.U32.AND P1, PT, R0.reuse, R123, PT ;  /* 0x0000007b0000720c */ /* 0x040fe20003f24070 */
[----:B------:R-:W-:Y:S01]  /*3060*/  @!P3 IMAD.MOV R97, RZ, RZ, -R97 ;  /* 0x000000ffff61b224 */ /* 0x000fe200078e0a61 */
[C---:B------:R-:W-:Y:S01]  /*3070*/  ISETP.GT.U32.AND P3, PT, R0.reuse, R121, PT ;  /* 0x000000790000720c */ /* 0x040fe20003f64070 */
[----:B------:R-:W-:Y:S01]  /*3080*/  @!P2 IMAD.MOV R113, RZ, RZ, -R113 ;  /* 0x000000ffff71a224 */ /* 0x000fe200078e0a71 */
[----:B------:R-:W-:Y:S01]  /*3090*/  IABS R129, R20 ;  /* 0x0000001400817213 */ /* 0x000fe20000000000 */
[----:B------:R-:W-:Y:S01]  /*30a0*/  IMAD.MOV R6, RZ, RZ, -R6 ;  /* 0x000000ffff067224 */ /* 0x000fe200078e0a06 */
[----:B------:R-:W-:-:S02]  /*30b0*/  ISETP.GT.U32.AND P2, PT, R0, R125, PT ;  /* 0x0000007d0000720c */ /* 0x000fc40003f44070 */
[----:B------:R-:W-:Y:S01]  /*30c0*/  @!P6 IADD3 R115, R115, -R0, RZ ;  /* 0x800000007373e210 */ /* 0x000fe20007ffe0ff */
[----:B------:R-:W-:Y:S01]  /*30d0*/  IMAD R127, R0, R6, R127 ;  /* 0x00000006007f7224 */ /* 0x000fe200078e027f */
[----:B------:R-:W-:Y:S01]  /*30e0*/  ISETP.GE.AND P6, PT, R34, RZ, PT ;  /* 0x000000ff2200720c */ /* 0x000fe20003fc6270 */
[----:B------:R-:W-:Y:S01]  /*30f0*/  IMAD.HI.U32 R6, R5, R129, RZ ;  /* 0x0000008105067227 */ /* 0x000fe200078e00ff */
[----:B------:R-:W-:Y:S02]  /*3100*/  IADD3 R18, R56, 0x3a, RZ ;  /* 0x0000003a38127810 */ /* 0x000fe40007ffe0ff */
[----:B------:R-:W-:Y:S01]  /*3110*/  @!P5 IADD3 R95, -R95, RZ, RZ ;  /* 0x000000ff5f5fd210 */ /* 0x000fe20007ffe1ff */
[----:B------:R-:W-:Y:S01]  /*3120*/  IMAD.MOV R6, RZ, RZ, -R6 ;  /* 0x000000ffff067224 */ /* 0x000fe200078e0a06 */
[----:B------:R-:W-:Y:S01]  /*3130*/  IABS R131, R18 ;  /* 0x0000001200837213 */ /* 0x000fe20000000000 */
[--C-:B------:R-:W-:Y:S01]  /*3140*/  @!P1 IMAD.IADD R123, R123, 0x1, -R0.reuse ;  /* 0x000000017b7b9824 */ /* 0x100fe200078e0a00 */
[C---:B------:R-:W-:Y:S01]  /*3150*/  ISETP.GT.U32.AND P5, PT, R0.reuse, R117, PT ;  /* 0x000000750000720c */ /* 0x040fe20003fa4070 */
[----:B------:R-:W-:Y:S01]  /*3160*/  IMAD R129, R0, R6, R129 ;  /* 0x0000000600817224 */ /* 0x000fe200078e0281 */
[----:B------:R-:W-:Y:S01]  /*3170*/  @!P3 IADD3 R121, R121, -R0, RZ ;  /* 0x800000007979b210 */ /* 0x000fe20007ffe0ff */
[----:B------:R-:W-:Y:S01]  /*3180*/  @!P2 IMAD.IADD R125, R125, 0x1, -R0 ;  /* 0x000000017d7da824 */ /* 0x000fe200078e0a00 */
[----:B------:R-:W-:Y:S01]  /*3190*/  ISETP.GE.AND P3, PT, R28, RZ, PT ;  /* 0x000000ff1c00720c */ /* 0x000fe20003f66270 */
[----:B------:R-:W-:Y:S01]  /*31a0*/  IMAD.HI.U32 R6, R5, R131, RZ ;  /* 0x0000008305067227 */ /* 0x000fe200078e00ff */
[----:B------:R-:W-:Y:S01]  /*31b0*/  IADD3 R16, R56, 0x3b, RZ ;  /* 0x0000003b38107810 */ /* 0x000fe20007ffe0ff */
[----:B------:R-:W-:Y:S01]  /*31c0*/  STL [R1+0x1d6c], R18 ;  /* 0x001d6c1201007387 */ /* 0x000fe20000100800 */
[----:B------:R-:W-:-:S02]  /*31d0*/  ISETP.GT.U32.AND P2, PT, R0, R123, PT ;  /* 0x0000007b0000720c */ /* 0x000fc40003f44070 */
[----:B------:R-:W-:Y:S01]  /*31e0*/  @!P6 IADD3 R115, -R115, RZ, RZ ;  /* 0x000000ff7373e210 */ /* 0x000fe20007ffe1ff */
[----:B------:R-:W-:Y:S01]  /*31f0*/  STL [R1+0x1d68], R16 ;  /* 0x001d681001007387 */ /* 0x000fe20000100800 */
[----:B------:R-:W-:Y:S01]  /*3200*/  ISETP.GE.AND P0, PT, R40, RZ, PT ;  /* 0x000000ff2800720c */ /* 0x000fe20003f06270 */
[----:B------:R-:W-:Y:S01]  /*3210*/  @!P5 IMAD.IADD R117, R117, 0x1, -R0 ;  /* 0x000000017575d824 */ /* 0x000fe200078e0a00 */
[----:B------:R-:W-:Y:S02]  /*3220*/  ISETP.GT.U32.AND P6, PT, R0, R125, PT ;  /* 0x0000007d0000720c */ /* 0x000fe40003fc4070 */
[----:B------:R-:W-:Y:S02]  /*3230*/  IADD3 R6, -R6, RZ, RZ ;  /* 0x000000ff06067210 */ /* 0x000fe40007ffe1ff */
[----:B------:R-:W-:Y:S02]  /*3240*/  IABS R133, R16 ;  /* 0x0000001000857213 */ /* 0x000fe40000000000 */
[----:B------:R-:W-:Y:S01]  /*3250*/  ISETP.GE.AND P5, PT, R32, RZ, PT ;  /* 0x000000ff2000720c */ /* 0x000fe20003fa6270 */
[----:B------:R-:W-:Y:S01]  /*3260*/  IMAD R131, R0, R6, R131 ;  /* 0x0000000600837224 */ /* 0x000fe200078e0283 */
[----:B------:R-:W-:Y:S01]  /*3270*/  IADD3 R12, R56, 0x3c, RZ ;  /* 0x0000003c380c7810 */ /* 0x000fe20007ffe0ff */
[----:B------:R-:W-:Y:S01]  /*3280*/  IMAD.HI.U32 R6, R5, R133, RZ ;  /* 0x0000008505067227 */ /* 0x000fe200078e00ff */
[----:B------:R-:W-:-:S02]  /*3290*/  @!P3 IADD3 R121, -R121, RZ, RZ ;  /* 0x000000ff7979b210 */ /* 0x000fc40007ffe1ff */
[C---:B------:R-:W-:Y:S01]  /*32a0*/  ISETP.GT.U32.AND P3, PT, R0.reuse, R127, PT ;  /* 0x0000007f0000720c */ /* 0x040fe20003f64070 */
[----:B------:R-:W-:Y:S01]  /*32b0*/  IMAD.MOV R6, RZ, RZ, -R6 ;  /* 0x000000ffff067224 */ /* 0x000fe200078e0a06 */
[----:B------:R-:W-:Y:S01]  /*32c0*/  IABS R135, R12 ;  /* 0x0000000c00877213 */ /* 0x000fe20000000000 */
[--C-:B------:R-:W-:Y:S01]  /*32d0*/  @!P2 IMAD.IADD R123, R123, 0x1, -R0.reuse ;  /* 0x000000017b7ba824 */ /* 0x100fe200078e0a00 */
[C---:B------:R-:W-:Y:S01]  /*32e0*/  ISETP.GT.U32.AND P2, PT, R0.reuse, R129, PT ;  /* 0x000000810000720c */ /* 0x040fe20003f44070 */
[----:B------:R-:W-:Y:S01]  /*32f0*/  @!P0 IMAD.MOV R109, RZ, RZ, -R109 ;  /* 0x000000ffff6d8224 */ /* 0x000fe200078e0a6d */
[C---:B------:R-:W-:Y:S01]  /*3300*/  ISETP.GT.U32.AND P0, PT, R0.reuse, R119, PT ;  /* 0x000000770000720c */ /* 0x040fe20003f04070 */
[----:B------:R-:W-:Y:S01]  /*3310*/  @!P6 IMAD.IADD R125, R125, 0x1, -R0 ;  /* 0x000000017d7de824 */ /* 0x000fe200078e0a00 */
[C---:B------:R-:W-:Y:S01]  /*3320*/  ISETP.GT.U32.AND P6, PT, R0.reuse, R131, PT ;  /* 0x000000830000720c */ /* 0x040fe20003fc4070 */
[----:B------:R-:W-:Y:S01]  /*3330*/  IMAD R133, R0, R6, R133 ;  /* 0x0000000600857224 */ /* 0x000fe200078e0285 */
[----:B------:R-:W-:Y:S01]  /*3340*/  IADD3 R10, R56, 0x3d, RZ ;  /* 0x0000003d380a7810 */ /* 0x000fe20007ffe0ff */
[----:B------:R-:W-:Y:S01]  /*3350*/  IMAD.HI.U32 R6, R5, R135, RZ ;  /* 0x0000008705067227 */ /* 0x000fe200078e00ff */
[----:B------:R-:W-:Y:S01]  /*3360*/  ISETP.GE.AND P1, PT, R26, RZ, PT ;  /* 0x000000ff1a00720c */ /* 0x000fe20003f26270 */
[----:B------:R-:W-:Y:S01]  /*3370*/  STL [R1+0x1d60], R12 ;  /* 0x001d600c01007387 */ /* 0x000fe20000100800 */
[----:B------:R-:W-:Y:S01]  /*3380*/  IABS R137, R10 ;  /* 0x0000000a00897213 */ /* 0x000fe20000000000 */
[----:B------:R-:W-:Y:S01]  /*3390*/  @!P5 IMAD.MOV R117, RZ, RZ, -R117 ;  /* 0x000000ffff75d224 */ /* 0x000fe200078e0a75 */
[----:B------:R-:W-:Y:S01]  /*33a0*/  ISETP.GE.AND P5, PT, R24, RZ, PT ;  /* 0x000000ff1800720c */ /* 0x000fe20003fa6270 */
[----:B------:R-:W-:Y:S01]  /*33b0*/  IMAD.MOV R6, RZ, RZ, -R6 ;  /* 0x000000ffff067224 */ /* 0x000fe200078e0a06 */
[----:B------:R-:W-:Y:S01]  /*33c0*/  @!P3 IADD3 R127, R127, -R0, RZ ;  /* 0x800000007f7fb210 */ /* 0x000fe20007ffe0ff */
[--C-:B------:R-:W-:Y:S01]  /*33d0*/  @!P2 IMAD.IADD R129, R129, 0x1, -R0.reuse ;  /* 0x000000018181a824 */ /* 0x100fe200078e0a00 */
[----:B------:R-:W-:Y:S01]  /*33e0*/  IADD3 R8, R56, 0x3e, RZ ;  /* 0x0000003e38087810 */ /* 0x000fe20007ffe0ff */
[C---:B------:R-:W-:Y:S01]  /*33f0*/  IMAD R135, R0.reuse, R6, R135 ;  /* 0x0000000600877224 */ /* 0x040fe200078e0287 */
[C---:B------:R-:W-:Y:S01]  /*3400*/  ISETP.GT.U32.AND P2, PT, R0.reuse, R127, PT ;  /* 0x0000007f0000720c */ /* 0x040fe20003f44070 */
[----:B------:R-:W-:Y:S01]  /*3410*/  IMAD.HI.U32 R6, R5, R137, RZ ;  /* 0x0000008905067227 */ /* 0x000fe200078e00ff */
[----:B------:R-:W-:Y:S01]  /*3420*/  IABS R139, R8 ;  /* 0x00000008008b7213 */ /* 0x000fe20000000000 */
[----:B------:R-:W-:Y:S01]  /*3430*/  STL [R1+0x1d5c], R10 ;  /* 0x001d5c0a01007387 */ /* 0x000fe20000100800 */
[----:B------:R-:W-:Y:S01]  /*3440*/  ISETP.GT.U32.AND P3, PT, R0, R133, PT ;  /* 0x000000850000720c */ /* 0x000fe20003f64070 */
[--C-:B------:R-:W-:Y:S01]  /*3450*/  @!P0 IMAD.IADD R119, R119, 0x1, -R0.reuse ;  /* 0x0000000177778824 */ /* 0x100fe200078e0a00 */
[----:B------:R-:W-:Y:S01]  /*3460*/  ISETP.GE.AND P0, PT, R30, RZ, PT ;  /* 0x000000ff1e00720c */ /* 0x000fe20003f06270 */
[--C-:B------:R-:W-:Y:S01]  /*3470*/  @!P6 IMAD.IADD R131, R131, 0x1, -R0.reuse ;  /* 0x000000018383e824 */ /* 0x100fe200078e0a00 */
[----:B------:R-:W-:Y:S01]  /*3480*/  IADD3 R6, -R6, RZ, RZ ;  /* 0x000000ff06067210 */ /* 0x000fe20007ffe1ff */
[----:B------:R-:W-:Y:S01]  /*3490*/  IMAD.HI.U32 R5, R5, R139, RZ ;  /* 0x0000008b05057227 */ /* 0x000fe200078e00ff */
[----:B------:R-:W-:Y:S01]  /*34a0*/  @!P1 IADD3 R123, -R123, RZ, RZ ;  /* 0x000000ff7b7b9210 */ /* 0x000fe20007ffe1ff */
[----:B------:R3:W-:Y:S01]  /*34b0*/  STL [R1+0x1d50], R8 ;  /* 0x001d500801007387 */ /* 0x0007e20000100800 */
[C---:B------:R-:W-:Y:S01]  /*34c0*/  ISETP.GT.U32.AND P1, PT, R0.reuse, R129, PT ;  /* 0x000000810000720c */ /* 0x040fe20003f24070 */
[----:B------:R-:W-:Y:S01]  /*34d0*/  @!P5 IMAD.MOV R125, RZ, RZ, -R125 ;  /* 0x000000ffff7dd224 */ /* 0x000fe200078e0a7d */
[C---:B------:R-:W-:Y:S01]  /*34e0*/  ISETP.GT.U32.AND P6, PT, R0.reuse, R131, PT ;  /* 0x000000830000720c */ /* 0x040fe20003fc4070 */
[C---:B------:R-:W-:Y:S01]  /*34f0*/  IMAD R137, R0.reuse, R6, R137 ;  /* 0x0000000600897224 */ /* 0x040fe200078e0289 */
[----:B------:R-:W-:Y:S01]  /*3500*/  ISETP.GT.U32.AND P5, PT, R0, R135, PT ;  /* 0x000000870000720c */ /* 0x000fe20003fa4070 */
[----:B------:R-:W-:Y:S01]  /*3510*/  IMAD.MOV R5, RZ, RZ, -R5 ;  /* 0x000000ffff057224 */ /* 0x000fe200078e0a05 */
[----:B--2---:R-:W-:Y:S01]  /*3520*/  LOP3.LUT R74, R72, 0x7f, RZ, 0xc0, !PT ;  /* 0x0000007f484a7812 */ /* 0x004fe200078ec0ff */
[----:B------:R-:W-:Y:S01]  /*3530*/  @!P2 IMAD.IADD R127, R127, 0x1, -R0 ;  /* 0x000000017f7fa824 */ /* 0x000fe200078e0a00 */
[C---:B------:R-:W-:Y:S01]  /*3540*/  ISETP.GT.U32.AND P2, PT, R0.reuse, R137, PT ;  /* 0x000000890000720c */ /* 0x040fe20003f44070 */
[----:B------:R-:W-:Y:S01]  /*3550*/  IMAD R139, R0, R5, R139 ;  /* 0x00000005008b7224 */ /* 0x000fe200078e028b */
[----:B------:R-:W-:Y:S01]  /*3560*/  @!P3 IADD3 R133, R133, -R0, RZ ;  /* 0x800000008585b210 */ /* 0x000fe20007ffe0ff */
[----:B------:R-:W-:Y:S01]  /*3570*/  IMAD R82, R4, 0x200, R74 ;  /* 0x0000020004527824 */ /* 0x000fe200078e024a */
[----:B------:R-:W-:Y:S01]  /*3580*/  IADD3 R88, R252, -0x4d, RZ ;  /* 0xffffffb3fc587810 */ /* 0x000fe20007ffe0ff */
[----:B------:R-:W-:Y:S01]  /*3590*/  @!P0 IMAD.MOV R119, RZ, RZ, -R119 ;  /* 0x000000ffff778224 */ /* 0x000fe200078e0a77 */
[----:B------:R-:W-:Y:S01]  /*35a0*/  ISETP.GE.AND P0, PT, R22, RZ, PT ;  /* 0x000000ff1600720c */ /* 0x000fe20003f06270 */
[--C-:B------:R-:W-:Y:S01]  /*35b0*/  @!P1 IMAD.IADD R129, R129, 0x1, -R0.reuse ;  /* 0x0000000181819824 */ /* 0x100fe200078e0a00 */
[----:B------:R-:W-:Y:S01]  /*35c0*/  ISETP.GT.U32.AND P3, PT, R0, R133, PT ;  /* 0x000000850000720c */ /* 0x000fe20003f64070 */
[--C-:B------:R-:W-:Y:S01]  /*35d0*/  @!P6 IMAD.IADD R131, R131, 0x1, -R0.reuse ;  /* 0x000000018383e824 */ /* 0x100fe200078e0a00 */
[----:B------:R-:W-:Y:S01]  /*35e0*/  IABS R5, R82 ;  /* 0x0000005200057213 */ /* 0x000fe20000000000 */
[----:B------:R-:W-:Y:S01]  /*35f0*/  STL [R1+0x5e8], R82 ;  /* 0x0005e85201007387 */ /* 0x000fe20000100800 */
[----:B------:R-:W-:Y:S01]  /*3600*/  ISETP.GE.AND P1, PT, R20, RZ, PT ;  /* 0x000000ff1400720c */ /* 0x000fe20003f26270 */
[----:B------:R-:W-:Y:S01]  /*3610*/  @!P2 IMAD.IADD R137, R137, 0x1, -R0 ;  /* 0x000000018989a824 */ /* 0x000fe200078e0a00 */
[----:B------:R-:W-:Y:S01]  /*3620*/  ISETP.GT.U32.AND P6, PT, R0, R139, PT ;  /* 0x0000008b0000720c */ /* 0x000fe20003fc4070 */
[----:B------:R-:W-:Y:S01]  /*3630*/  IMAD.HI.U32 R4, R3, R5, RZ ;  /* 0x0000000503047227 */ /* 0x000fe200078e00ff */
[----:B------:R-:W-:-:S02]  /*3640*/  @!P5 IADD3 R135, R135, -R0, RZ ;  /* 0x800000008787d210 */ /* 0x000fc40007ffe0ff */
[----:B------:R-:W-:Y:S01]  /*3650*/  ISETP.GE.AND P5, PT, R18, RZ, PT ;  /* 0x000000ff1200720c */ /* 0x000fe20003fa6270 */
[----:B------:R-:W-:Y:S01]  /*3660*/  IMAD.MOV R4, RZ, RZ, -R4 ;  /* 0x000000ffff047224 */ /* 0x000fe200078e0a04 */
[C---:B------:R-:W-:Y:S01]  /*3670*/  IADD3 R78, R82.reuse, 0x100, RZ ;  /* 0x00000100524e7810 */ /* 0x040fe20007ffe0ff */
[----:B------:R-:W-:Y:S01]  /*3680*/  @!P0 IMAD.MOV R127, RZ, RZ, -R127 ;  /* 0x000000ffff7f8224 */ /* 0x000fe200078e0a7f */
[----:B------:R-:W-:Y:S01]  /*3690*/  IADD3 R80, R82, 0x80, RZ ;  /* 0x0000008052507810 */ /* 0x000fe20007ffe0ff */
[----:B------:R-:W-:Y:S01]  /*36a0*/  IMAD R5, R2, R4, R5 ;  /* 0x0000000402057224 */ /* 0x000fe200078e0205 */
[----:B------:R-:W-:Y:S01]  /*36b0*/  IADD3 R76, R82, 0x180, RZ ;  /* 0x00000180524c7810 */ /* 0x000fe20007ffe0ff */
[----:B------:R-:W-:Y:S01]  /*36c0*/  @!P1 IMAD.MOV R129, RZ, RZ, -R129 ;  /* 0x000000ffff819224 */ /* 0x000fe200078e0a81 */
[----:B------:R-:W-:Y:S01]  /*36d0*/  IABS R27, R78 ;  /* 0x0000004e001b7213 */ /* 0x000fe20000000000 */
[----:B------:R-:W-:Y:S01]  /*36e0*/  @!P6 IMAD.IADD R139, R139, 0x1, -R0 ;  /* 0x000000018b8be824 */ /* 0x000fe200078e0a00 */
[----:B------:R-:W-:Y:S01]  /*36f0*/  IABS R25, R80 ;  /* 0x0000005000197213 */ /* 0x000fe20000000000 */
[----:B------:R-:W-:Y:S01]  /*3700*/  STL [R1+0x6b0], R80 ;  /* 0x0006b05001007387 */ /* 0x000fe20000100800 */
[----:B------:R-:W-:Y:S01]  /*3710*/  IABS R31, R76 ;  /* 0x0000004c001f7213 */ /* 0x000fe20000000000 */
[C---:B------:R-:W-:Y:S01]  /*3720*/  IMAD.HI.U32 R6, R3.reuse, R27, RZ ;  /* 0x0000001b03067227 */ /* 0x040fe200078e00ff */
[C---:B------:R-:W-:Y:S01]  /*3730*/  ISETP.GT.U32.AND P0, PT, R0.reuse, R135, PT ;  /* 0x000000870000720c */ /* 0x040fe20003f04070 */
[----:B------:R2:W-:Y:S01]  /*3740*/  STL [R1+0x6b4], R78 ;  /* 0x0006b44e01007387 */ /* 0x0005e20000100800 */
[----:B------:R-:W-:Y:S01]  /*3750*/  ISETP.GT.U32.AND P2, PT, R0, R137, PT ;  /* 0x000000890000720c */ /* 0x000fe20003f44070 */
[----:B------:R-:W-:Y:S01]  /*3760*/  IMAD.HI.U32 R4, R3, R25, RZ ;  /* 0x0000001903047227 */ /* 0x000fe200078e00ff */
[----:B------:R-:W-:Y:S01]  /*3770*/  @!P3 IADD3 R133, R133, -R0, RZ ;  /* 0x800000008585b210 */ /* 0x000fe20007ffe0ff */
[----:B------:R4:W-:Y:S01]  /*3780*/  STL [R1+0x6b8], R76 ;  /* 0x0006b84c01007387 */ /* 0x0009e20000100800 */
[----:B------:R-:W-:Y:S01]  /*3790*/  ISETP.GE.AND P3, PT, R16, RZ, PT ;  /* 0x000000ff1000720c */ /* 0x000fe20003f66270 */
[----:B------:R-:W-:Y:S01]  /*37a0*/  IMAD.HI.U32 R3, R3, R31, RZ ;  /* 0x0000001f03037227 */ /* 0x000fe200078e00ff */
[----:B------:R-:W-:-:S02]  /*37b0*/  ISETP.GE.AND P1, PT, R12, RZ, PT ;  /* 0x000000ff0c00720c */ /* 0x000fc40003f26270 */
[----:B------:R-:W-:Y:S01]  /*37c0*/  @!P5 IADD3 R131, -R131, RZ, RZ ;  /* 0x000000ff8383d210 */ /* 0x000fe20007ffe1ff */
[----:B------:R-:W-:Y:S01]  /*37d0*/  IMAD.MOV R3, RZ, RZ, -R3 ;  /* 0x000000ffff037224 */ /* 0x000fe200078e0a03 */
[----:B------:R-:W-:Y:S01]  /*37e0*/  ISETP.GE.AND P5, PT, R10, RZ, PT ;  /* 0x000000ff0a00720c */ /* 0x000fe20003fa6270 */
[--C-:B------:R-:W-:Y:S01]  /*37f0*/  @!P0 IMAD.IADD R135, R135, 0x1, -R0.reuse ;  /* 0x0000000187878824 */ /* 0x100fe200078e0a00 */
[----:B------:R-:W-:Y:S01]  /*3800*/  IADD3 R6, -R6, RZ, RZ ;  /* 0x000000ff06067210 */ /* 0x000fe20007ffe1ff */
[----:B------:R-:W-:Y:S01]  /*3810*/  IMAD R31, R2, R3, R31 ;  /* 0x00000003021f7224 */ /* 0x000fe200078e021f */
[----:B------:R-:W-:Y:S01]  /*3820*/  ISETP.GT.U32.AND P6, PT, R0, R139, PT ;  /* 0x0000008b0000720c */ /* 0x000fe20003fc4070 */
[----:B------:R-:W-:Y:S01]  /*3830*/  @!P2 IMAD.IADD R137, R137, 0x1, -R0 ;  /* 0x000000018989a824 */ /* 0x000fe200078e0a00 */
[C---:B------:R-:W-:Y:S01]  /*3840*/  ISETP.GT.U32.AND P0, PT, R2.reuse, R5, PT ;  /* 0x000000050200720c */ /* 0x040fe20003f04070 */
[----:B------:R-:W-:Y:S01]  /*3850*/  IMAD R27, R2, R6, R27 ;  /* 0x00000006021b7224 */ /* 0x000fe200078e021b */
[----:B------:R-:W-:Y:S01]  /*3860*/  @!P3 IADD3 R133, -R133, RZ, RZ ;  /* 0x000000ff8585b210 */ /* 0x000fe20007ffe1ff */
[----:B------:R-:W-:Y:S01]  /*3870*/  IMAD.MOV R4, RZ, RZ, -R4 ;  /* 0x000000ffff047224 */ /* 0x000fe200078e0a04 */
[----:B------:R-:W-:Y:S01]  /*3880*/  IADD3 R3, R252, -0x5, RZ ;  /* 0xfffffffbfc037810 */ /* 0x000fe20007ffe0ff */
[----:B------:R-:W-:Y:S01]  /*3890*/  @!P1 IMAD.MOV R135, RZ, RZ, -R135 ;  /* 0x000000ffff879224 */ /* 0x000fe200078e0a87 */
[C---:B------:R-:W-:Y:S01]  /*38a0*/  ISETP.GT.U32.AND P3, PT, R2.reuse, R27, PT ;  /* 0x0000001b0200720c */ /* 0x040fe20003f64070 */
[----:B------:R-:W-:Y:S01]  /*38b0*/  @!P5 IMAD.MOV R137, RZ, RZ, -R137 ;  /* 0x000000ffff89d224 */ /* 0x000fe200078e0a89 */
[C---:B------:R-:W-:Y:S01]  /*38c0*/  ISETP.GT.U32.AND P1, PT, R2.reuse, R31, PT ;  /* 0x0000001f0200720c */ /* 0x040fe20003f24070 */
[----:B------:R-:W-:Y:S01]  /*38d0*/  IMAD R25, R2, R4, R25 ;  /* 0x0000000402197224 */ /* 0x000fe200078e0219 */
[----:B------:R-:W-:Y:S01]  /*38e0*/  ISETP.GE.AND P5, PT, R14, RZ, PT ;  /* 0x000000ff0e00720c */ /* 0x000fe20003fa6270 */
[----:B------:R-:W-:Y:S01]  /*38f0*/  IMAD R6, R74, c[0x0][0x18c], RZ ;  /* 0x000063004a067a24 */ /* 0x000fe200078e02ff */
[----:B------:R-:W-:Y:S01]  /*3900*/  @!P6 IADD3 R139, R139, -R0, RZ ;  /* 0x800000008b8be210 */ /* 0x000fe20007ffe0ff */
[----:B------:R-:W-:Y:S01]  /*3910*/  @!P0 IMAD.IADD R5, R5, 0x1, -R2 ;  /* 0x0000000105058824 */ /* 0x000fe200078e0a02 */
[----:B------:R-:W-:-:S02]  /*3920*/  ISETP.GE.AND P6, PT, R8, RZ, PT ;  /* 0x000000ff0800720c */ /* 0x000fc40003fc6270 */
[C---:B------:R-:W-:Y:S02]  /*3930*/  ISETP.GT.U32.AND P2, PT, R2.reuse, R25, PT ;  /* 0x000000190200720c */ /* 0x040fe40003f44070 */
[----:B------:R-:W-:Y:S02]  /*3940*/  LOP3.LUT R0, RZ, c[0x0][0x17c], RZ, 0x33, !PT ;  /* 0x00005f00ff007a12 */ /* 0x000fe400078e33ff */
[----:B------:R-:W-:Y:S01]  /*3950*/  @!P3 IADD3 R27, R27, -R2, RZ ;  /* 0x800000021b1bb210 */ /* 0x000fe20007ffe0ff */
[----:B------:R-:W-:Y:S01]  /*3960*/  @!P1 IMAD.IADD R31, R31, 0x1, -R2 ;  /* 0x000000011f1f9824 */ /* 0x000fe200078e0a02 */
[C---:B------:R-:W-:Y:S01]  /*3970*/  ISETP.GT.U32.AND P3, PT, R2.reuse, R5, PT ;  /* 0x000000050200720c */ /* 0x040fe20003f64070 */
[----:B------:R-:W-:Y:S01]  /*3980*/  @!P5 IMAD.MOV R57, RZ, RZ, -R57 ;  /* 0x000000ffff39d224 */ /* 0x000fe200078e0a39 */
[----:B------:R-:W-:Y:S02]  /*3990*/  ISETP.GT.U32.AND P5, PT, R2, R27, PT ;  /* 0x0000001b0200720c */ /* 0x000fe40003fa4070 */
[----:B------:R-:W-:-:S02]  /*39a0*/  ISETP.GE.U32.AND P0, PT, R3, 0x7fffff7c, PT ;  /* 0x7fffff7c0300780c */ /* 0x000fc40003f06070 */
[----:B------:R-:W-:Y:S01]  /*39b0*/  @!P6 IADD3 R139, -R139, RZ, RZ ;  /* 0x000000ff8b8be210 */ /* 0x000fe20007ffe1ff */
[--C-:B------:R-:W-:Y:S01]  /*39c0*/  @!P2 IMAD.IADD R25, R25, 0x1, -R2.reuse ;  /* 0x000000011919a824 */ /* 0x100fe200078e0a02 */
[C---:B------:R-:W-:Y:S02]  /*39d0*/  ISETP.GT.U32.AND P6, PT, R2.reuse, R31, PT ;  /* 0x0000001f0200720c */ /* 0x040fe40003fc4070 */
[----:B------:R-:W-:Y:S02]  /*39e0*/  ISETP.NE.AND P2, PT, RZ, c[0x0][0x17c], PT ;  /* 0x00005f00ff007a0c */ /* 0x000fe40003f45270 */
[----:B------:R-:W-:Y:S01]  /*39f0*/  ISETP.GT.U32.AND P1, PT, R2, R25, PT ;  /* 0x000000190200720c */ /* 0x000fe20003f24070 */
[--C-:B------:R-:W-:Y:S01]  /*3a00*/  @!P3 IMAD.IADD R5, R5, 0x1, -R2.reuse ;  /* 0x000000010505b824 */ /* 0x100fe200078e0a02 */
[C---:B-1----:R-:W-:Y:S02]  /*3a10*/  SEL R30, R0.reuse, R9, !P2 ;  /* 0x00000009001e7207 */ /* 0x042fe40005000000 */
[C---:B------:R-:W-:Y:S01]  /*3a20*/  SEL R32, R0.reuse, R13, !P2 ;  /* 0x0000000d00207207 */ /* 0x040fe20005000000 */
[----:B------:R-:W-:Y:S01]  /*3a30*/  IMAD.MOV.U32 R3, RZ, RZ, R5 ;  /* 0x000000ffff037224 */ /* 0x000fe200078e0005 */
[----:B------:R-:W-:Y:S01]  /*3a40*/  SEL R34, R0, R15, !P2 ;  /* 0x0000000f00227207 */ /* 0x000fe20005000000 */
[----:B------:R-:W-:Y:S01]  /*3a50*/  IMAD R30, R30, c[0x0][0x190], RZ ;  /* 0x000064001e1e7a24 */ /* 0x000fe200078e02ff */
[C---:B------:R-:W-:Y:S01]  /*3a60*/  SEL R36, R0.reuse, R21, !P2 ;  /* 0x0000001500247207 */ /* 0x040fe20005000000 */
[--C-:B------:R-:W-:Y:S01]  /*3a70*/  @!P6 IMAD.IADD R31, R31, 0x1, -R2.reuse ;  /* 0x000000011f1fe824 */ /* 0x100fe200078e0a02 */
[----:B------:R-:W-:Y:S01]  /*3a80*/  SEL R54, R0, R63, !P2 ;  /* 0x0000003f00367207 */ /* 0x000fe20005000000 */
[----:B------:R-:W-:Y:S01]  /*3a90*/  IMAD R32, R32, c[0x0][0x190], RZ ;  /* 0x0000640020207a24 */ /* 0x000fe200078e02ff */
[C---:B------:R-:W-:Y:S01]  /*3aa0*/  SEL R58, R0.reuse, R69, !P2 ;  /* 0x00000045003a7207 */ /* 0x040fe20005000000 */
[----:B------:R-:W-:Y:S01]  /*3ab0*/  @!P1 IMAD.IADD R25, R25, 0x1, -R2 ;  /* 0x0000000119199824 */ /* 0x000fe200078e0a02 */
[----:B------:R-:W-:Y:S01]  /*3ac0*/  SEL R60, R0, R65, !P2 ;  /* 0x00000041003c7207 */ /* 0x000fe20005000000 */
[----:B------:R-:W-:Y:S01]  /*3ad0*/  IMAD R34, R34, c[0x0][0x190], RZ ;  /* 0x0000640022227a24 */ /* 0x000fe200078e02ff */
[----:B------:R-:W-:Y:S01]  /*3ae0*/  @!P5 IADD3 R27, R27, -R2, RZ ;  /* 0x800000021b1bd210 */ /* 0x000fe20007ffe0ff */
[----:B------:R-:W-:Y:S01]  /*3af0*/  IMAD R36, R36, c[0x0][0x190], RZ ;  /* 0x0000640024247a24 */ /* 0x000fe200078e02ff */
[----:B------:R-:W-:Y:S01]  /*3b00*/  SEL R7, R0, R7, !P2 ;  /* 0x0000000700077207 */ /* 0x000fe20005000000 */
[----:B------:R-:W-:Y:S01]  /*3b10*/  IMAD R54, R54, c[0x0][0x190], RZ ;  /* 0x0000640036367a24 */ /* 0x000fe200078e02ff */
[----:B------:R-:W-:Y:S01]  /*3b20*/  SEL R11, R0, R11, !P2 ;  /* 0x0000000b000b7207 */ /* 0x000fe20005000000 */
[----:B------:R-:W-:Y:S01]  /*3b30*/  IMAD R58, R58, c[0x0][0x190], RZ ;  /* 0x000064003a3a7a24 */ /* 0x000fe200078e02ff */
[----:B------:R-:W-:Y:S01]  /*3b40*/  SEL R19, R0, R19, !P2 ;  /* 0x0000001300137207 */ /* 0x000fe20005000000 */
[----:B------:R-:W-:Y:S01]  /*3b50*/  IMAD R60, R60, c[0x0][0x190], RZ ;  /* 0x000064003c3c7a24 */ /* 0x000fe200078e02ff */
[----:B------:R-:W-:-:S02]  /*3b60*/  SEL R17, R0, R17, !P2 ;  /* 0x0000001100117207 */ /* 0x000fc40005000000 */
[C---:B------:R-:W-:Y:S02]  /*3b70*/  SEL R23, R0.reuse, R23, !P2 ;  /* 0x0000001700177207 */ /* 0x040fe40005000000 */
[C---:B------:R-:W-:Y:S01]  /*3b80*/  SEL R38, R0.reuse, R29, !P2 ;  /* 0x0000001d00267207 */ /* 0x040fe20005000000 */
[----:B------:R-:W-:Y:S01]  /*3b90*/  IMAD R29, R7, c[0x0][0x190], RZ ;  /* 0x00006400071d7a24 */ /* 0x000fe200078e02ff */
[C---:B------:R-:W-:Y:S02]  /*3ba0*/  SEL R99, R0.reuse, R99, !P2 ;  /* 0x0000006300637207 */ /* 0x040fe40005000000 */
[----:B------:R-:W-:Y:S01]  /*3bb0*/  SEL R40, R0, R101, !P2 ;  /* 0x0000006500287207 */ /* 0x000fe20005000000 */
[----:B------:R-:W-:Y:S01]  /*3bc0*/  IMAD R38, R38, c[0x0][0x190], RZ ;  /* 0x0000640026267a24 */ /* 0x000fe200078e02ff */
[C---:B------:R-:W-:Y:S02]  /*3bd0*/  SEL R103, R0.reuse, R103, !P2 ;  /* 0x0000006700677207 */ /* 0x040fe40005000000 */
[C---:B------:R-:W-:Y:S01]  /*3be0*/  SEL R42, R0.reuse, R35, !P2 ;  /* 0x00000023002a7207 */ /* 0x040fe20005000000 */
[----:B------:R-:W-:Y:S01]  /*3bf0*/  IMAD R35, R17, c[0x0][0x190], RZ ;  /* 0x0000640011237a24 */ /* 0x000fe200078e02ff */
[C---:B---3--:R-:W-:Y:S01]  /*3c00*/  SEL R8, R0.reuse, R39, !P2 ;  /* 0x0000002700087207 */ /* 0x048fe20005000000 */
[----:B------:R-:W-:Y:S01]  /*3c10*/  IMAD R39, R99, c[0x0][0x190], RZ ;  /* 0x0000640063277a24 */ /* 0x000fe200078e02ff */
[C---:B------:R-:W-:Y:S01]  /*3c20*/  SEL R44, R0.reuse, R33, !P2 ;  /* 0x00000021002c7207 */ /* 0x040fe20005000000 */
[----:B------:R-:W-:Y:S01]  /*3c30*/  IMAD R33, R19, c[0x0][0x190], RZ ;  /* 0x0000640013217a24 */ /* 0x000fe200078e02ff */
[C---:B------:R-:W-:Y:S01]  /*3c40*/  SEL R10, R0.reuse, R37, !P2 ;  /* 0x00000025000a7207 */ /* 0x040fe20005000000 */
[----:B------:R-:W-:Y:S01]  /*3c50*/  IMAD R37, R23, c[0x0][0x190], RZ ;  /* 0x0000640017257a24 */ /* 0x000fe200078e02ff */
[----:B------:R-:W-:Y:S01]  /*3c60*/  SEL R46, R0, R41, !P2 ;  /* 0x00000029002e7207 */ /* 0x000fe20005000000 */
[----:B------:R-:W-:Y:S01]  /*3c70*/  IMAD R40, R40, c[0x0][0x190], RZ ;  /* 0x0000640028287a24 */ /* 0x000fe200078e02ff */
[C---:B------:R-:W-:Y:S01]  /*3c80*/  SEL R12, R0.reuse, R43, !P2 ;  /* 0x0000002b000c7207 */ /* 0x040fe20005000000 */
[----:B------:R-:W-:Y:S01]  /*3c90*/  IMAD R41, R103, c[0x0][0x190], RZ ;  /* 0x0000640067297a24 */ /* 0x000fe200078e02ff */
[----:B------:R-:W-:Y:S01]  /*3ca0*/  SEL R48, R0, R47, !P2 ;  /* 0x0000002f00307207 */ /* 0x000fe20005000000 */
        /* <DEDUP_REMOVED lines=49> */
[----:B------:R-:W-:-:S02]  /*3fc0*/  SEL R109, R0, R109, !P2 ;  /* 0x0000006d006d7207 */ /* 0x000fc40005000000 */
        /* <DEDUP_REMOVED lines=20> */
[C---:B------:R-:W-:Y:S01]  /*4110*/  SEL R131, R0.reuse, R131, !P2 ;  /* 0x0000008300837207 */ /* 0x040fe20005000000 */
[----:B------:R-:W-:Y:S01]  /*4120*/  IMAD R14, R127, c[0x0][0x190], RZ ;  /* 0x000064007f0e7a24 */ /* 0x000fe200078e02ff */
[C---:B------:R-:W-:Y:S01]  /*4130*/  SEL R133, R0.reuse, R133, !P2 ;  /* 0x0000008500857207 */ /* 0x040fe20005000000 */
[----:B------:R-:W-:Y:S01]  /*4140*/  IMAD R13, R129, c[0x0][0x190], RZ ;  /* 0x00006400810d7a24 */ /* 0x000fe200078e02ff */
[C---:B------:R-:W-:Y:S01]  /*4150*/  SEL R135, R0.reuse, R135, !P2 ;  /* 0x0000008700877207 */ /* 0x040fe20005000000 */
[----:B------:R-:W-:Y:S01]  /*4160*/  IMAD R12, R131, c[0x0][0x190], RZ ;  /* 0x00006400830c7a24 */ /* 0x000fe200078e02ff */
[----:B------:R-:W-:-:S02]  /*4170*/  SEL R137, R0, R137, !P2 ;  /* 0x0000008900897207 */ /* 0x000fc40005000000 */
[C---:B------:R-:W-:Y:S01]  /*4180*/  SEL R139, R0.reuse, R139, !P2 ;  /* 0x0000008b008b7207 */ /* 0x040fe20005000000 */
[----:B------:R-:W-:Y:S01]  /*4190*/  IMAD R10, R135, c[0x0][0x190], RZ ;  /* 0x00006400870a7a24 */ /* 0x000fe200078e02ff */
[----:B------:R-:W-:Y:S01]  /*41a0*/  SEL R9, R0, R57, !P2 ;  /* 0x0000003900097207 */ /* 0x000fe20005000000 */
[----:B------:R-:W-:Y:S01]  /*41b0*/  IMAD R57, R61, c[0x0][0x190], RZ ;  /* 0x000064003d397a24 */ /* 0x000fe200078e02ff */
[----:B------:R-:W-:Y:S01]  /*41c0*/  ISETP.GE.AND P3, PT, R80, RZ, PT ;  /* 0x000000ff5000720c */ /* 0x000fe20003f66270 */
[----:B------:R-:W-:Y:S01]  /*41d0*/  IMAD R61, R67, c[0x0][0x190], RZ ;  /* 0x00006400433d7a24 */ /* 0x000fe200078e02ff */
[----:B------:R-:W-:Y:S01]  /*41e0*/  ISETP.GE.AND P5, PT, R78, RZ, PT ;  /* 0x000000ff4e00720c */ /* 0x000fe20003fa6270 */
[----:B------:R-:W-:Y:S01]  /*41f0*/  IMAD R67, R83, c[0x0][0x190], RZ ;  /* 0x0000640053437a24 */ /* 0x000fe200078e02ff */
[----:B------:R-:W-:Y:S01]  /*4200*/  ISETP.GE.AND P2, PT, R82, RZ, PT ;  /* 0x000000ff5200720c */ /* 0x000fe20003f46270 */
[----:B------:R-:W-:Y:S01]  /*4210*/  IMAD R8, R137, c[0x0][0x190], RZ ;  /* 0x0000640089087a24 */ /* 0x000fe200078e02ff */
[----:B------:R-:W-:Y:S01]  /*4220*/  ISETP.GE.AND P6, PT, R76, RZ, PT ;  /* 0x000000ff4c00720c */ /* 0x000fe20003fc6270 */
[----:B------:R-:W-:Y:S01]  /*4230*/  IMAD R7, R139, c[0x0][0x190], RZ ;  /* 0x000064008b077a24 */ /* 0x000fe200078e02ff */
[C---:B------:R-:W-:Y:S01]  /*4240*/  IADD3 R0, R252.reuse, -0x9, RZ ;  /* 0xfffffff7fc007810 */ /* 0x040fe20007ffe0ff */
[----:B------:R-:W-:Y:S01]  /*4250*/  IMAD R9, R9, c[0x0][0x190], RZ ;  /* 0x0000640009097a24 */ /* 0x000fe200078e02ff */
[----:B------:R-:W-:-:S02]  /*4260*/  IADD3 R2, R252, -0xd, RZ ;  /* 0xfffffff3fc027810 */ /* 0x000fc40007ffe0ff */
[----:B------:R-:W-:Y:S01]  /*4270*/  ISETP.GE.U32.AND P1, PT, R0, 0x7fffff78, PT ;  /* 0x7fffff780000780c */ /* 0x000fe20003f26070 */
[----:B------:R-:W-:Y:S01]  /*4280*/  @!P3 IMAD.MOV R25, RZ, RZ, -R25 ;  /* 0x000000ffff19b224 */ /* 0x000fe200078e0a19 */
[----:B------:R-:W-:Y:S01]  /*4290*/  ISETP.NE.AND P3, PT, RZ, c[0x0][0x178], PT ;  /* 0x00005e00ff007a0c */ /* 0x000fe20003f65270 */
[----:B------:R-:W-:Y:S01]  /*42a0*/  @!P5 IMAD.MOV R27, RZ, RZ, -R27 ;  /* 0x000000ffff1bd224 */ /* 0x000fe200078e0a1b */
[----:B------:R-:W-:Y:S02]  /*42b0*/  LOP3.LUT R0, RZ, c[0x0][0x178], RZ, 0x33, !PT ;  /* 0x00005e00ff007a12 */ /* 0x000fe400078e33ff */
[----:B------:R-:W-:Y:S02]  /*42c0*/  @!P2 IADD3 R3, -R3, RZ, RZ ;  /* 0x000000ff0303a210 */ /* 0x000fe40007ffe1ff */
[----:B------:R-:W-:Y:S02]  /*42d0*/  @!P6 IADD3 R31, -R31, RZ, RZ ;  /* 0x000000ff1f1fe210 */ /* 0x000fe40007ffe1ff */
[----:B------:R-:W-:-:S02]  /*42e0*/  LEA R5, P5, R6, c[0x0][0x168], 0x2 ;  /* 0x00005a0006057a11 */ /* 0x000fc400078a10ff */
[----:B------:R-:W-:Y:S02]  /*42f0*/  ISETP.GE.U32.AND P2, PT, R2, 0x7fffff74, PT ;  /* 0x7fffff740200780c */ /* 0x000fe40003f46070 */
[C---:B------:R-:W-:Y:S02]  /*4300*/  SEL R3, R0.reuse, R3, !P3 ;  /* 0x0000000300037207 */ /* 0x040fe40005800000 */
[C---:B------:R-:W-:Y:S01]  /*4310*/  SEL R4, R0.reuse, R25, !P3 ;  /* 0x0000001900047207 */ /* 0x040fe20005800000 */
[----:B------:R-:W-:Y:S01]  /*4320*/  IMAD R25, R95, c[0x0][0x190], RZ ;  /* 0x000064005f197a24 */ /* 0x000fe200078e02ff */
[C---:B------:R-:W-:Y:S01]  /*4330*/  SEL R2, R0.reuse, R27, !P3 ;  /* 0x0000001b00027207 */ /* 0x040fe20005800000 */
[----:B------:R-:W-:Y:S01]  /*4340*/  IMAD R27, R105, c[0x0][0x190], RZ ;  /* 0x00006400691b7a24 */ /* 0x000fe200078e02ff */
[----:B------:R-:W-:Y:S01]  /*4350*/  SEL R0, R0, R31, !P3 ;  /* 0x0000001f00007207 */ /* 0x000fe20005800000 */
[----:B------:R-:W-:Y:S01]  /*4360*/  IMAD R31, R11, c[0x0][0x190], RZ ;  /* 0x000064000b1f7a24 */ /* 0x000fe200078e02ff */
[----:B------:R-:W-:Y:S01]  /*4370*/  LEA.HI.X.SX32 R6, R6, c[0x0][0x16c], 0x2, P5 ;  /* 0x00005b0006067a11 */ /* 0x000fe200028f16ff */
[----:B------:R-:W-:Y:S01]  /*4380*/  IMAD R11, R133, c[0x0][0x190], RZ ;  /* 0x00006400850b7a24 */ /* 0x000fe200078e02ff */
[-C--:B--2---:R-:W-:Y:S01]  /*4390*/  LEA R78, P3, R29, R5.reuse, 0x2 ;  /* 0x000000051d4e7211 */ /* 0x084fe200078610ff */
[----:B------:R-:W-:Y:S01]  /*43a0*/  IMAD R3, R3, c[0x0][0x184], RZ ;  /* 0x0000610003037a24 */ /* 0x000fe200078e02ff */
[----:B----4-:R-:W-:-:S02]  /*43b0*/  LEA R76, P6, R30, R5, 0x2 ;  /* 0x000000051e4c7211 */ /* 0x010fc400078c10ff */
[-C--:B------:R-:W-:Y:S02]  /*43c0*/  LEA.HI.X.SX32 R79, R29, R6.reuse, 0x2, P3 ;  /* 0x000000061d4f7211 */ /* 0x080fe400018f16ff */
[-C--:B------:R-:W-:Y:S02]  /*43d0*/  LEA.HI.X.SX32 R77, R30, R6.reuse, 0x2, P6 ;  /* 0x000000061e4d7211 */ /* 0x080fe400030f16ff */
[-C--:B------:R-:W-:Y:S01]  /*43e0*/  LEA R80, P5, R32, R5.reuse, 0x2 ;  /* 0x0000000520507211 */ /* 0x080fe200078a10ff */
[----:B------:R1:W-:Y:S01]  /*43f0*/  STL.64 [R1+0x420], R78 ;  /* 0x0004204e01007387 */ /* 0x0003e20000100a00 */
[----:B------:R-:W-:Y:S02]  /*4400*/  IADD3 R51, R252, -0x11, RZ ;  /* 0xffffffeffc337810 */ /* 0x000fe40007ffe0ff */
[----:B------:R-:W-:Y:S01]  /*4410*/  LEA.HI.X.SX32 R81, R32, R6, 0x2, P5 ;  /* 0x0000000620517211 */ /* 0x000fe200028f16ff */
[----:B------:R2:W-:Y:S01]  /*4420*/  STL.64 [R1+0x418], R76 ;  /* 0x0004184c01007387 */ /* 0x0005e20000100a00 */
[----:B------:R-:W-:-:S02]  /*4430*/  LEA R30, P5, R35, R5, 0x2 ;  /* 0x00000005231e7211 */ /* 0x000fc400078a10ff */
[C---:B------:R-:W-:Y:S02]  /*4440*/  IADD3 R96, R252.reuse, -0x51, RZ ;  /* 0xffffffaffc607810 */ /* 0x040fe40007ffe0ff */
[C---:B------:R-:W-:Y:S02]  /*4450*/  IADD3 R104, R252.reuse, -0x55, RZ ;  /* 0xffffffabfc687810 */ /* 0x040fe40007ffe0ff */
[----:B------:R-:W-:Y:S02]  /*4460*/  IADD3 R112, R252, -0x59, RZ ;  /* 0xffffffa7fc707810 */ /* 0x000fe40007ffe0ff */
[-C--:B-1----:R-:W-:Y:S02]  /*4470*/  LEA R78, P3, R31, R5.reuse, 0x2 ;  /* 0x000000051f4e7211 */ /* 0x082fe400078610ff */
[----:B--2---:R-:W-:Y:S02]  /*4480*/  LEA R76, P6, R33, R5, 0x2 ;  /* 0x00000005214c7211 */ /* 0x004fe400078c10ff */
[----:B------:R-:W-:-:S02]  /*4490*/  LEA.HI.X.SX32 R79, R31, R6, 0x2, P3 ;  /* 0x000000061f4f7211 */ /* 0x000fc400018f16ff */
[-C--:B------:R-:W-:Y:S02]  /*44a0*/  LEA.HI.X.SX32 R77, R33, R6.reuse, 0x2, P6 ;  /* 0x00000006214d7211 */ /* 0x080fe400030f16ff */
[----:B------:R-:W-:Y:S01]  /*44b0*/  LEA.HI.X.SX32 R31, R35, R6, 0x2, P5 ;  /* 0x00000006231f7211 */ /* 0x000fe200028f16ff */
[----:B------:R1:W-:Y:S04]  /*44c0*/  STL.64 [R1+0x410], R78 ;  /* 0x0004104e01007387 */ /* 0x0003e80000100a00 */
[----:B------:R2:W-:Y:S04]  /*44d0*/  STL.64 [R1+0x400], R76 ;  /* 0x0004004c01007387 */ /* 0x0005e80000100a00 */
[----:B------:R-:W-:Y:S01]  /*44e0*/  STL.64 [R1+0x408], R80 ;  /* 0x0004085001007387 */ /* 0x000fe20000100a00 */
[----:B-1----:R-:W-:-:S03]  /*44f0*/  LEA R78, P3, R34, R5, 0x2 ;  /* 0x00000005224e7211 */ /* 0x002fc600078610ff */
[----:B------:R1:W-:Y:S01]  /*4500*/  STL.64 [R1+0x3f0], R30 ;  /* 0x0003f01e01007387 */ /* 0x0003e20000100a00 */
[-C--:B------:R-:W-:Y:S02]  /*4510*/  LEA.HI.X.SX32 R79, R34, R6.reuse, 0x2, P3 ;  /* 0x00000006224f7211 */ /* 0x080fe400018f16ff */
[CC--:B------:R-:W-:Y:S02]  /*4520*/  LEA R32, P3, R37.reuse, R5.reuse, 0x2 ;  /* 0x0000000525207211 */ /* 0x0c0fe400078610ff */
[CC--:B--2---:R-:W-:Y:S01]  /*4530*/  LEA R76, P6, R36.reuse, R5.reuse, 0x2 ;  /* 0x00000005244c7211 */ /* 0x0c4fe200078c10ff */
[----:B------:R-:W-:Y:S01]  /*4540*/  STL.64 [R1+0x3f8], R78 ;  /* 0x0003f84e01007387 */ /* 0x000fe20000100a00 */
[-C--:B------:R-:W-:Y:S02]  /*4550*/  LEA.HI.X.SX32 R33, R37, R6.reuse, 0x2, P3 ;  /* 0x0000000625217211 */ /* 0x080fe400018f16ff */
[----:B------:R-:W-:Y:S02]  /*4560*/  LEA.HI.X.SX32 R77, R36, R6, 0x2, P6 ;  /* 0x00000006244d7211 */ /* 0x000fe400030f16ff */
[-C--:B-1----:R-:W-:Y:S01]  /*4570*/  LEA R30, P5, R38, R5.reuse, 0x2 ;  /* 0x00000005261e7211 */ /* 0x082fe200078a10ff */
[----:B------:R1:W-:Y:S01]  /*4580*/  STL.64 [R1+0x3e0], R32 ;  /* 0x0003e02001007387 */ /* 0x0003e20000100a00 */
[----:B------:R-:W-:-:S02]  /*4590*/  LEA R34, P6, R39, R5, 0x2 ;  /* 0x0000000527227211 */ /* 0x000fc400078c10ff */
[-C--:B------:R-:W-:Y:S01]  /*45a0*/  LEA.HI.X.SX32 R31, R38, R6.reuse, 0x2, P5 ;  /* 0x00000006261f7211 */ /* 0x080fe200028f16ff */
[----:B------:R-:W-:Y:S01]  /*45b0*/  STL.64 [R1+0x3e8], R76 ;  /* 0x0003e84c01007387 */ /* 0x000fe20000100a00 */
[----:B------:R-:W-:Y:S02]  /*45c0*/  LEA.HI.X.SX32 R35, R39, R6, 0x2, P6 ;  /* 0x0000000627237211 */ /* 0x000fe400030f16ff */
[----:B------:R-:W-:Y:S01]  /*45d0*/  IADD3 R80, R252, -0x49, RZ ;  /* 0xffffffb7fc507810 */ /* 0x000fe20007ffe0ff */
[----:B------:R2:W-:Y:S01]  /*45e0*/  STL.64 [R1+0x3d8], R30 ;  /* 0x0003d81e01007387 */ /* 0x0005e20000100a00 */
[----:B-1----:R-:W-:-:S03]  /*45f0*/  LEA R32, P3, R40, R5, 0x2 ;  /* 0x0000000528207211 */ /* 0x002fc600078610ff */
[----:B------:R1:W-:Y:S01]  /*4600*/  STL.64 [R1+0x3d0], R34 ;  /* 0x0003d02201007387 */ /* 0x0003e20000100a00 */
[-C--:B------:R-:W-:Y:S02]  /*4610*/  LEA.HI.X.SX32 R33, R40, R6.reuse, 0x2, P3 ;  /* 0x0000000628217211 */ /* 0x080fe400018f16ff */
[----:B------:R-:W-:Y:S02]  /*4620*/  IADD3 R40, R252, -0x35, RZ ;  /* 0xffffffcbfc287810 */ /* 0x000fe40007ffe0ff */
[CC--:B--2---:R-:W-:Y:S01]  /*4630*/  LEA R30, P5, R41.reuse, R5.reuse, 0x2 ;  /* 0x00000005291e7211 */ /* 0x0c4fe200078a10ff */
[----:B------:R2:W-:Y:S03]  /*4640*/  STL.64 [R1+0x3c8], R32 ;  /* 0x0003c82001007387 */ /* 0x0005e60000100a00 */
[----:B------:R-:W-:Y:S02]  /*4650*/  LEA.HI.X.SX32 R31, R41, R6, 0x2, P5 ;  /* 0x00000006291f7211 */ /* 0x000fe400028f16ff */
[----:B-1----:R-:W-:-:S03]  /*4660*/  LEA R34, P6, R42, R5, 0x2 ;  /* 0x000000052a227211 */ /* 0x002fc600078c10ff */
[----:B------:R1:W-:Y:S01]  /*4670*/  STL.64 [R1+0x3c0], R30 ;  /* 0x0003c01e01007387 */ /* 0x0003e20000100a00 */
[----:B------:R-:W-:Y:S02]  /*4680*/  LEA.HI.X.SX32 R35, R42, R6, 0x2, P6 ;  /* 0x000000062a237211 */ /* 0x000fe400030f16ff */
[----:B--2---:R-:W-:-:S03]  /*4690*/  LEA R32, P3, R43, R5, 0x2 ;  /* 0x000000052b207211 */ /* 0x004fc600078610ff */
[----:B------:R2:W-:Y:S01]  /*46a0*/  STL.64 [R1+0x3b8], R34 ;  /* 0x0003b82201007387 */ /* 0x0005e20000100a00 */
        /* <DEDUP_REMOVED lines=37> */
[-C--:B------:R-:W-:Y:S02]  /*4900*/  LEA.HI.X.SX32 R33, R56, R6.reuse, 0x2, P3 ;  /* 0x0000000638217211 */ /* 0x080fe400018f16ff */
[----:B------:R-:W-:Y:S02]  /*4910*/  IADD3 R56, R252, -0x3d, RZ ;  /* 0xffffffc3fc387810 */ /* 0x000fe40007ffe0ff */
[CC--:B-1----:R-:W-:Y:S01]  /*4920*/  LEA R30, P5, R57.reuse, R5.reuse, 0x2 ;  /* 0x00000005391e7211 */ /* 0x0c2fe200078a10ff */
[----:B------:R1:W-:Y:S03]  /*4930*/  STL.64 [R1+0x348], R32 ;  /* 0x0003482001007387 */ /* 0x0003e60000100a00 */
        /* <DEDUP_REMOVED lines=50> */
[-C--:B------:R-:W-:Y:S02]  /*4c60*/  LEA R28, P6, R24, R5.reuse, 0x2 ;  /* 0x00000005181c7211 */ /* 0x080fe400078c10ff */
[-C--:B--2---:R-:W-:Y:S02]  /*4c70*/  LEA R32, P3, R26, R5.reuse, 0x2 ;  /* 0x000000051a207211 */ /* 0x084fe400078610ff */
[-C--:B------:R-:W-:Y:S02]  /*4c80*/  LEA.HI.X.SX32 R29, R24, R6.reuse, 0x2, P6 ;  /* 0x00000006181d7211 */ /* 0x080fe400030f16ff */
[----:B------:R-:W-:Y:S02]  /*4c90*/  LEA.HI.X.SX32 R33, R26, R6, 0x2, P3 ;  /* 0x000000061a217211 */ /* 0x000fe400018f16ff */
[----:B-1----:R-:W-:-:S03]  /*4ca0*/  LEA R30, P5, R25, R5, 0x2 ;  /* 0x00000005191e7211 */ /* 0x002fc600078a10ff */
[----:B------:R1:W-:Y:S01]  /*4cb0*/  STL.64 [R1+0x1e0], R32 ;  /* 0x0001e02001007387 */ /* 0x0003e20000100a00 */
[----:B------:R-:W-:-:S03]  /*4cc0*/  LEA.HI.X.SX32 R31, R25, R6, 0x2, P5 ;  /* 0x00000006191f7211 */ /* 0x000fc600028f16ff */
[----:B------:R-:W-:Y:S04]  /*4cd0*/  STL.64 [R1+0x1e8], R34 ;  /* 0x0001e82201007387 */ /* 0x000fe80000100a00 */
[----:B------:R2:W-:Y:S01]  /*4ce0*/  STL.64 [R1+0x1d8], R30 ;  /* 0x0001d81e01007387 */ /* 0x0005e20000100a00 */
[----:B-1----:R-:W-:-:S03]  /*4cf0*/  LEA R32, P3, R23, R5, 0x2 ;  /* 0x0000000517207211 */ /* 0x002fc600078610ff */
[----:B------:R1:W-:Y:S01]  /*4d00*/  STL.64 [R1+0x1d0], R28 ;  /* 0x0001d01c01007387 */ /* 0x0003e20000100a00 */
[-C--:B------:R-:W-:Y:S02]  /*4d10*/  LEA.HI.X.SX32 R33, R23, R6.reuse, 0x2, P3 ;  /* 0x0000000617217211 */ /* 0x080fe400018f16ff */
[-C--:B------:R-:W-:Y:S02]  /*4d20*/  LEA R26, P3, R20, R5.reuse, 0x2 ;  /* 0x00000005141a7211 */ /* 0x080fe400078610ff */
[-C--:B--2---:R-:W-:Y:S01]  /*4d30*/  LEA R30, P5, R22, R5.reuse, 0x2 ;  /* 0x00000005161e7211 */ /* 0x084fe200078a10ff */
[----:B------:R2:W-:Y:S01]  /*4d40*/  STL.64 [R1+0x128], R32 ;  /* 0x0001282001007387 */ /* 0x0005e20000100a00 */
[-C--:B------:R-:W-:Y:S02]  /*4d50*/  LEA.HI.X.SX32 R27, R20, R6.reuse, 0x2, P3 ;  /* 0x00000006141b7211 */ /* 0x080fe400018f16ff */
[----:B------:R-:W-:Y:S02]  /*4d60*/  LEA.HI.X.SX32 R31, R22, R6, 0x2, P5 ;  /* 0x00000006161f7211 */ /* 0x000fe400028f16ff */
[----:B-1----:R-:W-:-:S02]  /*4d70*/  LEA R28, P6, R21, R5, 0x2 ;  /* 0x00000005151c7211 */ /* 0x002fc400078c10ff */
[-C--:B------:R-:W-:Y:S01]  /*4d80*/  LEA R24, P5, R19, R5.reuse, 0x2 ;  /* 0x0000000513187211 */ /* 0x080fe200078a10ff */
[----:B------:R-:W-:Y:S01]  /*4d90*/  STL.64 [R1+0x120], R30 ;  /* 0x0001201e01007387 */ /* 0x000fe20000100a00 */
[-C--:B------:R-:W-:Y:S02]  /*4da0*/  LEA.HI.X.SX32 R29, R21, R6.reuse, 0x2, P6 ;  /* 0x00000006151d7211 */ /* 0x080fe400030f16ff */
[C---:B------:R-:W-:Y:S01]  /*4db0*/  LEA R22, P6, R18.reuse, R5, 0x2 ;  /* 0x0000000512167211 */ /* 0x040fe200078c10ff */
[----:B------:R1:W-:Y:S01]  /*4dc0*/  STL.64 [R1+0x110], R26 ;  /* 0x0001101a01007387 */ /* 0x0003e20000100a00 */
[-C--:B------:R-:W-:Y:S02]  /*4dd0*/  LEA.HI.X.SX32 R25, R19, R6.reuse, 0x2, P5 ;  /* 0x0000000613197211 */ /* 0x080fe400028f16ff */
[----:B------:R-:W-:Y:S01]  /*4de0*/  LEA.HI.X.SX32 R23, R18, R6, 0x2, P6 ;  /* 0x0000000612177211 */ /* 0x000fe200030f16ff */
[----:B------:R-:W-:Y:S01]  /*4df0*/  STL.64 [R1+0x118], R28 ;  /* 0x0001181c01007387 */ /* 0x000fe20000100a00 */
[----:B--2---:R-:W-:-:S03]  /*4e00*/  IADD3 R32, R252, -0x31, RZ ;  /* 0xffffffcffc207810 */ /* 0x004fc60007ffe0ff */
[----:B------:R2:W-:Y:S01]  /*4e10*/  STL.64 [R1+0x108], R24 ;  /* 0x0001081801007387 */ /* 0x0005e20000100a00 */
[----:B-1----:R-:W-:-:S03]  /*4e20*/  LEA R26, P3, R17, R5, 0x2 ;  /* 0x00000005111a7211 */ /* 0x002fc600078610ff */
[----:B------:R1:W-:Y:S01]  /*4e30*/  STL.64 [R1+0x100], R22 ;  /* 0x0001001601007387 */ /* 0x0003e20000100a00 */
[-C--:B------:R-:W-:Y:S02]  /*4e40*/  LEA.HI.X.SX32 R27, R17, R6.reuse, 0x2, P3 ;  /* 0x00000006111b7211 */ /* 0x080fe400018f16ff */
[-C--:B------:R-:W-:Y:S02]  /*4e50*/  LEA R20, P3, R14, R5.reuse, 0x2 ;  /* 0x000000050e147211 */ /* 0x080fe400078610ff */
[-C--:B--2---:R-:W-:Y:S01]  /*4e60*/  LEA R24, P5, R16, R5.reuse, 0x2 ;  /* 0x0000000510187211 */ /* 0x084fe200078a10ff */
[----:B------:R-:W-:Y:S01]  /*4e70*/  STL.64 [R1+0xf8], R26 ;  /* 0x0000f81a01007387 */ /* 0x000fe20000100a00 */
[-C--:B------:R-:W-:Y:S02]  /*4e80*/  LEA.HI.X.SX32 R21, R14, R6.reuse, 0x2, P3 ;  /* 0x000000060e157211 */ /* 0x080fe400018f16ff */
[----:B------:R-:W-:Y:S02]  /*4e90*/  LEA.HI.X.SX32 R25, R16, R6, 0x2, P5 ;  /* 0x0000000610197211 */ /* 0x000fe400028f16ff */
[----:B-1----:R-:W-:-:S02]  /*4ea0*/  LEA R22, P6, R15, R5, 0x2 ;  /* 0x000000050f167211 */ /* 0x002fc400078c10ff */
[-C--:B------:R-:W-:Y:S01]  /*4eb0*/  LEA R18, P5, R13, R5.reuse, 0x2 ;  /* 0x000000050d127211 */ /* 0x080fe200078a10ff */
[----:B------:R-:W-:Y:S01]  /*4ec0*/  STL.64 [R1+0xf0], R24 ;  /* 0x0000f01801007387 */ /* 0x000fe20000100a00 */
[-C--:B------:R-:W-:Y:S02]  /*4ed0*/  LEA.HI.X.SX32 R23, R15, R6.reuse, 0x2, P6 ;  /* 0x000000060f177211 */ /* 0x080fe400030f16ff */
[----:B------:R-:W-:Y:S01]  /*4ee0*/  LEA.HI.X.SX32 R19, R13, R6, 0x2, P5 ;  /* 0x000000060d137211 */ /* 0x000fe200028f16ff */
[----:B------:R1:W-:Y:S01]  /*4ef0*/  STL.64 [R1+0xe0], R20 ;  /* 0x0000e01401007387 */ /* 0x0003e20000100a00 */
[----:B------:R-:W-:-:S03]  /*4f00*/  LEA R16, P6, R12, R5, 0x2 ;  /* 0x000000050c107211 */ /* 0x000fc600078c10ff */
[----:B------:R-:W-:Y:S01]  /*4f10*/  STL.64 [R1+0xe8], R22 ;  /* 0x0000e81601007387 */ /* 0x000fe20000100a00 */
[----:B------:R-:W-:-:S03]  /*4f20*/  LEA.HI.X.SX32 R17, R12, R6, 0x2, P6 ;  /* 0x000000060c117211 */ /* 0x000fc600030f16ff */
[----:B------:R2:W-:Y:S01]  /*4f30*/  STL.64 [R1+0xd8], R18 ;  /* 0x0000d81201007387 */ /* 0x0005e20000100a00 */
[----:B-1----:R-:W-:-:S03]  /*4f40*/  LEA R20, P3, R11, R5, 0x2 ;  /* 0x000000050b147211 */ /* 0x002fc600078610ff */
[----:B------:R1:W-:Y:S01]  /*4f50*/  STL.64 [R1+0xd0], R16 ;  /* 0x0000d01001007387 */ /* 0x0003e20000100a00 */
[-C--:B------:R-:W-:Y:S02]  /*4f60*/  LEA.HI.X.SX32 R21, R11, R6.reuse, 0x2, P3 ;  /* 0x000000060b157211 */ /* 0x080fe400018f16ff */
[CC--:B------:R-:W-:Y:S02]  /*4f70*/  LEA R14, P3, R7.reuse, R5.reuse, 0x2 ;  /* 0x00000005070e7211 */ /* 0x0c0fe400078610ff */
[-C--:B--2---:R-:W-:Y:S01]  /*4f80*/  LEA R18, P5, R10, R5.reuse, 0x2 ;  /* 0x000000050a127211 */ /* 0x084fe200078a10ff */
[----:B------:R-:W-:Y:S01]  /*4f90*/  STL.64 [R1+0xc8], R20 ;  /* 0x0000c81401007387 */ /* 0x000fe20000100a00 */
[-C--:B------:R-:W-:Y:S01]  /*4fa0*/  LEA.HI.X.SX32 R15, R7, R6.reuse, 0x2, P3 ;  /* 0x00000006070f7211 */ /* 0x080fe200018f16ff */
[----:B------:R-:W-:Y:S01]  /*4fb0*/  IMAD R7, R2, c[0x0][0x184], RZ ;  /* 0x0000610002077a24 */ /* 0x000fe200078e02ff */
[-C--:B------:R-:W-:Y:S01]  /*4fc0*/  LEA.HI.X.SX32 R19, R10, R6.reuse, 0x2, P5 ;  /* 0x000000060a137211 */ /* 0x080fe200028f16ff */
[----:B------:R-:W-:Y:S01]  /*4fd0*/  IMAD R10, R0, c[0x0][0x184], RZ ;  /* 0x00006100000a7a24 */ /* 0x000fe200078e02ff */
[-C--:B-1----:R-:W-:Y:S01]  /*4fe0*/  LEA R16, P6, R8, R5.reuse, 0x2 ;  /* 0x0000000508107211 */ /* 0x082fe200078c10ff */
[----:B------:R-:W-:Y:S01]  /*4ff0*/  IMAD.MOV.U32 R0, RZ, RZ, c[0x0][0x188] ;  /* 0x00006200ff007624 */ /* 0x000fe200078e00ff */
[C---:B------:R-:W-:Y:S01]  /*5000*/  LEA R12, P5, R9.reuse, R5, 0x2 ;  /* 0x00000005090c7211 */ /* 0x040fe200078a10ff */
[----:B------:R-:W-:Y:S01]  /*5010*/  IMAD R5, R4, c[0x0][0x184], RZ ;  /* 0x0000610004057a24 */ /* 0x000fe200078e02ff */
[-C--:B------:R-:W-:Y:S01]  /*5020*/  LEA.HI.X.SX32 R17, R8, R6.reuse, 0x2, P6 ;  /* 0x0000000608117211 */ /* 0x080fe200030f16ff */
[----:B------:R-:W-:Y:S01]  /*5030*/  STL.64 [R1+0xc0], R18 ;  /* 0x0000c01201007387 */ /* 0x000fe20000100a00 */
[----:B------:R-:W-:Y:S01]  /*5040*/  LEA.HI.X.SX32 R13, R9, R6, 0x2, P5 ;  /* 0x00000006090d7211 */ /* 0x000fe200028f16ff */
[C---:B------:R-:W-:Y:S01]  /*5050*/  IMAD R31, R0.reuse, 0x14, RZ ;  /* 0x00000014001f7824 */ /* 0x040fe200078e02ff */
[----:B------:R-:W-:Y:S01]  /*5060*/  LEA R8, P5, R3, c[0x0][0x160], 0x2 ;  /* 0x0000580003087a11 */ /* 0x000fe200078a10ff */
[----:B------:R1:W-:Y:S01]  /*5070*/  STL.64 [R1+0xa8], R16 ;  /* 0x0000a81001007387 */ /* 0x0003e20000100a00 */
[----:B------:R-:W-:Y:S01]  /*5080*/  LEA R2, P3, R5, c[0x0][0x160], 0x2 ;  /* 0x0000580005027a11 */ /* 0x000fe200078610ff */
[C---:B------:R-:W-:Y:S01]  /*5090*/  IMAD R38, R0.reuse, 0x18, RZ ;  /* 0x0000001800267824 */ /* 0x040fe200078e02ff */
[----:B------:R-:W-:Y:S01]  /*50a0*/  LEA.HI.X.SX32 R9, R3, c[0x0][0x164], 0x2, P5 ;  /* 0x0000590003097a11 */ /* 0x000fe200028f16ff */
[----:B------:R-:W-:Y:S01]  /*50b0*/  STL.64 [R1+0xa0], R14 ;  /* 0x0000a00e01007387 */ /* 0x000fe20000100a00 */
[----:B------:R-:W-:Y:S01]  /*50c0*/  LEA R4, P5, R7, c[0x0][0x160], 0x2 ;  /* 0x0000580007047a11 */ /* 0x000fe200078a10ff */
[----:B------:R-:W-:Y:S01]  /*50d0*/  IMAD R46, R0, 0x1c, RZ ;  /* 0x0000001c002e7824 */ /* 0x000fe200078e02ff */
[----:B------:R-:W-:Y:S01]  /*50e0*/  IADD3 R11, R252, -0x15, RZ ;  /* 0xffffffebfc0b7810 */ /* 0x000fe20007ffe0ff */
[----:B------:R2:W-:Y:S01]  /*50f0*/  STL.64 [R1+0x98], R12 ;  /* 0x0000980c01007387 */ /* 0x0005e20000100a00 */
[----:B------:R-:W-:Y:S01]  /*5100*/  LEA.HI.X.SX32 R3, R5, c[0x0][0x164], 0x2, P3 ;  /* 0x0000590005037a11 */ /* 0x000fe200018f16ff */
[----:B------:R-:W-:Y:S01]  /*5110*/  IMAD.SHL.U32 R54, R0, 0x20, RZ ;  /* 0x0000002000367824 */ /* 0x000fe200078e00ff */
[----:B------:R-:W-:Y:S01]  /*5120*/  LEA R6, P3, R10, c[0x0][0x160], 0x2 ;  /* 0x000058000a067a11 */ /* 0x000fe200078610ff */
[----:B------:R-:W-:Y:S01]  /*5130*/  IMAD R62, R0, 0x24, RZ ;  /* 0x00000024003e7824 */ /* 0x000fe200078e02ff */
[----:B------:R-:W-:Y:S01]  /*5140*/  LEA.HI.X.SX32 R5, R7, c[0x0][0x164], 0x2, P5 ;  /* 0x0000590007057a11 */ /* 0x000fe200028f16ff */
[----:B------:R-:W-:Y:S01]  /*5150*/  IMAD.WIDE R26, R31, 0x4, R2 ;  /* 0x000000041f1a7825 */ /* 0x000fe200078e0202 */
[----:B------:R-:W-:-:S02]  /*5160*/  ISETP.GE.U32.AND P5, PT, R11, 0x7fffff6c, PT ;  /* 0x7fffff6c0b00780c */ /* 0x000fc40003fa6070 */
[----:B-1----:R-:W-:Y:S01]  /*5170*/  SHF.L.U32 R17, R74, 0x2, RZ ;  /* 0x000000024a117819 */ /* 0x002fe200000006ff */
[----:B------:R-:W-:Y:S01]  /*5180*/  IMAD.SHL.U32 R11, R0, 0x4, RZ ;  /* 0x00000004000b7824 */ /* 0x000fe200078e00ff */
[----:B------:R-:W-:Y:S01]  /*5190*/  LEA.HI.X.SX32 R7, R10, c[0x0][0x164], 0x2, P3 ;  /* 0x000059000a077a11 */ /* 0x000fe200018f16ff */
[----:B--2---:R-:W-:Y:S01]  /*51a0*/  IMAD.SHL.U32 R13, R0, 0x8, RZ ;  /* 0x00000008000d7824 */ /* 0x004fe200078e00ff */
[C---:B------:R-:W-:Y:S01]  /*51b0*/  IADD3 R10, R252.reuse, -0x1d, RZ ;  /* 0xffffffe3fc0a7810 */ /* 0x040fe20007ffe0ff */
[C---:B------:R-:W-:Y:S01]  /*51c0*/  IMAD.WIDE R22, R11.reuse, 0x4, R8 ;  /* 0x000000040b167825 */ /* 0x040fe200078e0208 */
[----:B------:R1:W-:Y:S01]  /*51d0*/  LDGSTS.E [R17], [R8.64], !P4 ;  /* 0x0000000008117fae */ /* 0x0003e2000e121848 */
[----:B------:R-:W-:Y:S02]  /*51e0*/  IADD3 R12, R252, -0x19, RZ ;  /* 0xffffffe7fc0c7810 */ /* 0x000fe40007ffe0ff */
[----:B------:R-:W-:Y:S01]  /*51f0*/  IMAD.WIDE R20, R11, 0x4, R2 ;  /* 0x000000040b147825 */ /* 0x000fe200078e0202 */
[----:B------:R1:W-:Y:S01]  /*5200*/  LDGSTS.E [R17+0x200], [R2.64], !P4 ;  /* 0x0020000002117fae */ /* 0x0003e2000e121848 */
[----:B------:R-:W-:-:S02]  /*5210*/  ISETP.GE.U32.AND P3, PT, R12, 0x7fffff68, PT ;  /* 0x7fffff680c00780c */ /* 0x000fc40003f66070 */
[----:B------:R-:W-:Y:S01]  /*5220*/  IMAD.WIDE R18, R11, 0x4, R4 ;  /* 0x000000040b127825 */ /* 0x000fe200078e0204 */
[----:B------:R1:W-:Y:S01]  /*5230*/  LDGSTS.E [R17+0x400], [R4.64], !P4 ;  /* 0x0040000004117fae */ /* 0x0003e2000e121848 */
[----:B------:R-:W-:Y:S02]  /*5240*/  ISETP.GE.U32.AND P6, PT, R51, 0x7fffff70, PT ;  /* 0x7fffff703300780c */ /* 0x000fe40003fc6070 */
[----:B------:R-:W-:Y:S01]  /*5250*/  IMAD.WIDE R14, R11, 0x4, R6 ;  /* 0x000000040b0e7825 */ /* 0x000fe200078e0206 */
[----:B------:R1:W-:Y:S01]  /*5260*/  LDGSTS.E [R17+0x600], [R6.64], !P4 ;  /* 0x0060000006117fae */ /* 0x0003e2000e121848 */
[----:B------:R-:W-:Y:S02]  /*5270*/  ISETP.GE.U32.AND P4, PT, R10, 0x7fffff64, PT ;  /* 0x7fffff640a00780c */ /* 0x000fe40003f86070 */
[C---:B------:R-:W-:Y:S01]  /*5280*/  IADD3 R10, R252.reuse, -0x21, RZ ;  /* 0xffffffdffc0a7810 */ /* 0x040fe20007ffe0ff */
[----:B------:R2:W-:Y:S01]  /*5290*/  STL.64 [R1+0x70], R22 ;  /* 0x0000701601007387 */ /* 0x0005e20000100a00 */
[----:B------:R-:W-:Y:S01]  /*52a0*/  IMAD.WIDE R24, R13, 0x4, R8 ;  /* 0x000000040d187825 */ /* 0x000fe200078e0208 */
[----:B------:R-:W-:-:S02]  /*52b0*/  IADD3 R16, R252, -0x29, RZ ;  /* 0xffffffd7fc107810 */ /* 0x000fc40007ffe0ff */
[----:B------:R2:W-:Y:S01]  /*52c0*/  LDGSTS.E [R17+0x2000], [R22.64], !P0 ;  /* 0x0200000016117fae */ /* 0x0005e2000c121848 */
[----:B------:R-:W-:-:S03]  /*52d0*/  IMAD.WIDE R28, R31, 0x4, R4 ;  /* 0x000000041f1c7825 */ /* 0x000fc600078e0204 */
[----:B------:R3:W-:Y:S01]  /*52e0*/  STL.64 [R1+0x68], R20 ;  /* 0x0000681401007387 */ /* 0x0007e20000100a00 */
[----:B------:R-:W-:-:S03]  /*52f0*/  IMAD.WIDE R34, R38, 0x4, R2 ;  /* 0x0000000426227825 */ /* 0x000fc600078e0202 */
[----:B------:R3:W-:Y:S01]  /*5300*/  LDGSTS.E [R17+0x2200], [R20.64], !P0 ;  /* 0x0220000014117fae */ /* 0x0007e2000c121848 */
[----:B------:R-:W-:-:S03]  /*5310*/  IMAD.WIDE R36, R38, 0x4, R4 ;  /* 0x0000000426247825 */ /* 0x000fc600078e0204 */
[----:B------:R4:W-:Y:S01]  /*5320*/  STL.64 [R1+0x60], R18 ;  /* 0x0000601201007387 */ /* 0x0009e20000100a00 */
[----:B--2---:R-:W-:-:S03]  /*5330*/  IMAD.WIDE R22, R13, 0x4, R2 ;  /* 0x000000040d167825 */ /* 0x004fc600078e0202 */
[----:B------:R4:W-:Y:S01]  /*5340*/  LDGSTS.E [R17+0x2400], [R18.64], !P0 ;  /* 0x0240000012117fae */ /* 0x0009e2000c121848 */
[----:B------:R-:W-:-:S03]  /*5350*/  IMAD.WIDE R42, R46, 0x4, R2 ;  /* 0x000000042e2a7825 */ /* 0x000fc600078e0202 */
[----:B------:R2:W-:Y:S01]  /*5360*/  STL.64 [R1+0x58], R14 ;  /* 0x0000580e01007387 */ /* 0x0005e20000100a00 */
[----:B---3--:R-:W-:-:S03]  /*5370*/  IMAD.WIDE R20, R13, 0x4, R4 ;  /* 0x000000040d147825 */ /* 0x008fc600078e0204 */
[----:B------:R2:W-:Y:S01]  /*5380*/  LDGSTS.E [R17+0x2600], [R14.64], !P0 ;  /* 0x026000000e117fae */ /* 0x0005e2000c121848 */
[----:B------:R-:W-:Y:S01]  /*5390*/  ISETP.GE.U32.AND P0, PT, R10, 0x7fffff60, PT ;  /* 0x7fffff600a00780c */ /* 0x000fe20003f06070 */
[----:B------:R-:W-:Y:S01]  /*53a0*/  IMAD.WIDE R44, R46, 0x4, R4 ;  /* 0x000000042e2c7825 */ /* 0x000fe200078e0204 */
[----:B------:R-:W-:Y:S01]  /*53b0*/  IADD3 R10, R252, -0x25, RZ ;  /* 0xffffffdbfc0a7810 */ /* 0x000fe20007ffe0ff */
[----:B------:R3:W-:Y:S02]  /*53c0*/  LDGSTS.E [R17+0x4000], [R24.64], !P1 ;  /* 0x0400000018117fae */ /* 0x0007e4000c921848 */
[----:B----4-:R-:W-:Y:S02]  /*53d0*/  IMAD.WIDE R18, R13, 0x4, R6 ;  /* 0x000000040d127825 */ /* 0x010fe400078e0206 */
[----:B------:R4:W-:Y:S02]  /*53e0*/  LDGSTS.E [R17+0x4200], [R22.64], !P1 ;  /* 0x0420000016117fae */ /* 0x0009e4000c921848 */
[----:B------:R-:W-:-:S02]  /*53f0*/  IMAD.WIDE R50, R54, 0x4, R2 ;  /* 0x0000000436327825 */ /* 0x000fc400078e0202 */
[----:B------:R3:W-:Y:S02]  /*5400*/  STL.64 [R1+0x30], R24 ;  /* 0x0000301801007387 */ /* 0x0007e40000100a00 */
[----:B--2---:R-:W-:Y:S02]  /*5410*/  IMAD R15, R0, 0xc, RZ ;  /* 0x0000000c000f7824 */ /* 0x004fe400078e02ff */
[----:B------:R2:W-:Y:S01]  /*5420*/  LDGSTS.E [R17+0x4400], [R20.64], !P1 ;  /* 0x0440000014117fae */ /* 0x0005e2000c921848 */
[----:B------:R-:W-:-:S03]  /*5430*/  IMAD.WIDE R52, R54, 0x4, R4 ;  /* 0x0000000436347825 */ /* 0x000fc600078e0204 */
[----:B------:R4:W-:Y:S01]  /*5440*/  STL.64 [R1+0x28], R22 ;  /* 0x0000281601007387 */ /* 0x0009e20000100a00 */
[----:B------:R-:W-:-:S03]  /*5450*/  IMAD.WIDE R248, R15, 0x4, R8 ;  /* 0x000000040ff87825 */ /* 0x000fc600078e0208 */
[----:B------:R5:W-:Y:S01]  /*5460*/  LDGSTS.E [R17+0x4600], [R18.64], !P1 ;  /* 0x0460000012117fae */ /* 0x000be2000c921848 */
[----:B------:R-:W-:Y:S01]  /*5470*/  ISETP.GE.U32.AND P1, PT, R10, 0x7fffff5c, PT ;  /* 0x7fffff5c0a00780c */ /* 0x000fe20003f26070 */
[C---:B------:R-:W-:Y:S01]  /*5480*/  IMAD.WIDE R10, R15.reuse, 0x4, R2 ;  /* 0x000000040f0a7825 */ /* 0x040fe200078e0202 */
[----:B---3--:R-:W-:Y:S01]  /*5490*/  IADD3 R24, R252, -0x2d, RZ ;  /* 0xffffffd3fc187810 */ /* 0x008fe20007ffe0ff */
[----:B------:R-:W-:Y:S02]  /*54a0*/  STL.64 [R1+0x20], R20 ;  /* 0x0000201401007387 */ /* 0x000fe40000100a00 */
[C---:B------:R-:W-:Y:S02]  /*54b0*/  IMAD.WIDE R12, R15.reuse, 0x4, R4 ;  /* 0x000000040f0c7825 */ /* 0x040fe400078e0204 */
[----:B------:R5:W-:Y:S02]  /*54c0*/  STL.64 [R1+0x18], R18 ;  /* 0x0000181201007387 */ /* 0x000be40000100a00 */
[----:B------:R-:W-:-:S02]  /*54d0*/  IMAD.WIDE R14, R15, 0x4, R6 ;  /* 0x000000040f0e7825 */ /* 0x000fc400078e0206 */
[----:B------:R3:W-:Y:S02]  /*54e0*/  LDGSTS.E [R17+0x6000], [R248.64], !P2 ;  /* 0x06000000f8117fae */ /* 0x0007e4000d121848 */
[----:B----4-:R-:W-:Y:S02]  /*54f0*/  IMAD.SHL.U32 R23, R0, 0x10, RZ ;  /* 0x0000001000177824 */ /* 0x010fe400078e00ff */
[----:B------:R3:W-:Y:S01]  /*5500*/  STL.64 [R1+0x1e30], R248 ;  /* 0x001e30f801007387 */ /* 0x0007e20000100a00 */
[----:B------:R-:W-:-:S03]  /*5510*/  IMAD.WIDE R58, R62, 0x4, R2 ;  /* 0x000000043e3a7825 */ /* 0x000fc600078e0202 */
[----:B------:R4:W-:Y:S01]  /*5520*/  LDGSTS.E [R17+0x6200], [R10.64], !P2 ;  /* 0x062000000a117fae */ /* 0x0009e2000d121848 */
[----:B-----5:R-:W-:-:S03]  /*5530*/  IMAD.WIDE R18, R23, 0x4, R2 ;  /* 0x0000000417127825 */ /* 0x020fc600078e0202 */
[----:B------:R4:W-:Y:S01]  /*5540*/  STL.64 [R1+0x1e38], R10 ;  /* 0x001e380a01007387 */ /* 0x0009e20000100a00 */
[----:B--2---:R-:W-:Y:S01]  /*5550*/  IMAD.WIDE R20, R23, 0x4, R4 ;  /* 0x0000000417147825 */ /* 0x004fe200078e0204 */
[----:B---3--:R-:W-:-:S03]  /*5560*/  LOP3.LUT R249, R72, 0x7f, RZ, 0xc0, !PT ;  /* 0x0000007f48f97812 */ /* 0x008fc600078ec0ff */
[----:B------:R-:W-:Y:S01]  /*5570*/  IMAD.WIDE R60, R62, 0x4, R4 ;  /* 0x000000043e3c7825 */ /* 0x000fe200078e0204 */
[----:B------:R-:W-:Y:S01]  /*5580*/  IADD3 R72, R252, -0x45, RZ ;  /* 0xffffffbbfc487810 */ /* 0x000fe20007ffe0ff */
[----:B------:R-:W-:Y:S02]  /*5590*/  STL.64 [R1+0x1e40], R12 ;  /* 0x001e400c01007387 */ /* 0x000fe40000100a00 */
[C---:B------:R-:W-:Y:S02]  /*55a0*/  IMAD R70, R0.reuse, 0x28, RZ ;  /* 0x0000002800467824 */ /* 0x040fe400078e02ff */
[----:B------:R-:W-:Y:S01]  /*55b0*/  IMAD R78, R0, 0x2c, RZ ;  /* 0x0000002c004e7824 */ /* 0x000fe200078e02ff */
[----:B----4-:R-:W-:Y:S01]  /*55c0*/  SHF.L.U32 R11, R249, 0x2, RZ ;  /* 0x00000002f90b7819 */ /* 0x010fe200000006ff */
[C---:B------:R-:W-:Y:S01]  /*55d0*/  IMAD.WIDE R66, R70.reuse, 0x4, R2 ;  /* 0x0000000446427825 */ /* 0x040fe200078e0202 */
[----:B------:R2:W-:Y:S03]  /*55e0*/  STL.64 [R1+0x1e48], R14 ;  /* 0x001e480e01007387 */ /* 0x0005e60000100a00 */
[----:B------:R-:W-:Y:S01]  /*55f0*/  IMAD.WIDE R68, R70, 0x4, R4 ;  /* 0x0000000446447825 */ /* 0x000fe200078e0204 */
[----:B------:R3:W-:Y:S03]  /*5600*/  LDGSTS.E [R11+0x6400], [R12.64], !P2 ;  /* 0x064000000c0b7fae */ /* 0x0007e6000d121848 */
[----:B------:R-:W-:Y:S01]  /*5610*/  IMAD.WIDE R74, R78, 0x4, R2 ;  /* 0x000000044e4a7825 */ /* 0x000fe200078e0202 */
[----:B------:R2:W-:Y:S01]  /*5620*/  LDGSTS.E [R11+0x6600], [R14.64], !P2 ;  /* 0x066000000e0b7fae */ /* 0x0005e2000d121848 */
[----:B------:R-:W-:-:S02]  /*5630*/  ISETP.GE.U32.AND P2, PT, R16, 0x7fffff58, PT ;  /* 0x7fffff581000780c */ /* 0x000fc40003f46070 */
[----:B-1----:R-:W-:-:S04]  /*5640*/  IMAD.WIDE R16, R23, 0x4, R8 ;  /* 0x0000000417107825 */ /* 0x002fc800078e0208 */
[----:B------:R-:W-:Y:S01]  /*5650*/  IMAD.WIDE R22, R23, 0x4, R6 ;  /* 0x0000000417167825 */ /* 0x000fe200078e0206 */
[----:B------:R1:W-:Y:S03]  /*5660*/  LDGSTS.E [R11+0x8000], [R16.64], !P6 ;  /* 0x08000000100b7fae */ /* 0x0003e6000f121848 */
[----:B------:R-:W-:Y:S01]  /*5670*/  IMAD.WIDE R76, R78, 0x4, R4 ;  /* 0x000000044e4c7825 */ /* 0x000fe200078e0204 */
[----:B------:R4:W-:Y:S01]  /*5680*/  LDGSTS.E [R11+0x8200], [R18.64], !P6 ;  /* 0x08200000120b7fae */ /* 0x0009e2000f121848 */
[----:B--2---:R-:W-:Y:S02]  /*5690*/  LOP3.LUT R15, R11, 0x20, RZ, 0x3c, !PT ;  /* 0x000000200b0f7812 */ /* 0x004fe400078e3cff */
[C---:B------:R-:W-:Y:S01]  /*56a0*/  IMAD R86, R0.reuse, 0x30, RZ ;  /* 0x0000003000567824 */ /* 0x040fe200078e02ff */
[----:B------:R2:W-:Y:S01]  /*56b0*/  LDGSTS.E [R11+0x8400], [R20.64], !P6 ;  /* 0x08400000140b7fae */ /* 0x0005e2000f121848 */
[----:B------:R-:W-:Y:S01]  /*56c0*/  IMAD R94, R0, 0x34, RZ ;  /* 0x00000034005e7824 */ /* 0x000fe200078e02ff */
[----:B------:R-:W-:Y:S01]  /*56d0*/  IADD3 R14, R252, -0x91, RZ ;  /* 0xffffff6ffc0e7810 */ /* 0x000fe20007ffe0ff */
[----:B------:R-:W-:Y:S01]  /*56e0*/  IMAD.WIDE R82, R86, 0x4, R2 ;  /* 0x0000000456527825 */ /* 0x000fe200078e0202 */
[----:B------:R5:W-:Y:S01]  /*56f0*/  LDGSTS.E [R11+0x8600], [R22.64], !P6 ;  /* 0x08600000160b7fae */ /* 0x000be2000f121848 */
[----:B------:R-:W-:-:S02]  /*5700*/  ISETP.GE.U32.AND P6, PT, R24, 0x7fffff54, PT ;  /* 0x7fffff541800780c */ /* 0x000fc40003fc6070 */
[C---:B------:R-:W-:Y:S01]  /*5710*/  IMAD.WIDE R24, R31.reuse, 0x4, R8 ;  /* 0x000000041f187825 */ /* 0x040fe200078e0208 */
[----:B------:R-:W-:Y:S03]  /*5720*/  STL.64 [R1+0x1e50], R16 ;  /* 0x001e501001007387 */ /* 0x000fe60000100a00 */
[----:B------:R-:W-:Y:S01]  /*5730*/  IMAD.WIDE R30, R31, 0x4, R6 ;  /* 0x000000041f1e7825 */ /* 0x000fe200078e0206 */
[----:B------:R1:W-:Y:S03]  /*5740*/  LDGSTS.E [R11+0xa000], [R24.64], !P5 ;  /* 0x0a000000180b7fae */ /* 0x0003e6000e921848 */
[----:B------:R-:W-:Y:S01]  /*5750*/  IMAD.WIDE R84, R86, 0x4, R4 ;  /* 0x0000000456547825 */ /* 0x000fe200078e0204 */
[----:B------:R1:W-:Y:S03]  /*5760*/  LDGSTS.E [R11+0xa200], [R26.64], !P5 ;  /* 0x0a2000001a0b7fae */ /* 0x0003e6000e921848 */
[C---:B------:R-:W-:Y:S01]  /*5770*/  IMAD.WIDE R90, R94.reuse, 0x4, R2 ;  /* 0x000000045e5a7825 */ /* 0x040fe200078e0202 */
[----:B------:R1:W-:Y:S03]  /*5780*/  LDGSTS.E [R11+0xa400], [R28.64], !P5 ;  /* 0x0a4000001c0b7fae */ /* 0x0003e6000e921848 */
[----:B------:R-:W-:Y:S01]  /*5790*/  IMAD.WIDE R92, R94, 0x4, R4 ;  /* 0x000000045e5c7825 */ /* 0x000fe200078e0204 */
[----:B------:R1:W-:Y:S01]  /*57a0*/  LDGSTS.E [R11+0xa600], [R30.64], !P5 ;  /* 0x0a6000001e0b7fae */ /* 0x0003e2000e921848 */
[----:B------:R-:W-:-:S02]  /*57b0*/  ISETP.GE.U32.AND P5, PT, R32, 0x7fffff50, PT ;  /* 0x7fffff502000780c */ /* 0x000fc40003fa6070 */
[C---:B------:R-:W-:Y:S01]  /*57c0*/  IMAD.WIDE R32, R38.reuse, 0x4, R8 ;  /* 0x0000000426207825 */ /* 0x040fe200078e0208 */
[----:B------:R-:W-:Y:S03]  /*57d0*/  STL.64 [R1+0x1e58], R18 ;  /* 0x001e581201007387 */ /* 0x000fe60000100a00 */
[----:B------:R-:W-:Y:S01]  /*57e0*/  IMAD.WIDE R38, R38, 0x4, R6 ;  /* 0x0000000426267825 */ /* 0x000fe200078e0206 */
[----:B------:R1:W-:Y:S03]  /*57f0*/  LDGSTS.E [R11+0xc000], [R32.64], !P3 ;  /* 0x0c000000200b7fae */ /* 0x0003e6000d921848 */
[C---:B------:R-:W-:Y:S01]  /*5800*/  IMAD R102, R0.reuse, 0x38, RZ ;  /* 0x0000003800667824 */ /* 0x040fe200078e02ff */
[----:B------:R1:W-:Y:S01]  /*5810*/  LDGSTS.E [R11+0xc200], [R34.64], !P3 ;  /* 0x0c200000220b7fae */ /* 0x0003e2000d921848 */
[----:B------:R-:W-:-:S02]  /*5820*/  IMAD R110, R0, 0x3c, RZ ;  /* 0x0000003c006e7824 */ /* 0x000fc400078e02ff */
[C---:B------:R-:W-:Y:S01]  /*5830*/  IMAD.WIDE R98, R102.reuse, 0x4, R2 ;  /* 0x0000000466627825 */ /* 0x040fe200078e0202 */
[----:B------:R1:W-:Y:S03]  /*5840*/  LDGSTS.E [R11+0xc400], [R36.64], !P3 ;  /* 0x0c400000240b7fae */ /* 0x0003e6000d921848 */
[----:B------:R-:W-:Y:S01]  /*5850*/  IMAD.WIDE R100, R102, 0x4, R4 ;  /* 0x0000000466647825 */ /* 0x000fe200078e0204 */
[----:B------:R1:W-:Y:S01]  /*5860*/  LDGSTS.E [R11+0xc600], [R38.64], !P3 ;  /* 0x0c600000260b7fae */ /* 0x0003e2000d921848 */
[----:B------:R-:W-:Y:S02]  /*5870*/  ISETP.GE.U32.AND P3, PT, R40, 0x7fffff4c, PT ;  /* 0x7fffff4c2800780c */ /* 0x000fe40003f66070 */
[C---:B------:R-:W-:Y:S01]  /*5880*/  IMAD.WIDE R40, R46.reuse, 0x4, R8 ;  /* 0x000000042e287825 */ /* 0x040fe200078e0208 */
[----:B------:R-:W-:Y:S03]  /*5890*/  STL.64 [R1+0x1e60], R20 ;  /* 0x001e601401007387 */ /* 0x000fe60000100a00 */
[----:B------:R-:W-:Y:S01]  /*58a0*/  IMAD.WIDE R46, R46, 0x4, R6 ;  /* 0x000000042e2e7825 */ /* 0x000fe200078e0206 */
[----:B------:R1:W-:Y:S03]  /*58b0*/  LDGSTS.E [R11+0xe000], [R40.64], !P4 ;  /* 0x0e000000280b7fae */ /* 0x0003e6000e121848 */
[C---:B------:R-:W-:Y:S01]  /*58c0*/  IMAD.WIDE R106, R110.reuse, 0x4, R2 ;  /* 0x000000046e6a7825 */ /* 0x040fe200078e0202 */
[----:B------:R1:W-:Y:S03]  /*58d0*/  LDGSTS.E [R11+0xe200], [R42.64], !P4 ;  /* 0x0e2000002a0b7fae */ /* 0x0003e6000e121848 */
[----:B------:R-:W-:Y:S01]  /*58e0*/  IMAD.WIDE R108, R110, 0x4, R4 ;  /* 0x000000046e6c7825 */ /* 0x000fe200078e0204 */
[----:B------:R1:W-:Y:S03]  /*58f0*/  LDGSTS.E [R11+0xe400], [R44.64], !P4 ;  /* 0x0e4000002c0b7fae */ /* 0x0003e6000e121848 */
[----:B------:R-:W-:Y:S01]  /*5900*/  IMAD.SHL.U32 R118, R0, 0x40, RZ ;  /* 0x0000004000767824 */ /* 0x000fe200078e00ff */
[----:B------:R1:W-:Y:S01]  /*5910*/  LDGSTS.E [R11+0xe600], [R46.64], !P4 ;  /* 0x0e6000002e0b7fae */ /* 0x0003e2000e121848 */
[----:B------:R-:W-:Y:S01]  /*5920*/  ISETP.GE.U32.AND P4, PT, R48, 0x7fffff48, PT ;  /* 0x7fffff483000780c */ /* 0x000fe20003f86070 */
[----:B------:R-:W-:-:S02]  /*5930*/  IMAD.WIDE R48, R54, 0x4, R8 ;  /* 0x0000000436307825 */ /* 0x000fc400078e0208 */
[----:B------:R5:W-:Y:S02]  /*5940*/  STL.64 [R1+0x1e68], R22 ;  /* 0x001e681601007387 */ /* 0x000be40000100a00 */
[----:B------:R-:W-:Y:S02]  /*5950*/  IMAD.WIDE R54, R54, 0x4, R6 ;  /* 0x0000000436367825 */ /* 0x000fe400078e0206 */
[----:B------:R1:W-:Y:S02]  /*5960*/  LDGSTS.E [R11+0x10000], [R48.64], !P0 ;  /* 0x10000000300b7fae */ /* 0x0003e4000c121848 */
[C---:B------:R-:W-:Y:S02]  /*5970*/  IMAD.WIDE R114, R118.reuse, 0x4, R2 ;  /* 0x0000000476727825 */ /* 0x040fe400078e0202 */
[----:B------:R1:W-:Y:S02]  /*5980*/  LDGSTS.E [R11+0x10200], [R50.64], !P0 ;  /* 0x10200000320b7fae */ /* 0x0003e4000c121848 */
[----:B------:R-:W-:-:S02]  /*5990*/  IMAD.WIDE R116, R118, 0x4, R4 ;  /* 0x0000000476747825 */ /* 0x000fc400078e0204 */
[----:B------:R1:W-:Y:S02]  /*59a0*/  LDGSTS.E [R11+0x10400], [R52.64], !P0 ;  /* 0x10400000340b7fae */ /* 0x0003e4000c121848 */
[----:B------:R-:W-:Y:S02]  /*59b0*/  IMAD R126, R0, 0x44, RZ ;  /* 0x00000044007e7824 */ /* 0x000fe400078e02ff */
[----:B------:R1:W-:Y:S01]  /*59c0*/  LDGSTS.E [R11+0x10600], [R54.64], !P0 ;  /* 0x10600000360b7fae */ /* 0x0003e2000c121848 */
[----:B------:R-:W-:Y:S01]  /*59d0*/  ISETP.GE.U32.AND P0, PT, R56, 0x7fffff44, PT ;  /* 0x7fffff443800780c */ /* 0x000fe20003f06070 */
[C---:B------:R-:W-:Y:S02]  /*59e0*/  IMAD.WIDE R56, R62.reuse, 0x4, R8 ;  /* 0x000000043e387825 */ /* 0x040fe400078e0208 */
[----:B------:R-:W-:Y:S02]  /*59f0*/  STL.64 [R1+0x1e70], R24 ;  /* 0x001e701801007387 */ /* 0x000fe40000100a00 */
[----:B------:R-:W-:-:S02]  /*5a00*/  IMAD.WIDE R62, R62, 0x4, R6 ;  /* 0x000000043e3e7825 */ /* 0x000fc400078e0206 */
[----:B------:R1:W-:Y:S02]  /*5a10*/  LDGSTS.E [R11+0x12000], [R56.64], !P1 ;  /* 0x12000000380b7fae */ /* 0x0003e4000c921848 */
[C---:B------:R-:W-:Y:S02]  /*5a20*/  IMAD.WIDE R122, R126.reuse, 0x4, R2 ;  /* 0x000000047e7a7825 */ /* 0x040fe400078e0202 */
[----:B------:R1:W-:Y:S02]  /*5a30*/  LDGSTS.E [R11+0x12200], [R58.64], !P1 ;  /* 0x122000003a0b7fae */ /* 0x0003e4000c921848 */
[----:B------:R-:W-:Y:S02]  /*5a40*/  IMAD.WIDE R124, R126, 0x4, R4 ;  /* 0x000000047e7c7825 */ /* 0x000fe400078e0204 */
[----:B------:R1:W-:Y:S02]  /*5a50*/  LDGSTS.E [R11+0x12400], [R60.64], !P1 ;  /* 0x124000003c0b7fae */ /* 0x0003e4000c921848 */
[----:B------:R-:W-:-:S02]  /*5a60*/  IMAD R134, R0, 0x48, RZ ;  /* 0x0000004800867824 */ /* 0x000fc400078e02ff */
[----:B------:R1:W-:Y:S01]  /*5a70*/  LDGSTS.E [R11+0x12600], [R62.64], !P1 ;  /* 0x126000003e0b7fae */ /* 0x0003e2000c921848 */
[----:B------:R-:W-:Y:S01]  /*5a80*/  ISETP.GE.U32.AND P1, PT, R64, 0x7fffff40, PT ;  /* 0x7fffff404000780c */ /* 0x000fe20003f26070 */
[C---:B------:R-:W-:Y:S02]  /*5a90*/  IMAD.WIDE R64, R70.reuse, 0x4, R8 ;  /* 0x0000000446407825 */ /* 0x040fe400078e0208 */
[----:B------:R-:W-:Y:S02]  /*5aa0*/  STL.64 [R1+0x1e78], R26 ;  /* 0x001e781a01007387 */ /* 0x000fe40000100a00 */
[----:B------:R-:W-:Y:S02]  /*5ab0*/  IMAD.WIDE R70, R70, 0x4, R6 ;  /* 0x0000000446467825 */ /* 0x000fe400078e0206 */
[----:B------:R1:W-:Y:S02]  /*5ac0*/  LDGSTS.E [R11+0x14000], [R64.64], !P2 ;  /* 0x14000000400b7fae */ /* 0x0003e4000d121848 */
[----:B------:R-:W-:-:S02]  /*5ad0*/  IMAD.WIDE R130, R134, 0x4, R2 ;  /* 0x0000000486827825 */ /* 0x000fc400078e0202 */
[----:B------:R1:W-:Y:S02]  /*5ae0*/  LDGSTS.E [R11+0x14200], [R66.64], !P2 ;  /* 0x14200000420b7fae */ /* 0x0003e4000d121848 */
[----:B------:R-:W-:Y:S02]  /*5af0*/  IMAD.WIDE R132, R134, 0x4, R4 ;  /* 0x0000000486847825 */ /* 0x000fe400078e0204 */
[----:B------:R1:W-:Y:S02]  /*5b00*/  LDGSTS.E [R11+0x14400], [R68.64], !P2 ;  /* 0x14400000440b7fae */ /* 0x0003e4000d121848 */
[----:B------:R-:W-:Y:S02]  /*5b10*/  IMAD R142, R0, 0x4c, RZ ;  /* 0x0000004c008e7824 */ /* 0x000fe400078e02ff */
[----:B------:R1:W-:Y:S01]  /*5b20*/  LDGSTS.E [R11+0x14600], [R70.64], !P2 ;  /* 0x14600000460b7fae */ /* 0x0003e2000d121848 */
[----:B------:R-:W-:Y:S01]  /*5b30*/  ISETP.GE.U32.AND P2, PT, R72, 0x7fffff3c, PT ;  /* 0x7fffff3c4800780c */ /* 0x000fe20003f46070 */
[----:B------:R-:W-:-:S02]  /*5b40*/  IMAD.WIDE R72, R78, 0x4, R8 ;  /* 0x000000044e487825 */ /* 0x000fc400078e0208 */
[----:B------:R-:W-:Y:S02]  /*5b50*/  STL.64 [R1+0x1e80], R28 ;  /* 0x001e801c01007387 */ /* 0x000fe40000100a00 */
        /* <DEDUP_REMOVED lines=53> */
[----:B------:R-:W-:-:S04]  /*5eb0*/  IMAD.WIDE R112, R118, 0x4, R8 ;  /* 0x0000000476707825 */ /* 0x000fc800078e0208 */
[----:B------:R-:W-:Y:S01]  /*5ec0*/  IMAD.WIDE R118, R118, 0x4, R6 ;  /* 0x0000000476767825 */ /* 0x000fe200078e0206 */
[----:B------:R1:W-:Y:S03]  /*5ed0*/  LDGSTS.E [R11+0x20000], [R112.64], !P1 ;  /* 0x20000000700b7fae */ /* 0x0003e6000c921848 */
[C---:B------:R-:W-:Y:S01]  /*5ee0*/  IMAD.WIDE R178, R182.reuse, 0x4, R2 ;  /* 0x00000004b6b27825 */ /* 0x040fe200078e0202 */
[----:B------:R1:W-:Y:S03]  /*5ef0*/  LDGSTS.E [R11+0x20200], [R114.64], !P1 ;  /* 0x20200000720b7fae */ /* 0x0003e6000c921848 */
[----:B------:R-:W-:Y:S01]  /*5f00*/  IMAD.WIDE R180, R182, 0x4, R4 ;  /* 0x00000004b6b47825 */ /* 0x000fe200078e0204 */
[----:B------:R1:W-:Y:S03]  /*5f10*/  LDGSTS.E [R11+0x20400], [R116.64], !P1 ;  /* 0x20400000740b7fae */ /* 0x0003e6000c921848 */
[----:B------:R-:W-:Y:S01]  /*5f20*/  IMAD R190, R0, 0x64, RZ ;  /* 0x0000006400be7824 */ /* 0x000fe200078e02ff */
        /* <DEDUP_REMOVED lines=69> */
[----:B------:R-:W-:Y:S01]  /*6380*/  IMAD.WIDE R250, R0, 0x4, R8 ;  /* 0x0000000400fa7825 */ /* 0x000fe200078e0208 */
[----:B------:R1:W-:Y:S01]  /*6390*/  LDGSTS.E [R11+0x2e600], [R174.64], !P1 ;  /* 0x2e600000ae0b7fae */ /* 0x0003e2000c921848 */
[----:B------:R-:W-:-:S02]  /*63a0*/  ISETP.GE.U32.AND P1, PT, R176, 0x7fffff08, PT ;  /* 0x7fffff08b000780c */ /* 0x000fc40003f26070 */
[C---:B------:R-:W-:Y:S01]  /*63b0*/  IMAD.WIDE R176, R182.reuse, 0x4, R8 ;  /* 0x00000004b6b07825 */ /* 0x040fe200078e0208 */
[----:B------:R1:W-:Y:S03]  /*63c0*/  STL.64 [R1+0x90], R250 ;  /* 0x000090fa01007387 */ /* 0x0003e60000100a00 */
[----:B------:R-:W-:Y:S01]  /*63d0*/  IMAD.WIDE R182, R182, 0x4, R6 ;  /* 0x00000004b6b67825 */ /* 0x000fe200078e0206 */
[----:B------:R1:W-:Y:S03]  /*63e0*/  LDGSTS.E [R11+0x30000], [R176.64], !P2 ;  /* 0x30000000b00b7fae */ /* 0x0003e6000d121848 */
[C---:B------:R-:W-:Y:S01]  /*63f0*/  IMAD.WIDE R246, R0.reuse, 0x4, R2 ;  /* 0x0000000400f67825 */ /* 0x040fe200078e0202 */
[----:B------:R1:W-:Y:S03]  /*6400*/  LDGSTS.E [R11+0x30200], [R178.64], !P2 ;  /* 0x30200000b20b7fae */ /* 0x0003e6000d121848 */
[C---:B------:R-:W-:Y:S01]  /*6410*/  IMAD.WIDE R244, R0.reuse, 0x4, R4 ;  /* 0x0000000400f47825 */ /* 0x040fe200078e0204 */
        /* <DEDUP_REMOVED lines=8> */
[----:B------:R-:W-:Y:S01]  /*64a0*/  IMAD R10, R0, 0x11, RZ ;  /* 0x00000011000a7824 */ /* 0x000fe200078e02ff */
[----:B------:R1:W-:Y:S03]  /*64b0*/  LDGSTS.E [R11+0x32200], [R186.64], !P6 ;  /* 0x32200000ba0b7fae */ /* 0x0003e6000f121848 */
[--C-:B-----5:R-:W-:Y:S01]  /*64c0*/  IMAD.WIDE R22, R10, 0x4, R8.reuse ;  /* 0x000000040a167825 */ /* 0x120fe200078e0208 */
[----:B------:R5:W-:Y:S04]  /*64d0*/  LDGSTS.E [R11+0x32400], [R188.64], !P6 ;  /* 0x32400000bc0b7fae */ /* 0x000be8000f121848 */
[----:B------:R5:W-:Y:S01]  /*64e0*/  LDGSTS.E [R11+0x32600], [R190.64], !P6 ;  /* 0x32600000be0b7fae */ /* 0x000be2000f121848 */
[----:B------:R-:W-:Y:S01]  /*64f0*/  ISETP.GE.U32.AND P6, PT, R192, 0x7fffff7f, PT ;  /* 0x7fffff7fc000780c */ /* 0x000fe20003fc6070 */
[----:B------:R-:W-:-:S02]  /*6500*/  IMAD.WIDE R192, R198, 0x4, R8 ;  /* 0x00000004c6c07825 */ /* 0x000fc400078e0208 */
[----:B------:R-:W-:Y:S02]  /*6510*/  STL.64 [R1+0x80], R244 ;  /* 0x000080f401007387 */ /* 0x000fe40000100a00 */
[----:B------:R-:W-:Y:S02]  /*6520*/  IMAD.WIDE R198, R198, 0x4, R6 ;  /* 0x00000004c6c67825 */ /* 0x000fe400078e0206 */
[----:B------:R5:W-:Y:S04]  /*6530*/  LDGSTS.E [R11+0x34000], [R192.64], !P5 ;  /* 0x34000000c00b7fae */ /* 0x000be8000e921848 */
[----:B------:R5:W-:Y:S04]  /*6540*/  LDGSTS.E [R11+0x34200], [R194.64], !P5 ;  /* 0x34200000c20b7fae */ /* 0x000be8000e921848 */
[----:B------:R5:W-:Y:S04]  /*6550*/  LDGSTS.E [R11+0x34400], [R196.64], !P5 ;  /* 0x34400000c40b7fae */ /* 0x000be8000e921848 */
[----:B------:R5:W-:Y:S01]  /*6560*/  LDGSTS.E [R11+0x34600], [R198.64], !P5 ;  /* 0x34600000c60b7fae */ /* 0x000be2000e921848 */
[----:B------:R-:W-:Y:S01]  /*6570*/  ISETP.GE.U32.AND P5, PT, R200, 0x7fffff7b, PT ;  /* 0x7fffff7bc800780c */ /* 0x000fe20003fa6070 */
[----:B------:R-:W-:-:S02]  /*6580*/  IMAD.WIDE R200, R206, 0x4, R8 ;  /* 0x00000004cec87825 */ /* 0x000fc400078e0208 */
[----:B------:R1:W-:Y:S02]  /*6590*/  STL.64 [R1+0x78], R242 ;  /* 0x000078f201007387 */ /* 0x0003e40000100a00 */
[----:B------:R-:W-:Y:S02]  /*65a0*/  IMAD.WIDE R206, R206, 0x4, R6 ;  /* 0x00000004cece7825 */ /* 0x000fe400078e0206 */
[----:B------:R5:W-:Y:S04]  /*65b0*/  LDGSTS.E [R11+0x36000], [R200.64], !P3 ;  /* 0x36000000c80b7fae */ /* 0x000be8000d921848 */
[----:B------:R5:W-:Y:S04]  /*65c0*/  LDGSTS.E [R11+0x36200], [R202.64], !P3 ;  /* 0x36200000ca0b7fae */ /* 0x000be8000d921848 */
[----:B------:R5:W-:Y:S04]  /*65d0*/  LDGSTS.E [R11+0x36400], [R204.64], !P3 ;  /* 0x36400000cc0b7fae */ /* 0x000be8000d921848 */
[----:B------:R5:W-:Y:S01]  /*65e0*/  LDGSTS.E [R11+0x36600], [R206.64], !P3 ;  /* 0x36600000ce0b7fae */ /* 0x000be2000d921848 */
[----:B------:R-:W-:Y:S01]  /*65f0*/  ISETP.GE.U32.AND P3, PT, R208, 0x7fffff77, PT ;  /* 0x7fffff77d000780c */ /* 0x000fe20003f66070 */
[----:B------:R-:W-:-:S04]  /*6600*/  IMAD.WIDE R208, R214, 0x4, R8 ;  /* 0x00000004d6d07825 */ /* 0x000fc800078e0208 */
[----:B------:R-:W-:Y:S01]  /*6610*/  IMAD.WIDE R214, R214, 0x4, R6 ;  /* 0x00000004d6d67825 */ /* 0x000fe200078e0206 */
        /* <DEDUP_REMOVED lines=26> */
[----:B------:R-:W-:-:S02]  /*67c0*/  IMAD R240, R0, 0x5, RZ ;  /* 0x0000000500f07824 */ /* 0x000fc400078e02ff */
[----:B------:R3:W-:Y:S02]  /*67d0*/  LDGSTS.E [R15+0x800], [R250.64], !P6 ;  /* 0x00800000fa0f7fae */ /* 0x0007e4000f121848 */
[C---:B--2---:R-:W-:Y:S02]  /*67e0*/  IMAD.WIDE R20, R240.reuse, 0x4, R8 ;  /* 0x00000004f0147825 */ /* 0x044fe400078e0208 */
[----:B------:R2:W-:Y:S02]  /*67f0*/  LDGSTS.E [R15+0xa00], [R246.64], !P6 ;  /* 0x00a00000f60f7fae */ /* 0x0005e4000f121848 */
[C---:B----4-:R-:W-:Y:S02]  /*6800*/  IMAD.WIDE R18, R240.reuse, 0x4, R2 ;  /* 0x00000004f0127825 */ /* 0x050fe400078e0202 */
[----:B------:R4:W-:Y:S02]  /*6810*/  LDGSTS.E [R15+0xc00], [R244.64], !P6 ;  /* 0x00c00000f40f7fae */ /* 0x0009e4000f121848 */
[----:B-1----:R-:W-:-:S02]  /*6820*/  IMAD.WIDE R16, R240, 0x4, R4 ;  /* 0x00000004f0107825 */ /* 0x002fc400078e0204 */
[----:B------:R1:W-:Y:S01]  /*6830*/  LDGSTS.E [R15+0xe00], [R242.64], !P6 ;  /* 0x00e00000f20f7fae */ /* 0x0003e2000f121848 */
[----:B------:R-:W-:Y:S01]  /*6840*/  ISETP.GE.U32.AND P6, PT, R241, 0x7fffff63, PT ;  /* 0x7fffff63f100780c */ /* 0x000fe20003fc6070 */
[----:B---3--:R-:W-:Y:S02]  /*6850*/  IMAD R250, R0, 0x9, RZ ;  /* 0x0000000900fa7824 */ /* 0x008fe400078e02ff */
[----:B------:R-:W-:Y:S01]  /*6860*/  IMAD.WIDE R12, R240, 0x4, R6 ;  /* 0x00000004f00c7825 */ /* 0x000fe200078e0206 */
[----:B------:R3:W-:Y:S01]  /*6870*/  STL.64 [R1+0x50], R20 ;  /* 0x0000501401007387 */ /* 0x0007e20000100a00 */
[----:B------:R-:W-:Y:S02]  /*6880*/  IADD3 R240, R252, -0x22, RZ ;  /* 0xffffffdefcf07810 */ /* 0x000fe40007ffe0ff */
[----:B--2---:R-:W-:Y:S01]  /*6890*/  IMAD R246, R0, 0xd, RZ ;  /* 0x0000000d00f67824 */ /* 0x004fe200078e02ff */
[----:B------:R3:W-:Y:S03]  /*68a0*/  LDGSTS.E [R15+0x2800], [R20.64], !P5 ;  /* 0x02800000140f7fae */ /* 0x0007e6000e921848 */
[C---:B-1----:R-:W-:Y:S01]  /*68b0*/  IMAD.WIDE R242, R246.reuse, 0x4, R2 ;  /* 0x00000004f6f27825 */ /* 0x042fe200078e0202 */
[----:B------:R1:W-:Y:S03]  /*68c0*/  STL.64 [R1+0x48], R18 ;  /* 0x0000481201007387 */ /* 0x0003e60000100a00 */
[----:B----4-:R-:W-:Y:S01]  /*68d0*/  IMAD.WIDE R244, R246, 0x4, R4 ;  /* 0x00000004f6f47825 */ /* 0x010fe200078e0204 */
[----:B------:R1:W-:Y:S04]  /*68e0*/  LDGSTS.E [R15+0x2a00], [R18.64], !P5 ;  /* 0x02a00000120f7fae */ /* 0x0003e8000e921848 */
[----:B------:R2:W-:Y:S01]  /*68f0*/  STL.64 [R1+0x40], R16 ;  /* 0x0000401001007387 */ /* 0x0005e20000100a00 */
[----:B---3--:R-:W-:-:S03]  /*6900*/  IMAD.WIDE R20, R10, 0x4, R2 ;  /* 0x000000040a147825 */ /* 0x008fc600078e0202 */
[----:B------:R2:W-:Y:S01]  /*6910*/  LDGSTS.E [R15+0x2c00], [R16.64], !P5 ;  /* 0x02c00000100f7fae */ /* 0x0005e2000e921848 */
[----:B-1----:R-:W-:-:S03]  /*6920*/  IMAD.WIDE R18, R250, 0x4, R8 ;  /* 0x00000004fa127825 */ /* 0x002fc600078e0208 */
[----:B------:R1:W-:Y:S04]  /*6930*/  STL.64 [R1+0x38], R12 ;  /* 0x0000380c01007387 */ /* 0x0003e80000100a00 */
[----:B------:R1:W-:Y:S01]  /*6940*/  LDGSTS.E [R15+0x2e00], [R12.64], !P5 ;  /* 0x02e000000c0f7fae */ /* 0x0003e2000e921848 */
[----:B------:R-:W-:Y:S01]  /*6950*/  ISETP.GE.U32.AND P5, PT, R240, 0x7fffff5f, PT ;  /* 0x7fffff5ff000780c */ /* 0x000fe20003fa6070 */
[----:B--2---:R-:W-:Y:S01]  /*6960*/  IMAD.WIDE R16, R250, 0x4, R2 ;  /* 0x00000004fa107825 */ /* 0x004fe200078e0202 */
[----:B------:R-:W-:Y:S01]  /*6970*/  IADD3 R240, R252, -0x26, RZ ;  /* 0xffffffdafcf07810 */ /* 0x000fe20007ffe0ff */
[----:B------:R2:W-:Y:S04]  /*6980*/  LDGSTS.E [R15+0x4800], [R18.64], !P3 ;  /* 0x04800000120f7fae */ /* 0x0005e8000d921848 */
[----:B------:R3:W-:Y:S01]  /*6990*/  LDGSTS.E [R15+0x4a00], [R16.64], !P3 ;  /* 0x04a00000100f7fae */ /* 0x0007e2000d921848 */
[----:B-1----:R-:W-:-:S03]  /*69a0*/  IMAD.WIDE R12, R250, 0x4, R4 ;  /* 0x00000004fa0c7825 */ /* 0x002fc600078e0204 */
[----:B------:R2:W-:Y:S01]  /*69b0*/  STL.64 [R1+0x10], R18 ;  /* 0x0000101201007387 */ /* 0x0005e20000100a00 */
[----:B------:R-:W-:-:S03]  /*69c0*/  IMAD.WIDE R250, R250, 0x4, R6 ;  /* 0x00000004fafa7825 */ /* 0x000fc600078e0206 */
[----:B------:R1:W-:Y:S04]  /*69d0*/  LDGSTS.E [R15+0x4c00], [R12.64], !P3 ;  /* 0x04c000000c0f7fae */ /* 0x0003e8000d921848 */
[----:B------:R4:W-:Y:S01]  /*69e0*/  LDGSTS.E [R15+0x4e00], [R250.64], !P3 ;  /* 0x04e00000fa0f7fae */ /* 0x0009e2000d921848 */
[----:B------:R-:W-:Y:S01]  /*69f0*/  ISETP.GE.U32.AND P3, PT, R240, 0x7fffff5b, PT ;  /* 0x7fffff5bf000780c */ /* 0x000fe20003f66070 */
[C---:B------:R-:W-:Y:S02]  /*6a00*/  IMAD.WIDE R240, R246.reuse, 0x4, R8 ;  /* 0x00000004f6f07825 */ /* 0x040fe400078e0208 */
[----:B------:R3:W-:Y:S02]  /*6a10*/  STL.64 [R1+0x8], R16 ;  /* 0x0000081001007387 */ /* 0x0007e40000100a00 */
[----:B------:R-:W-:-:S02]  /*6a20*/  IMAD.WIDE R246, R246, 0x4, R6 ;  /* 0x00000004f6f67825 */ /* 0x000fc400078e0206 */
[----:B------:R1:W-:Y:S02]  /*6a30*/  STL.64 [R1], R12 ;  /* 0x0000000c01007387 */ /* 0x0003e40000100a00 */
[C---:B--2---:R-:W-:Y:S02]  /*6a40*/  IMAD.WIDE R18, R10.reuse, 0x4, R4 ;  /* 0x000000040a127825 */ /* 0x044fe400078e0204 */
[----:B------:R4:W-:Y:S04]  /*6a50*/  LDGSTS.E [R15+0x6800], [R240.64], !P4 ;  /* 0x06800000f00f7fae */ /* 0x0009e8000e121848 */
[----:B------:R4:W-:Y:S01]  /*6a60*/  LDGSTS.E [R15+0x6a00], [R242.64], !P4 ;  /* 0x06a00000f20f7fae */ /* 0x0009e2000e121848 */
[----:B---3--:R-:W-:Y:S01]  /*6a70*/  IMAD.WIDE R16, R10, 0x4, R6 ;  /* 0x000000040a107825 */ /* 0x008fe200078e0206 */
[----:B------:R-:W-:-:S02]  /*6a80*/  IADD3 R10, R252, -0x2e, RZ ;  /* 0xffffffd2fc0a7810 */ /* 0x000fc40007ffe0ff */
[----:B-1----:R-:W-:Y:S01]  /*6a90*/  IADD3 R12, R252, -0x2a, RZ ;  /* 0xffffffd6fc0c7810 */ /* 0x002fe20007ffe0ff */
[----:B------:R4:W-:Y:S01]  /*6aa0*/  LDGSTS.E [R15+0x6c00], [R244.64], !P4 ;  /* 0x06c00000f40f7fae */ /* 0x0009e2000e121848 */
[----:B------:R-:W-:-:S03]  /*6ab0*/  IMAD R13, R0, 0x7, RZ ;  /* 0x00000007000d7824 */ /* 0x000fc600078e02ff */
[----:B------:R4:W-:Y:S01]  /*6ac0*/  LDGSTS.E [R15+0x6e00], [R246.64], !P4 ;  /* 0x06e00000f60f7fae */ /* 0x0009e2000e121848 */
[----:B------:R-:W-:Y:S01]  /*6ad0*/  ISETP.GE.U32.AND P4, PT, R12, 0x7fffff57, PT ;  /* 0x7fffff570c00780c */ /* 0x000fe20003f86070 */
[----:B------:R-:W-:Y:S02]  /*6ae0*/  IMAD R12, R0, 0x15, RZ ;  /* 0x00000015000c7824 */ /* 0x000fe400078e02ff */
[----:B------:R1:W-:Y:S04]  /*6af0*/  STL.64 [R1+0x6a0], R22 ;  /* 0x0006a01601007387 */ /* 0x0003e80000100a00 */
[----:B------:R1:W-:Y:S04]  /*6b00*/  LDGSTS.E [R15+0x8800], [R22.64], !P0 ;  /* 0x08800000160f7fae */ /* 0x0003e8000c121848 */
[----:B------:R2:W-:Y:S04]  /*6b10*/  STL.64 [R1+0x698], R20 ;  /* 0x0006981401007387 */ /* 0x0005e80000100a00 */
[----:B------:R2:W-:Y:S01]  /*6b20*/  LDGSTS.E [R15+0x8a00], [R20.64], !P0 ;  /* 0x08a00000140f7fae */ /* 0x0005e2000c121848 */
[----:B-1----:R-:W-:-:S03]  /*6b30*/  IMAD.WIDE R22, R12, 0x4, R8 ;  /* 0x000000040c167825 */ /* 0x002fc600078e0208 */
[----:B------:R1:W-:Y:S04]  /*6b40*/  STL.64 [R1+0x690], R18 ;  /* 0x0006901201007387 */ /* 0x0003e80000100a00 */
[----:B------:R1:W-:Y:S01]  /*6b50*/  LDGSTS.E [R15+0x8c00], [R18.64], !P0 ;  /* 0x08c00000120f7fae */ /* 0x0003e2000c121848 */
[----:B--2---:R-:W-:-:S03]  /*6b60*/  IMAD.WIDE R20, R12, 0x4, R2 ;  /* 0x000000040c147825 */ /* 0x004fc600078e0202 */
[----:B------:R2:W-:Y:S04]  /*6b70*/  STL.64 [R1+0x688], R16 ;  /* 0x0006881001007387 */ /* 0x0005e80000100a00 */
[----:B------:R2:W-:Y:S01]  /*6b80*/  LDGSTS.E [R15+0x8e00], [R16.64], !P0 ;  /* 0x08e00000100f7fae */ /* 0x0005e2000c121848 */
[----:B------:R-:W-:Y:S01]  /*6b90*/  ISETP.GE.U32.AND P0, PT, R10, 0x7fffff53, PT ;  /* 0x7fffff530a00780c */ /* 0x000fe20003f06070 */
[----:B------:R-:W-:Y:S02]  /*6ba0*/  IMAD R10, R0, 0x19, RZ ;  /* 0x00000019000a7824 */ /* 0x000fe400078e02ff */
[C---:B-1----:R-:W-:Y:S01]  /*6bb0*/  IMAD.WIDE R18, R12.reuse, 0x4, R4 ;  /* 0x000000040c127825 */ /* 0x042fe200078e0204 */
[----:B------:R1:W-:Y:S04]  /*6bc0*/  LDGSTS.E [R15+0xa800], [R22.64], !P1 ;  /* 0x0a800000160f7fae */ /* 0x0003e8000c921848 */
[----:B------:R3:W-:Y:S01]  /*6bd0*/  LDGSTS.E [R15+0xaa00], [R20.64], !P1 ;  /* 0x0aa00000140f7fae */ /* 0x0007e2000c921848 */
[----:B--2---:R-:W-:Y:S01]  /*6be0*/  IMAD.WIDE R16, R12, 0x4, R6 ;  /* 0x000000040c107825 */ /* 0x004fe200078e0206 */
[----:B------:R-:W-:-:S02]  /*6bf0*/  IADD3 R12, R252, -0x32, RZ ;  /* 0xffffffcefc0c7810 */ /* 0x000fc40007ffe0ff */
[----:B------:R1:W-:Y:S04]  /*6c00*/  STL.64 [R1+0x680], R22 ;  /* 0x0006801601007387 */ /* 0x0003e80000100a00 */
[----:B------:R2:W-:Y:S04]  /*6c10*/  LDGSTS.E [R15+0xac00], [R18.64], !P1 ;  /* 0x0ac00000120f7fae */ /* 0x0005e8000c921848 */
[----:B------:R3:W-:Y:S04]  /*6c20*/  STL.64 [R1+0x678], R20 ;  /* 0x0006781401007387 */ /* 0x0007e80000100a00 */
[----:B------:R2:W-:Y:S01]  /*6c30*/  LDGSTS.E [R15+0xae00], [R16.64], !P1 ;  /* 0x0ae00000100f7fae */ /* 0x0005e2000c921848 */
[----:B-1----:R-:W-:Y:S01]  /*6c40*/  IMAD.WIDE R22, R10, 0x4, R8 ;  /* 0x000000040a167825 */ /* 0x002fe200078e0208 */
[----:B------:R-:W-:-:S02]  /*6c50*/  ISETP.GE.U32.AND P1, PT, R12, 0x7fffff4f, PT ;  /* 0x7fffff4f0c00780c */ /* 0x000fc40003f26070 */
[----:B------:R2:W-:Y:S01]  /*6c60*/  STL.64 [R1+0x670], R18 ;  /* 0x0006701201007387 */ /* 0x0005e20000100a00 */
[----:B------:R-:W-:Y:S02]  /*6c70*/  IMAD R12, R0, 0x1d, RZ ;  /* 0x0000001d000c7824 */ /* 0x000fe400078e02ff */
[C---:B---3--:R-:W-:Y:S01]  /*6c80*/  IMAD.WIDE R20, R10.reuse, 0x4, R2 ;  /* 0x000000040a147825 */ /* 0x048fe200078e0202 */
[----:B------:R1:W-:Y:S04]  /*6c90*/  STL.64 [R1+0x668], R16 ;  /* 0x0006681001007387 */ /* 0x0003e80000100a00 */
[----:B------:R3:W-:Y:S01]  /*6ca0*/  STL.64 [R1+0x660], R22 ;  /* 0x0006601601007387 */ /* 0x0007e20000100a00 */
[----:B--2---:R-:W-:-:S03]  /*6cb0*/  IMAD.WIDE R18, R10, 0x4, R4 ;  /* 0x000000040a127825 */ /* 0x004fc600078e0204 */
[----:B------:R3:W-:Y:S01]  /*6cc0*/  LDGSTS.E [R15+0xc800], [R22.64], !P2 ;  /* 0x0c800000160f7fae */ /* 0x0007e2000d121848 */
[----:B-1----:R-:W-:Y:S01]  /*6cd0*/  IMAD.WIDE R16, R10, 0x4, R6 ;  /* 0x000000040a107825 */ /* 0x002fe200078e0206 */
[----:B------:R-:W-:Y:S02]  /*6ce0*/  IADD3 R10, R252, -0x36, RZ ;  /* 0xffffffcafc0a7810 */ /* 0x000fe40007ffe0ff */
[----:B------:R1:W-:Y:S04]  /*6cf0*/  STL.64 [R1+0x658], R20 ;  /* 0x0006581401007387 */ /* 0x0003e80000100a00 */
[----:B------:R1:W-:Y:S01]  /*6d00*/  LDGSTS.E [R15+0xca00], [R20.64], !P2 ;  /* 0x0ca00000140f7fae */ /* 0x0003e2000d121848 */
[----:B---3--:R-:W-:-:S03]  /*6d10*/  IMAD.WIDE R22, R12, 0x4, R8 ;  /* 0x000000040c167825 */ /* 0x008fc600078e0208 */
[----:B------:R2:W-:Y:S04]  /*6d20*/  STL.64 [R1+0x650], R18 ;  /* 0x0006501201007387 */ /* 0x0005e80000100a00 */
[----:B------:R2:W-:Y:S01]  /*6d30*/  LDGSTS.E [R15+0xcc00], [R18.64], !P2 ;  /* 0x0cc00000120f7fae */ /* 0x0005e2000d121848 */
[----:B-1----:R-:W-:-:S03]  /*6d40*/  IMAD.WIDE R20, R12, 0x4, R2 ;  /* 0x000000040c147825 */ /* 0x002fc600078e0202 */
[----:B------:R1:W-:Y:S04]  /*6d50*/  STL.64 [R1+0x648], R16 ;  /* 0x0006481001007387 */ /* 0x0003e80000100a00 */
[----:B------:R1:W-:Y:S01]  /*6d60*/  LDGSTS.E [R15+0xce00], [R16.64], !P2 ;  /* 0x0ce00000100f7fae */ /* 0x0003e2000d121848 */
[----:B------:R-:W-:Y:S01]  /*6d70*/  ISETP.GE.U32.AND P2, PT, R10, 0x7fffff4b, PT ;  /* 0x7fffff4b0a00780c */ /* 0x000fe20003f46070 */
[----:B------:R-:W-:Y:S02]  /*6d80*/  IMAD R10, R0, 0x21, RZ ;  /* 0x00000021000a7824 */ /* 0x000fe400078e02ff */
[C---:B--2---:R-:W-:Y:S01]  /*6d90*/  IMAD.WIDE R18, R12.reuse, 0x4, R4 ;  /* 0x000000040c127825 */ /* 0x044fe200078e0204 */
[----:B------:R2:W-:Y:S04]  /*6da0*/  LDGSTS.E [R15+0xe800], [R22.64], !P6 ;  /* 0x0e800000160f7fae */ /* 0x0005e8000f121848 */
[----:B------:R3:W-:Y:S01]  /*6db0*/  LDGSTS.E [R15+0xea00], [R20.64], !P6 ;  /* 0x0ea00000140f7fae */ /* 0x0007e2000f121848 */
[----:B-1----:R-:W-:Y:S01]  /*6dc0*/  IMAD.WIDE R16, R12, 0x4, R6 ;  /* 0x000000040c107825 */ /* 0x002fe200078e0206 */
[----:B------:R-:W-:-:S02]  /*6dd0*/  IADD3 R12, R252, -0x3a, RZ ;  /* 0xffffffc6fc0c7810 */ /* 0x000fc40007ffe0ff */
[----:B------:R2:W-:Y:S04]  /*6de0*/  STL.64 [R1+0x640], R22 ;  /* 0x0006401601007387 */ /* 0x0005e80000100a00 */
[----:B------:R1:W-:Y:S04]  /*6df0*/  LDGSTS.E [R15+0xec00], [R18.64], !P6 ;  /* 0x0ec00000120f7fae */ /* 0x0003e8000f121848 */
[----:B------:R3:W-:Y:S04]  /*6e00*/  STL.64 [R1+0x638], R20 ;  /* 0x0006381401007387 */ /* 0x0007e80000100a00 */
[----:B------:R1:W-:Y:S01]  /*6e10*/  LDGSTS.E [R15+0xee00], [R16.64], !P6 ;  /* 0x0ee00000100f7fae */ /* 0x0003e2000f121848 */
[----:B--2---:R-:W-:Y:S01]  /*6e20*/  IMAD.WIDE R22, R10, 0x4, R8 ;  /* 0x000000040a167825 */ /* 0x004fe200078e0208 */
[----:B------:R-:W-:-:S02]  /*6e30*/  ISETP.GE.U32.AND P6, PT, R12, 0x7fffff47, PT ;  /* 0x7fffff470c00780c */ /* 0x000fc40003fc6070 */
[----:B------:R1:W-:Y:S01]  /*6e40*/  STL.64 [R1+0x630], R18 ;  /* 0x0006301201007387 */ /* 0x0003e20000100a00 */
[----:B------:R-:W-:Y:S02]  /*6e50*/  IMAD R12, R0, 0x25, RZ ;  /* 0x00000025000c7824 */ /* 0x000fe400078e02ff */
[C---:B---3--:R-:W-:Y:S01]  /*6e60*/  IMAD.WIDE R20, R10.reuse, 0x4, R2 ;  /* 0x000000040a147825 */ /* 0x048fe200078e0202 */
[----:B------:R2:W-:Y:S04]  /*6e70*/  STL.64 [R1+0x628], R16 ;  /* 0x0006281001007387 */ /* 0x0005e80000100a00 */
[----:B------:R3:W-:Y:S01]  /*6e80*/  STL.64 [R1+0x620], R22 ;  /* 0x0006201601007387 */ /* 0x0007e20000100a00 */
[----:B-1----:R-:W-:-:S03]  /*6e90*/  IMAD.WIDE R18, R10, 0x4, R4 ;  /* 0x000000040a127825 */ /* 0x002fc600078e0204 */
[----:B------:R3:W-:Y:S01]  /*6ea0*/  LDGSTS.E [R15+0x10800], [R22.64], !P5 ;  /* 0x10800000160f7fae */ /* 0x0007e2000e921848 */
[----:B--2---:R-:W-:Y:S01]  /*6eb0*/  IMAD.WIDE R16, R10, 0x4, R6 ;  /* 0x000000040a107825 */ /* 0x004fe200078e0206 */
        /* <DEDUP_REMOVED lines=340> */
[----:B--2---:R-:W-:Y:S01]  /*8400*/  IMAD.WIDE R18, R12, 0x4, R4 ;  /* 0x000000040c127825 */ /* 0x004fe200078e0204 */
[----:B------:R-:W-:Y:S01]  /*8410*/  SHF.L.U32 R10, R0, 0x1, RZ ;  /* 0x00000001000a7819 */ /* 0x000fe200000006ff */
[----:B------:R2:W-:Y:S04]  /*8420*/  STL.64 [R1+0x138], R22 ;  /* 0x0001381601007387 */ /* 0x0005e80000100a00 */
[----:B------:R2:W-:Y:S01]  /*8430*/  LDGSTS.E [R15+0x3e800], [R22.64], !P4 ;  /* 0x3e800000160f7fae */ /* 0x0005e2000e121848 */
[----:B------:R-:W-:-:S03]  /*8440*/  IMAD.WIDE R24, R10, 0x4, R8 ;  /* 0x000000040a187825 */ /* 0x000fc600078e0208 */
[----:B------:R3:W-:Y:S01]  /*8450*/  STL.64 [R1+0x130], R20 ;  /* 0x0001301401007387 */ /* 0x0007e20000100a00 */
[----:B-1----:R-:W-:Y:S01]  /*8460*/  IMAD.WIDE R16, R12, 0x4, R6 ;  /* 0x000000040c107825 */ /* 0x002fe200078e0206 */
[----:B------:R-:W-:Y:S02]  /*8470*/  IADD3 R12, R252, -0x1b, RZ ;  /* 0xffffffe5fc0c7810 */ /* 0x000fe40007ffe0ff */
[----:B------:R3:W-:Y:S04]  /*8480*/  LDGSTS.E [R15+0x3ea00], [R20.64], !P4 ;  /* 0x3ea00000140f7fae */ /* 0x0007e8000e121848 */
[----:B------:R1:W-:Y:S01]  /*8490*/  STL.64 [R1+0xb8], R18 ;  /* 0x0000b81201007387 */ /* 0x0003e20000100a00 */
[----:B--2---:R-:W-:-:S03]  /*84a0*/  IMAD.WIDE R22, R10, 0x4, R2 ;  /* 0x000000040a167825 */ /* 0x004fc600078e0202 */
[----:B------:R1:W-:Y:S04]  /*84b0*/  LDGSTS.E [R15+0x3ec00], [R18.64], !P4 ;  /* 0x3ec00000120f7fae */ /* 0x0003e8000e121848 */
[----:B------:R2:W-:Y:S01]  /*84c0*/  STL.64 [R1+0xb0], R16 ;  /* 0x0000b01001007387 */ /* 0x0005e20000100a00 */
[----:B---3--:R-:W-:-:S03]  /*84d0*/  IMAD.WIDE R20, R10, 0x4, R4 ;  /* 0x000000040a147825 */ /* 0x008fc600078e0204 */
[----:B------:R2:W-:Y:S01]  /*84e0*/  LDGSTS.E [R15+0x3ee00], [R16.64], !P4 ;  /* 0x3ee00000100f7fae */ /* 0x0005e2000e121848 */
[----:B------:R-:W-:Y:S01]  /*84f0*/  ISETP.GE.U32.AND P4, PT, R12, 0x7fffff66, PT ;  /* 0x7fffff660c00780c */ /* 0x000fe20003f86070 */
[----:B------:R-:W-:Y:S02]  /*8500*/  IMAD R12, R0, 0x6, RZ ;  /* 0x00000006000c7824 */ /* 0x000fe400078e02ff */
[----:B-1----:R-:W-:Y:S01]  /*8510*/  IMAD.WIDE R18, R10, 0x4, R6 ;  /* 0x000000040a127825 */ /* 0x002fe200078e0206 */
[----:B------:R1:W-:Y:S01]  /*8520*/  STL.64 [R1+0x6a8], R24 ;  /* 0x0006a81801007387 */ /* 0x0003e20000100a00 */
[----:B------:R-:W-:-:S03]  /*8530*/  IADD3 R10, R252, -0x1f, RZ ;  /* 0xffffffe1fc0a7810 */ /* 0x000fc60007ffe0ff */
[----:B------:R3:W-:Y:S01]  /*8540*/  STL.64 [R1+0x6c0], R22 ;  /* 0x0006c01601007387 */ /* 0x0007e20000100a00 */
[----:B--2---:R-:W-:-:S03]  /*8550*/  LOP3.LUT R16, R11, 0x40, RZ, 0x3c, !PT ;  /* 0x000000400b107812 */ /* 0x004fc600078e3cff */
[----:B------:R2:W-:Y:S01]  /*8560*/  STL.64 [R1+0x6c8], R20 ;  /* 0x0006c81401007387 */ /* 0x0005e20000100a00 */
[----:B------:R-:W-:-:S03]  /*8570*/  IMAD R17, R0, 0x7b, RZ ;  /* 0x0000007b00117824 */ /* 0x000fc600078e02ff */
[----:B------:R1:W-:Y:S04]  /*8580*/  LDGSTS.E [R16+0x1000], [R24.64], !P0 ;  /* 0x0100000018107fae */ /* 0x0003e8000c121848 */
[----:B------:R3:W-:Y:S04]  /*8590*/  LDGSTS.E [R16+0x1200], [R22.64], !P0 ;  /* 0x0120000016107fae */ /* 0x0007e8000c121848 */
[----:B------:R2:W-:Y:S01]  /*85a0*/  LDGSTS.E [R16+0x1400], [R20.64], !P0 ;  /* 0x0140000014107fae */ /* 0x0005e2000c121848 */
[----:B-1----:R-:W-:-:S03]  /*85b0*/  IMAD.WIDE R24, R12, 0x4, R8 ;  /* 0x000000040c187825 */ /* 0x002fc600078e0208 */
[----:B------:R1:W-:Y:S01]  /*85c0*/  STL.64 [R1+0x6d0], R18 ;  /* 0x0006d01201007387 */ /* 0x0003e20000100a00 */
[----:B---3--:R-:W-:-:S03]  /*85d0*/  IMAD.WIDE R22, R12, 0x4, R2 ;  /* 0x000000040c167825 */ /* 0x008fc600078e0202 */
[----:B------:R1:W-:Y:S01]  /*85e0*/  LDGSTS.E [R16+0x1600], [R18.64], !P0 ;  /* 0x0160000012107fae */ /* 0x0003e2000c121848 */
[----:B------:R-:W-:Y:S01]  /*85f0*/  ISETP.GE.U32.AND P0, PT, R10, 0x7fffff62, PT ;  /* 0x7fffff620a00780c */ /* 0x000fe20003f06070 */
[----:B--2---:R-:W-:Y:S02]  /*8600*/  IMAD.WIDE R20, R12, 0x4, R4 ;  /* 0x000000040c147825 */ /* 0x004fe400078e0204 */
[----:B------:R2:W-:Y:S02]  /*8610*/  LDGSTS.E [R16+0x3000], [R24.64], !P1 ;  /* 0x0300000018107fae */ /* 0x0005e4000c921848 */
[----:B------:R-:W-:Y:S02]  /*8620*/  IMAD R10, R0, 0xa, RZ ;  /* 0x0000000a000a7824 */ /* 0x000fe400078e02ff */
        /* <DEDUP_REMOVED lines=436> */
[----:B--2---:R-:W-:-:S03]  /*a170*/  IMAD.WIDE R18, R10, 0x4, R6 ;  /* 0x000000040a127825 */ /* 0x004fc600078e0206 */
[----:B------:R1:W-:Y:S01]  /*a180*/  STL.64 [R1+0x7f8], R22 ;  /* 0x0007f81601007387 */ /* 0x0003e20000100a00 */
[----:B------:R-:W-:-:S03]  /*a190*/  IADD3 R10, R252, -0x18, RZ ;  /* 0xffffffe8fc0a7810 */ /* 0x000fc60007ffe0ff */
        /* <DEDUP_REMOVED lines=14> */
[----:B------:R1:W-:Y:S04]  /*a280*/  LDGSTS.E [R16+0x3f400], [R20.64], !P6 ;  /* 0x3f40000014107fae */ /* 0x0003e8000f121848 */
[----:B------:R1:W-:Y:S01]  /*a290*/  LDGSTS.E [R16+0x3f600], [R18.64], !P6 ;  /* 0x3f60000012107fae */ /* 0x0003e2000f121848 */
[----:B------:R-:W-:Y:S02]  /*a2a0*/  ISETP.GE.U32.AND P6, PT, R12, 0x7fffff65, PT ;  /* 0x7fffff650c00780c */ /* 0x000fe40003fc6070 */
[----:B------:R-:W-:Y:S01]  /*a2b0*/  LOP3.LUT R12, R11, 0x60, RZ, 0x3c, !PT ;  /* 0x000000600b0c7812 */ /* 0x000fe200078e3cff */
[----:B------:R2:W-:Y:S04]  /*a2c0*/  STL.64 [R1+0x7e0], R24 ;  /* 0x0007e01801007387 */ /* 0x0005e80000100a00 */
[----:B------:R3:W-:Y:S04]  /*a2d0*/  STL.64 [R1+0x7d8], R22 ;  /* 0x0007d81601007387 */ /* 0x0007e80000100a00 */
[----:B------:R1:W-:Y:S01]  /*a2e0*/  STL.64 [R1+0x7d0], R20 ;  /* 0x0007d01401007387 */ /* 0x0003e20000100a00 */
[----:B--2---:R-:W-:-:S03]  /*a2f0*/  IMAD.WIDE R24, R10, 0x4, R8 ;  /* 0x000000040a187825 */ /* 0x004fc600078e0208 */
[----:B------:R2:W-:Y:S01]  /*a300*/  STL.64 [R1+0x7c8], R18 ;  /* 0x0007c81201007387 */ /* 0x0005e20000100a00 */
[----:B---3--:R-:W-:-:S03]  /*a310*/  IMAD.WIDE R22, R10, 0x4, R2 ;  /* 0x000000040a167825 */ /* 0x008fc600078e0202 */
        /* <DEDUP_REMOVED lines=404> */
[----:B------:R-:W-:Y:S02]  /*bc60*/  IMAD.MOV.U32 R10, RZ, RZ, 0x7f ;  /* 0x0000007fff0a7424 */ /* 0x000fe400078e00ff */
[C---:B--2---:R-:W-:Y:S01]  /*bc70*/  IMAD.WIDE R20, R13.reuse, 0x4, R4 ;  /* 0x000000040d147825 */ /* 0x044fe200078e0204 */
[----:B------:R-:W-:Y:S02]  /*bc80*/  STL.64 [R1+0xef0], R24 ;  /* 0x000ef01801007387 */ /* 0x000fe40000100a00 */
[----:B------:R-:W-:Y:S01]  /*bc90*/  IADD3 R26, R10, c[0x0][0x180], RZ ;  /* 0x000060000a1a7a10 */ /* 0x000fe20007ffe0ff */
[----:B------:R-:W-:Y:S01]  /*bca0*/  IMAD R10, R0, 0x7f, RZ ;  /* 0x0000007f000a7824 */ /* 0x000fe200078e02ff */
[----:B------:R2:W-:Y:S01]  /*bcb0*/  LDGSTS.E [R12+0x37800], [R24.64], !P6 ;  /* 0x37800000180c7fae */ /* 0x0005e2000f121848 */
[----:B-1----:R-:W-:-:S03]  /*bcc0*/  IMAD.WIDE R18, R13, 0x4, R6 ;  /* 0x000000040d127825 */ /* 0x002fc600078e0206 */
[----:B------:R-:W-:Y:S01]  /*bcd0*/  STL.64 [R1+0xee8], R22 ;  /* 0x000ee81601007387 */ /* 0x000fe20000100a00 */
[----:B------:R-:W-:-:S03]  /*bce0*/  IADD3 R13, R252, -0x8d, RZ ;  /* 0xffffff73fc0d7810 */ /* 0x000fc60007ffe0ff */
[----:B------:R1:W-:Y:S04]  /*bcf0*/  LDGSTS.E [R12+0x37a00], [R22.64], !P6 ;  /* 0x37a00000160c7fae */ /* 0x0003e8000f121848 */
[----:B------:R-:W-:Y:S04]  /*bd00*/  STL.64 [R1+0xee0], R20 ;  /* 0x000ee01401007387 */ /* 0x000fe80000100a00 */
[----:B------:R3:W-:Y:S04]  /*bd10*/  LDGSTS.E [R12+0x37c00], [R20.64], !P6 ;  /* 0x37c00000140c7fae */ /* 0x0007e8000f121848 */
[----:B------:R1:W-:Y:S04]  /*bd20*/  STL.64 [R1+0xed8], R18 ;  /* 0x000ed81201007387 */ /* 0x0003e80000100a00 */
[----:B------:R1:W-:Y:S01]  /*bd30*/  LDGSTS.E [R12+0x37e00], [R18.64], !P6 ;  /* 0x37e00000120c7fae */ /* 0x0003e2000f121848 */
[----:B------:R-:W-:-:S02]  /*bd40*/  ISETP.GE.U32.AND P6, PT, R13, 0x7ffffef4, PT ;  /* 0x7ffffef40d00780c */ /* 0x000fc40003fc6070 */
[----:B------:R-:W-:Y:S01]  /*bd50*/  IADD3 R13, R252, -0x80, RZ ;  /* 0xffffff80fc0d7810 */ /* 0x000fe20007ffe0ff */
[C---:B-1----:R-:W-:Y:S02]  /*bd60*/  IMAD R19, R0.reuse, 0x73, RZ ;  /* 0x0000007300137824 */ /* 0x042fe400078e02ff */
[----:B------:R-:W-:Y:S02]  /*bd70*/  IMAD R18, R0, 0x77, RZ ;  /* 0x0000007700127824 */ /* 0x000fe400078e02ff */
[----:B------:R-:W-:-:S04]  /*bd80*/  IMAD.WIDE R34, R19, 0x4, R8 ;  /* 0x0000000413227825 */ /* 0x000fc800078e0208 */
[C---:B--2---:R-:W-:Y:S01]  /*bd90*/  IMAD.WIDE R24, R18.reuse, 0x4, R8 ;  /* 0x0000000412187825 */ /* 0x044fe200078e0208 */
[----:B------:R-:W-:Y:S03]  /*bda0*/  STL.64 [R1+0xed0], R34 ;  /* 0x000ed02201007387 */ /* 0x000fe60000100a00 */
[C---:B------:R-:W-:Y:S01]  /*bdb0*/  IMAD.WIDE R32, R19.reuse, 0x4, R2 ;  /* 0x0000000413207825 */ /* 0x040fe200078e0202 */
[----:B------:R1:W-:Y:S03]  /*bdc0*/  LDGSTS.E [R12+0x39800], [R34.64], !P5 ;  /* 0x39800000220c7fae */ /* 0x0003e6000e921848 */
[C---:B------:R-:W-:Y:S01]  /*bdd0*/  IMAD.WIDE R30, R19.reuse, 0x4, R4 ;  /* 0x00000004131e7825 */ /* 0x040fe200078e0204 */
[----:B------:R2:W-:Y:S03]  /*bde0*/  STL.64 [R1+0xeb0], R24 ;  /* 0x000eb01801007387 */ /* 0x0005e60000100a00 */
[----:B------:R-:W-:Y:S01]  /*bdf0*/  IMAD.WIDE R28, R19, 0x4, R6 ;  /* 0x00000004131c7825 */ /* 0x000fe200078e0206 */
[----:B------:R1:W-:Y:S03]  /*be00*/  LDGSTS.E [R12+0x39a00], [R32.64], !P5 ;  /* 0x39a00000200c7fae */ /* 0x0003e6000e921848 */
[C---:B------:R-:W-:Y:S01]  /*be10*/  IMAD.WIDE R22, R18.reuse, 0x4, R2 ;  /* 0x0000000412167825 */ /* 0x040fe200078e0202 */
[----:B------:R-:W-:Y:S03]  /*be20*/  STL.64 [R1+0xec8], R32 ;  /* 0x000ec82001007387 */ /* 0x000fe60000100a00 */
[C---:B---3--:R-:W-:Y:S01]  /*be30*/  IMAD.WIDE R20, R18.reuse, 0x4, R4 ;  /* 0x0000000412147825 */ /* 0x048fe200078e0204 */
[----:B------:R3:W-:Y:S03]  /*be40*/  LDGSTS.E [R12+0x39c00], [R30.64], !P5 ;  /* 0x39c000001e0c7fae */ /* 0x0007e6000e921848 */
[----:B------:R-:W-:Y:S01]  /*be50*/  IMAD.WIDE R18, R18, 0x4, R6 ;  /* 0x0000000412127825 */ /* 0x000fe200078e0206 */
[----:B------:R-:W-:Y:S04]  /*be60*/  STL.64 [R1+0xec0], R30 ;  /* 0x000ec01e01007387 */ /* 0x000fe80000100a00 */
[----:B------:R1:W-:Y:S01]  /*be70*/  LDGSTS.E [R12+0x39e00], [R28.64], !P5 ;  /* 0x39e000001c0c7fae */ /* 0x0003e2000e921848 */
[----:B------:R-:W-:-:S03]  /*be80*/  ISETP.GT.AND P5, PT, R26, 0x7f, PT ;  /* 0x0000007f1a00780c */ /* 0x000fc60003fa4270 */
[----:B------:R-:W-:Y:S04]  /*be90*/  STL.64 [R1+0xeb8], R28 ;  /* 0x000eb81c01007387 */ /* 0x000fe80000100a00 */
[----:B------:R2:W-:Y:S04]  /*bea0*/  LDGSTS.E [R12+0x3b800], [R24.64], !P3 ;  /* 0x3b800000180c7fae */ /* 0x0005e8000d921848 */
[----:B------:R1:W-:Y:S04]  /*beb0*/  STL.64 [R1+0xea8], R22 ;  /* 0x000ea81601007387 */ /* 0x0003e80000100a00 */
[----:B------:R1:W-:Y:S04]  /*bec0*/  LDGSTS.E [R12+0x3ba00], [R22.64], !P3 ;  /* 0x3ba00000160c7fae */ /* 0x0003e8000d921848 */
[----:B------:R3:W-:Y:S01]  /*bed0*/  STL.64 [R1+0xea0], R20 ;  /* 0x000ea01401007387 */ /* 0x0007e20000100a00 */
[----:B--2---:R-:W-:-:S03]  /*bee0*/  IMAD.WIDE R24, R17, 0x4, R8 ;  /* 0x0000000411187825 */ /* 0x004fc600078e0208 */
[----:B------:R3:W-:Y:S04]  /*bef0*/  LDGSTS.E [R12+0x3bc00], [R20.64], !P3 ;  /* 0x3bc00000140c7fae */ /* 0x0007e8000d921848 */
[----:B------:R2:W-:Y:S01]  /*bf00*/  STL.64 [R1+0xe98], R18 ;  /* 0x000e981201007387 */ /* 0x0005e20000100a00 */
[----:B-1----:R-:W-:-:S03]  /*bf10*/  IMAD.WIDE R22, R17, 0x4, R4 ;  /* 0x0000000411167825 */ /* 0x002fc600078e0204 */
[----:B------:R2:W-:Y:S01]  /*bf20*/  LDGSTS.E [R12+0x3be00], [R18.64], !P3 ;  /* 0x3be00000120c7fae */ /* 0x0005e2000d921848 */
[----:B------:R-:W-:Y:S01]  /*bf30*/  ISETP.GE.U32.AND P3, PT, R13, 0x7fffff01, PT ;  /* 0x7fffff010d00780c */ /* 0x000fe20003f66070 */
[----:B------:R-:W-:Y:S01]  /*bf40*/  IMAD.WIDE R36, R10, 0x4, R8 ;  /* 0x000000040a247825 */ /* 0x000fe200078e0208 */
[----:B------:R-:W-:Y:S01]  /*bf50*/  SEL R13, RZ, 0x4, !P5 ;  /* 0x00000004ff0d7807 */ /* 0x000fe20006800000 */
[----:B------:R-:W4:Y:S01]  /*bf60*/  LDL.64 R28, [R1+0x420] ;  /* 0x00042000011c7983 */ /* 0x000f220000100a00 */
[----:B------:R-:W-:Y:S01]  /*bf70*/  ISETP.GE.AND P5, PT, R249, c[0x0][0x180], PT ;  /* 0x00006000f9007a0c */ /* 0x000fe20003fa6270 */
[C---:B---3--:R-:W-:Y:S02]  /*bf80*/  IMAD.WIDE R20, R17.reuse, 0x4, R2 ;  /* 0x0000000411147825 */ /* 0x048fe400078e0202 */
[----:B------:R-:W-:Y:S02]  /*bf90*/  STL.64 [R1+0xe90], R24 ;  /* 0x000e901801007387 */ /* 0x000fe40000100a00 */
[----:B--2---:R-:W-:-:S02]  /*bfa0*/  IMAD.WIDE R18, R17, 0x4, R6 ;  /* 0x0000000411127825 */ /* 0x004fc400078e0206 */
[----:B------:R1:W-:Y:S04]  /*bfb0*/  STL.64 [R1+0xe88], R20 ;  /* 0x000e881401007387 */ /* 0x0003e80000100a00 */
[----:B------:R-:W2:Y:S04]  /*bfc0*/  LDL.64 R26, [R1+0x3e0] ;  /* 0x0003e000011a7983 */ /* 0x000ea80000100a00 */
[----:B------:R3:W-:Y:S04]  /*bfd0*/  LDGSTS.E [R12+0x3d800], [R24.64], !P4 ;  /* 0x3d800000180c7fae */ /* 0x0007e8000e121848 */
[----:B------:R-:W-:Y:S04]  /*bfe0*/  STL.64 [R1+0xe80], R22 ;  /* 0x000e801601007387 */ /* 0x000fe80000100a00 */
[----:B------:R1:W-:Y:S04]  /*bff0*/  LDGSTS.E [R12+0x3da00], [R20.64], !P4 ;  /* 0x3da00000140c7fae */ /* 0x0003e8000e121848 */
[----:B------:R3:W-:Y:S04]  /*c000*/  STL.64 [R1+0xe78], R18 ;  /* 0x000e781201007387 */ /* 0x0007e80000100a00 */
[----:B------:R3:W-:Y:S04]  /*c010*/  LDGSTS.E [R12+0x3dc00], [R22.64], !P4 ;  /* 0x3dc00000160c7fae */ /* 0x0007e8000e121848 */
[----:B-1----:R-:W5:Y:S04]  /*c020*/  LDL.64 R20, [R1+0x3a0] ;  /* 0x0003a00001147983 */ /* 0x002f680000100a00 */
[----:B------:R1:W-:Y:S01]  /*c030*/  LDGSTS.E [R12+0x3de00], [R18.64], !P4 ;  /* 0x3de00000120c7fae */ /* 0x0003e2000e121848 */
[----:B------:R-:W-:-:S03]  /*c040*/  IMAD.WIDE R32, R10, 0x4, R2 ;  /* 0x000000040a207825 */ /* 0x000fc600078e0202 */
[----:B------:R-:W5:Y:S01]  /*c050*/  LDL.64 R34, [R1+0x318] ;  /* 0x0003180001227983 */ /* 0x000f620000100a00 */
[----:B------:R-:W-:-:S03]  /*c060*/  IMAD.WIDE R30, R10, 0x4, R4 ;  /* 0x000000040a1e7825 */ /* 0x000fc600078e0204 */
[----:B---3--:R-:W3:Y:S04]  /*c070*/  LDL.64 R24, [R1+0x200] ;  /* 0x0002000001187983 */ /* 0x008ee80000100a00 */
[----:B-1----:R-:W3:Y:S01]  /*c080*/  LDL.64 R18, [R1+0x358] ;  /* 0x0003580001127983 */ /* 0x002ee20000100a00 */
[----:B------:R-:W-:-:S03]  /*c090*/  IMAD.WIDE R22, R10, 0x4, R6 ;  /* 0x000000040a167825 */ /* 0x000fc600078e0206 */
[----:B------:R-:W-:Y:S04]  /*c0a0*/  STL.64 [R1+0xe68], R36 ;  /* 0x000e682401007387 */ /* 0x000fe80000100a00 */
[----:B------:R-:W3:Y:S04]  /*c0b0*/  LDL.64 R248, [R1+0x120] ;  /* 0x0001200001f87983 */ /* 0x000ee80000100a00 */
[----:B------:R1:W-:Y:S04]  /*c0c0*/  STL.64 [R1+0xe60], R32 ;  /* 0x000e602001007387 */ /* 0x0003e80000100a00 */
[----:B------:R1:W-:Y:S04]  /*c0d0*/  STL.64 [R1+0xe58], R30 ;  /* 0x000e581e01007387 */ /* 0x0003e80000100a00 */
[----:B------:R1:W-:Y:S04]  /*c0e0*/  LDGSTS.E [R12+0x3f800], [R36.64], !P3 ;  /* 0x3f800000240c7fae */ /* 0x0003e8000d921848 */
[----:B------:R1:W-:Y:S04]  /*c0f0*/  STL.64 [R1+0xe48], R22 ;  /* 0x000e481601007387 */ /* 0x0003e80000100a00 */
[----:B------:R1:W-:Y:S04]  /*c100*/  LDGSTS.E [R12+0x3fa00], [R32.64], !P3 ;  /* 0x3fa00000200c7fae */ /* 0x0003e8000d921848 */
[----:B------:R1:W-:Y:S04]  /*c110*/  LDGSTS.E [R12+0x3fc00], [R30.64], !P3 ;  /* 0x3fc000001e0c7fae */ /* 0x0003e8000d921848 */
[----:B------:R1:W-:Y:S04]  /*c120*/  LDGSTS.E [R12+0x3fe00], [R22.64], !P3 ;  /* 0x3fe00000160c7fae */ /* 0x0003e8000d921848 */
[----:B-1----:R-:W3:Y:S04]  /*c130*/  LDL.64 R32, [R1+0xe0] ;  /* 0x0000e00001207983 */ /* 0x002ee80000100a00 */
[----:B------:R-:W3:Y:S04]  /*c140*/  LDL.64 R30, [R1+0x418] ;  /* 0x00041800011e7983 */ /* 0x000ee80000100a00 */
[----:B------:R-:W3:Y:S01]  /*c150*/  LDL.64 R22, [R1+0x3d8] ;  /* 0x0003d80001167983 */ /* 0x000ee20000100a00 */
[----:B------:R-:W-:-:S02]  /*c160*/  SEL R13, R13, RZ, !P5 ;  /* 0x000000ff0d0d7207 */ /* 0x000fc40006800000 */
[----:B------:R-:W-:Y:S01]  /*c170*/  IADD3 R10, R11, 0x100000, RZ ;  /* 0x001000000b0a7810 */ /* 0x000fe20007ffe0ff */
[----:B------:R-:W0:Y:S01]  /*c180*/  LDGDEPBAR ;  /* 0x00000000000079af */ /* 0x000e220000000000 */
[----:B------:R-:W-:Y:S02]  /*c190*/  ISETP.NE.U32.AND P5, PT, R13, RZ, PT ;  /* 0x000000ff0d00720c */ /* 0x000fe40003fa5070 */
[----:B------:R-:W-:Y:S01]  /*c1a0*/  IADD3 R13, R252, -0x95, RZ ;  /* 0xffffff6bfc0d7810 */ /* 0x000fe20007ffe0ff */
[----:B------:R-:W3:Y:S03]  /*c1b0*/  LDL.64 R36, [R1+0x350] ;  /* 0x0003500001247983 */ /* 0x000ee60000100a00 */
[----:B------:R-:W-:Y:S02]  /*c1c0*/  ISETP.GE.U32.AND P3, PT, R13, 0x7ffffeec, PT ;  /* 0x7ffffeec0d00780c */ /* 0x000fe40003f66070 */
[----:B------:R-:W-:-:S02]  /*c1d0*/  IADD3 R13, R11, 0x100000, RZ ;  /* 0x001000000b0d7810 */ /* 0x000fc40007ffe0ff */
[----:B------:R-:W-:Y:S02]  /*c1e0*/  ISETP.GE.U32.AND P4, PT, R14, 0x7ffffef0, PT ;  /* 0x7ffffef00e00780c */ /* 0x000fe40003f86070 */
[C---:B------:R-:W-:Y:S01]  /*c1f0*/  IADD3 R14, R11.reuse, 0x100000, RZ ;  /* 0x001000000b0e7810 */ /* 0x040fe20007ffe0ff */
[----:B----4-:R1:W-:Y:S04]  /*c200*/  LDGSTS.E [R10+-0x80000], [R28.64], P5 ;  /* 0x800000001c0a7fae */ /* 0x0103e8000a921848 */
[----:B-1----:R-:W4:Y:S04]  /*c210*/  LDL.64 R28, [R1+0x390] ;  /* 0x00039000011c7983 */ /* 0x002f280000100a00 */
[----:B--2---:R1:W-:Y:S04]  /*c220*/  LDGSTS.E [R13+-0x7f000], [R26.64], P5 ;  /* 0x810000001a0d7fae */ /* 0x0043e8000a921848 */
[----:B-1----:R-:W2:Y:S04]  /*c230*/  LDL.64 R26, [R1+0x310] ;  /* 0x00031000011a7983 */ /* 0x002ea80000100a00 */
[----:B-----5:R1:W-:Y:S04]  /*c240*/  LDGSTS.E [R10+-0x7e000], [R20.64], P5 ;  /* 0x82000000140a7fae */ /* 0x0203e8000a921848 */
[----:B-1----:R-:W5:Y:S04]  /*c250*/  LDL.64 R20, [R1+0x1f8] ;  /* 0x0001f80001147983 */ /* 0x002f680000100a00 */
[----:B---3--:R1:W-:Y:S04]  /*c260*/  LDGSTS.E [R13+-0x7d000], [R18.64], P5 ;  /* 0x83000000120d7fae */ /* 0x0083e8000a921848 */
[----:B------:R3:W-:Y:S04]  /*c270*/  LDGSTS.E [R10+-0x7c000], [R34.64], P5 ;  /* 0x84000000220a7fae */ /* 0x0007e8000a921848 */
[----:B------:R3:W-:Y:S04]  /*c280*/  LDGSTS.E [R13+-0x7b000], [R24.64], P5 ;  /* 0x85000000180d7fae */ /* 0x0007e8000a921848 */
[----:B-1----:R-:W5:Y:S04]  /*c290*/  LDL.64 R18, [R1+0x118] ;  /* 0x0001180001127983 */ /* 0x002f680000100a00 */
[----:B---3--:R-:W5:Y:S04]  /*c2a0*/  LDL.64 R34, [R1+0xd8] ;  /* 0x0000d80001227983 */ /* 0x008f680000100a00 */
[----:B------:R-:W5:Y:S01]  /*c2b0*/  LDL.64 R24, [R1+0x410] ;  /* 0x0004100001187983 */ /* 0x000f620000100a00 */
[----:B------:R-:W-:-:S03]  /*c2c0*/  LOP3.LUT R13, R11, 0x10, RZ, 0x3c, !PT ;  /* 0x000000100b0d7812 */ /* 0x000fc600078e3cff */
[----:B------:R1:W-:Y:S04]  /*c2d0*/  LDGSTS.E [R10+-0x7a000], [R248.64], P5 ;  /* 0x86000000f80a7fae */ /* 0x0003e8000a921848 */
[----:B-1----:R-:W5:Y:S01]  /*c2e0*/  LDL.64 R248, [R1+0x3d0] ;  /* 0x0003d00001f87983 */ /* 0x002f620000100a00 */
[----:B------:R-:W-:-:S03]  /*c2f0*/  IADD3 R10, R13, 0x100000, RZ ;  /* 0x001000000d0a7810 */ /* 0x000fc60007ffe0ff */
[----:B------:R1:W-:Y:S04]  /*c300*/  LDGSTS.E [R14+-0x79000], [R32.64], P5 ;  /* 0x87000000200e7fae */ /* 0x0003e8000a921848 */
[----:B------:R1:W-:Y:S02]  /*c310*/  LDGSTS.E [R10+-0x7fe00], [R30.64], P5 ;  /* 0x802000001e0a7fae */ /* 0x0003e4000a921848 */
[C---:B-1----:R-:W-:Y:S02]  /*c320*/  IADD3 R14, R13.reuse, 0x100000, RZ ;  /* 0x001000000d0e7810 */ /* 0x042fe40007ffe0ff */
[----:B------:R-:W5:Y:S04]  /*c330*/  LDL.64 R32, [R1+0x388] ;  /* 0x0003880001207983 */ /* 0x000f680000100a00 */
[----:B------:R-:W5:Y:S04]  /*c340*/  LDL.64 R30, [R1+0x348] ;  /* 0x00034800011e7983 */ /* 0x000f680000100a00 */
[----:B------:R1:W-:Y:S04]  /*c350*/  LDGSTS.E [R14+-0x7ee00], [R22.64], P5 ;  /* 0x81200000160e7fae */ /* 0x0003e8000a921848 */
[----:B-1----:R-:W5:Y:S01]  /*c360*/  LDL.64 R22, [R1+0x308] ;  /* 0x0003080001167983 */ /* 0x002f620000100a00 */
[----:B------:R-:W-:-:S03]  /*c370*/  IADD3 R13, R13, 0x100000, RZ ;  /* 0x001000000d0d7810 */ /* 0x000fc60007ffe0ff */
[----:B----4-:R1:W-:Y:S04]  /*c380*/  LDGSTS.E [R10+-0x7de00], [R28.64], P5 ;  /* 0x822000001c0a7fae */ /* 0x0103e8000a921848 */
[----:B------:R4:W-:Y:S04]  /*c390*/  LDGSTS.E [R14+-0x7ce00], [R36.64], P5 ;  /* 0x83200000240e7fae */ /* 0x0009e8000a921848 */
[----:B-1----:R-:W3:Y:S04]  /*c3a0*/  LDL.64 R28, [R1+0x1f0] ;  /* 0x0001f000011c7983 */ /* 0x002ee80000100a00 */
[----:B--2---:R1:W-:Y:S04]  /*c3b0*/  LDGSTS.E [R10+-0x7be00], [R26.64], P5 ;  /* 0x842000001a0a7fae */ /* 0x0043e8000a921848 */
[----:B----4-:R-:W2:Y:S04]  /*c3c0*/  LDL.64 R36, [R1+0x3c8] ;  /* 0x0003c80001247983 */ /* 0x010ea80000100a00 */
[----:B-1----:R-:W4:Y:S04]  /*c3d0*/  LDL.64 R26, [R1+0x110] ;  /* 0x00011000011a7983 */ /* 0x002f280000100a00 */
[----:B-----5:R1:W-:Y:S04]  /*c3e0*/  LDGSTS.E [R14+-0x7ae00], [R20.64], P5 ;  /* 0x85200000140e7fae */ /* 0x0203e8000a921848 */
[----:B-1----:R-:W5:Y:S04]  /*c3f0*/  LDL.64 R20, [R1+0xd0] ;  /* 0x0000d00001147983 */ /* 0x002f680000100a00 */
[----:B------:R1:W-:Y:S04]  /*c400*/  LDGSTS.E [R10+-0x79e00], [R18.64], P5 ;  /* 0x86200000120a7fae */ /* 0x0003e8000a921848 */
[----:B------:R1:W-:Y:S02]  /*c410*/  LDGSTS.E [R13+-0x78e00], [R34.64], P5 ;  /* 0x87200000220d7fae */ /* 0x0003e4000a921848 */
[----:B-1----:R-:W-:-:S02]  /*c420*/  IADD3 R10, R15, 0x100000, RZ ;  /* 0x001000000f0a7810 */ /* 0x002fc40007ffe0ff */
[----:B------:R-:W2:Y:S01]  /*c430*/  LDL.64 R18, [R1+0x408] ;  /* 0x0004080001127983 */ /* 0x000ea20000100a00 */
[----:B------:R-:W-:-:S03]  /*c440*/  IADD3 R13, R15, 0x100000, RZ ;  /* 0x001000000f0d7810 */ /* 0x000fc60007ffe0ff */
[----:B------:R1:W-:Y:S04]  /*c450*/  LDGSTS.E [R10+-0x7fc00], [R24.64], P5 ;  /* 0x80400000180a7fae */ /* 0x0003e8000a921848 */
[----:B------:R-:W2:Y:S04]  /*c460*/  LDL.64 R34, [R1+0x300] ;  /* 0x0003000001227983 */ /* 0x000ea80000100a00 */
[----:B------:R1:W-:Y:S04]  /*c470*/  LDGSTS.E [R13+-0x7ec00], [R248.64], P5 ;  /* 0x81400000f80d7fae */ /* 0x0003e8000a921848 */
[----:B-1----:R-:W2:Y:S04]  /*c480*/  LDL.64 R24, [R1+0x380] ;  /* 0x0003800001187983 */ /* 0x002ea80000100a00 */
[----:B------:R-:W2:Y:S04]  /*c490*/  LDL.64 R248, [R1+0x340] ;  /* 0x0003400001f87983 */ /* 0x000ea80000100a00 */
[----:B------:R1:W-:Y:S04]  /*c4a0*/  LDGSTS.E [R10+-0x7dc00], [R32.64], P5 ;  /* 0x82400000200a7fae */ /* 0x0003e8000a921848 */
[----:B------:R1:W-:Y:S04]  /*c4b0*/  LDGSTS.E [R13+-0x7cc00], [R30.64], P5 ;  /* 0x834000001e0d7fae */ /* 0x0003e8000a921848 */
[----:B-1----:R-:W2:Y:S04]  /*c4c0*/  LDL.64 R32, [R1+0x1e8] ;  /* 0x0001e80001207983 */ /* 0x002ea80000100a00 */
[----:B------:R-:W2:Y:S04]  /*c4d0*/  LDL.64 R30, [R1+0x108] ;  /* 0x00010800011e7983 */ /* 0x000ea80000100a00 */
[----:B------:R1:W-:Y:S04]  /*c4e0*/  LDGSTS.E [R10+-0x7bc00], [R22.64], P5 ;  /* 0x84400000160a7fae */ /* 0x0003e8000a921848 */
[----:B-1----:R-:W2:Y:S01]  /*c4f0*/  LDL.64 R22, [R1+0xc8] ;  /* 0x0000c80001167983 */ /* 0x002ea20000100a00 */
[----:B------:R-:W-:-:S03]  /*c500*/  IADD3 R14, R15, 0x100000, RZ ;  /* 0x001000000f0e7810 */ /* 0x000fc60007ffe0ff */
[----:B---3--:R1:W-:Y:S02]  /*c510*/  LDGSTS.E [R13+-0x7ac00], [R28.64], P5 ;  /* 0x854000001c0d7fae */ /* 0x0083e4000a921848 */
[----:B-1----:R-:W-:Y:S02]  /*c520*/  LOP3.LUT R13, R11, 0x30, RZ, 0x3c, !PT ;  /* 0x000000300b0d7812 */ /* 0x002fe400078e3cff */
[----:B------:R-:W3:Y:S04]  /*c530*/  LDL.64 R28, [R1+0x400] ;  /* 0x00040000011c7983 */ /* 0x000ee80000100a00 */
[----:B----4-:R1:W-:Y:S01]  /*c540*/  LDGSTS.E [R10+-0x79c00], [R26.64], P5 ;  /* 0x864000001a0a7fae */ /* 0x0103e2000a921848 */
[C---:B------:R-:W-:Y:S02]  /*c550*/  IADD3 R17, R13.reuse, 0x100000, RZ ;  /* 0x001000000d117810 */ /* 0x040fe40007ffe0ff */
[C---:B-1----:R-:W-:Y:S01]  /*c560*/  IADD3 R10, R13.reuse, 0x100000, RZ ;  /* 0x001000000d0a7810 */ /* 0x042fe20007ffe0ff */
[----:B------:R-:W4:Y:S04]  /*c570*/  LDL.64 R26, [R1+0x3c0] ;  /* 0x0003c000011a7983 */ /* 0x000f280000100a00 */
[----:B-----5:R1:W-:Y:S02]  /*c580*/  LDGSTS.E [R14+-0x78c00], [R20.64], P5 ;  /* 0x87400000140e7fae */ /* 0x0203e4000a921848 */
[----:B-1----:R-:W-:-:S02]  /*c590*/  IADD3 R14, R13, 0x100000, RZ ;  /* 0x001000000d0e7810 */ /* 0x002fc40007ffe0ff */
[----:B------:R-:W5:Y:S04]  /*c5a0*/  LDL.64 R20, [R1+0x378] ;  /* 0x0003780001147983 */ /* 0x000f680000100a00 */
[----:B--2---:R1:W-:Y:S04]  /*c5b0*/  LDGSTS.E [R10+-0x7fa00], [R18.64], P5 ;  /* 0x80600000120a7fae */ /* 0x0043e8000a921848 */
[----:B------:R2:W-:Y:S01]  /*c5c0*/  LDGSTS.E [R14+-0x7ea00], [R36.64], P5 ;  /* 0x81600000240e7fae */ /* 0x0005e2000a921848 */
[----:B------:R-:W-:-:S03]  /*c5d0*/  IADD3 R13, R13, 0x100000, RZ ;  /* 0x001000000d0d7810 */ /* 0x000fc60007ffe0ff */
[----:B-1----:R-:W5:Y:S04]  /*c5e0*/  LDL.64 R18, [R1+0x338] ;  /* 0x0003380001127983 */ /* 0x002f680000100a00 */
[----:B--2---:R-:W2:Y:S04]  /*c5f0*/  LDL.64 R14, [R1+0x2f8] ;  /* 0x0002f800010e7983 */ /* 0x004ea80000100a00 */
[----:B------:R1:W-:Y:S04]  /*c600*/  LDGSTS.E [R10+-0x7da00], [R24.64], P5 ;  /* 0x82600000180a7fae */ /* 0x0003e8000a921848 */
[----:B------:R1:W-:Y:S04]  /*c610*/  LDGSTS.E [R17+-0x7ca00], [R248.64], P5 ;  /* 0x83600000f8117fae */ /* 0x0003e8000a921848 */
[----:B------:R1:W-:Y:S04]  /*c620*/  LDGSTS.E [R10+-0x7ba00], [R34.64], P5 ;  /* 0x84600000220a7fae */ /* 0x0003e8000a921848 */
[----:B-1----:R-:W2:Y:S04]  /*c630*/  LDL.64 R24, [R1+0x1e0] ;  /* 0x0001e00001187983 */ /* 0x002ea80000100a00 */
[----:B------:R-:W2:Y:S04]  /*c640*/  LDL.64 R248, [R1+0x100] ;  /* 0x0001000001f87983 */ /* 0x000ea80000100a00 */
[----:B------:R-:W2:Y:S04]  /*c650*/  LDL.64 R34, [R1+0xc0] ;  /* 0x0000c00001227983 */ /* 0x000ea80000100a00 */
[----:B------:R1:W-:Y:S04]  /*c660*/  LDGSTS.E [R17+-0x7aa00], [R32.64], P5 ;  /* 0x8560000020117fae */ /* 0x0003e8000a921848 */
[----:B------:R1:W-:Y:S04]  /*c670*/  LDGSTS.E [R10+-0x79a00], [R30.64], P5 ;  /* 0x866000001e0a7fae */ /* 0x0003e8000a921848 */
[----:B------:R-:W2:Y:S04]  /*c680*/  LDL.64 R36, [R1+0x368] ;  /* 0x0003680001247983 */ /* 0x000ea80000100a00 */
[----:B-1----:R-:W2:Y:S04]  /*c690*/  LDL.64 R32, [R1+0x3f8] ;  /* 0x0003f80001207983 */ /* 0x002ea80000100a00 */
[----:B------:R1:W-:Y:S01]  /*c6a0*/  LDGSTS.E [R13+-0x78a00], [R22.64], P5 ;  /* 0x87600000160d7fae */ /* 0x0003e2000a921848 */
[----:B------:R-:W-:-:S03]  /*c6b0*/  IADD3 R10, R16, 0x100000, RZ ;  /* 0x00100000100a7810 */ /* 0x000fc60007ffe0ff */
[----:B------:R-:W2:Y:S04]  /*c6c0*/  LDL.64 R30, [R1+0x370] ;  /* 0x00037000011e7983 */ /* 0x000ea80000100a00 */
[----:B-1----:R-:W2:Y:S01]  /*c6d0*/  LDL.64 R22, [R1+0x3b8] ;  /* 0x0003b80001167983 */ /* 0x002ea20000100a00 */
[C---:B------:R-:W-:Y:S02]  /*c6e0*/  IADD3 R13, R16.reuse, 0x100000, RZ ;  /* 0x00100000100d7810 */ /* 0x040fe40007ffe0ff */
[----:B------:R-:W-:Y:S01]  /*c6f0*/  IADD3 R16, R16, 0x100000, RZ ;  /* 0x0010000010107810 */ /* 0x000fe20007ffe0ff */
[----:B---3--:R1:W-:Y:S04]  /*c700*/  LDGSTS.E [R10+-0x7f800], [R28.64], P5 ;  /* 0x808000001c0a7fae */ /* 0x0083e8000a921848 */
[----:B-1----:R-:W3:Y:S04]  /*c710*/  LDL.64 R28, [R1+0x330] ;  /* 0x00033000011c7983 */ /* 0x002ee80000100a00 */
[----:B----4-:R1:W-:Y:S04]  /*c720*/  LDGSTS.E [R13+-0x7e800], [R26.64], P5 ;  /* 0x818000001a0d7fae */ /* 0x0103e8000a921848 */
[----:B-1----:R-:W4:Y:S04]  /*c730*/  LDL.64 R26, [R1+0xa8] ;  /* 0x0000a800011a7983 */ /* 0x002f280000100a00 */
[----:B-----5:R1:W-:Y:S04]  /*c740*/  LDGSTS.E [R10+-0x7d800], [R20.64], P5 ;  /* 0x82800000140a7fae */ /* 0x0203e8000a921848 */
[----:B-1----:R-:W5:Y:S04]  /*c750*/  LDL.64 R20, [R1+0x2f0] ;  /* 0x0002f00001147983 */ /* 0x002f680000100a00 */
[----:B------:R1:W-:Y:S04]  /*c760*/  LDGSTS.E [R13+-0x7c800], [R18.64], P5 ;  /* 0x83800000120d7fae */ /* 0x0003e8000a921848 */
[----:B--2---:R2:W-:Y:S04]  /*c770*/  LDGSTS.E [R10+-0x7b800], [R14.64], P5 ;  /* 0x848000000e0a7fae */ /* 0x0045e8000a921848 */
[----:B-1----:R-:W4:Y:S04]  /*c780*/  LDL.64 R18, [R1+0x1d8] ;  /* 0x0001d80001127983 */ /* 0x002f280000100a00 */
[----:B--2---:R-:W2:Y:S04]  /*c790*/  LDL.64 R14, [R1+0xf8] ;  /* 0x0000f800010e7983 */ /* 0x004ea80000100a00 */
[----:B------:R1:W-:Y:S04]  /*c7a0*/  LDGSTS.E [R13+-0x7a800], [R24.64], P5 ;  /* 0x85800000180d7fae */ /* 0x0003e8000a921848 */
[----:B------:R1:W-:Y:S04]  /*c7b0*/  LDGSTS.E [R10+-0x79800], [R248.64], P5 ;  /* 0x86800000f80a7fae */ /* 0x0003e8000a921848 */
[----:B------:R1:W-:Y:S02]  /*c7c0*/  LDGSTS.E [R16+-0x78800], [R34.64], P5 ;  /* 0x8780000022107fae */ /* 0x0003e4000a921848 */
[----:B-1----:R-:W-:-:S02]  /*c7d0*/  LOP3.LUT R13, R11, 0x50, RZ, 0x3c, !PT ;  /* 0x000000500b0d7812 */ /* 0x002fc400078e3cff */
[----:B------:R-:W2:Y:S02]  /*c7e0*/  LDL.64 R24, [R1+0x3f0] ;  /* 0x0003f00001187983 */ /* 0x000ea40000100a00 */
[C---:B------:R-:W-:Y:S02]  /*c7f0*/  IADD3 R10, R13.reuse, 0x100000, RZ ;  /* 0x001000000d0a7810 */ /* 0x040fe40007ffe0ff */
[----:B------:R-:W2:Y:S01]  /*c800*/  LDL.64 R248, [R1+0x3b0] ;  /* 0x0003b00001f87983 */ /* 0x000ea20000100a00 */
[----:B------:R-:W-:-:S03]  /*c810*/  IADD3 R16, R13, 0x100000, RZ ;  /* 0x001000000d107810 */ /* 0x000fc60007ffe0ff */
[----:B------:R-:W2:Y:S04]  /*c820*/  LDL.64 R34, [R1+0x2e8] ;  /* 0x0002e80001227983 */ /* 0x000ea80000100a00 */
[----:B------:R1:W-:Y:S01]  /*c830*/  LDGSTS.E [R10+-0x7f600], [R32.64], P5 ;  /* 0x80a00000200a7fae */ /* 0x0003e2000a921848 */
[----:B------:R-:W-:-:S03]  /*c840*/  IADD3 R13, R13, 0x100000, RZ ;  /* 0x001000000d0d7810 */ /* 0x000fc60007ffe0ff */
[----:B-1----:R-:W2:Y:S04]  /*c850*/  LDL.64 R32, [R1+0x1d0] ;  /* 0x0001d00001207983 */ /* 0x002ea80000100a00 */
[----:B------:R1:W-:Y:S04]  /*c860*/  LDGSTS.E [R16+-0x7e600], [R22.64], P5 ;  /* 0x81a0000016107fae */ /* 0x0003e8000a921848 */
[----:B------:R1:W-:Y:S04]  /*c870*/  LDGSTS.E [R10+-0x7d600], [R30.64], P5 ;  /* 0x82a000001e0a7fae */ /* 0x0003e8000a921848 */
[----:B-1----:R-:W2:Y:S04]  /*c880*/  LDL.64 R22, [R1+0x328] ;  /* 0x0003280001167983 */ /* 0x002ea80000100a00 */
[----:B------:R-:W2:Y:S04]  /*c890*/  LDL.64 R30, [R1+0xf0] ;  /* 0x0000f000011e7983 */ /* 0x000ea80000100a00 */
[----:B---3--:R1:W-:Y:S04]  /*c8a0*/  LDGSTS.E [R16+-0x7c600], [R28.64], P5 ;  /* 0x83a000001c107fae */ /* 0x0083e8000a921848 */
[----:B-1----:R-:W3:Y:S04]  /*c8b0*/  LDL.64 R28, [R1+0xa0] ;  /* 0x0000a000011c7983 */ /* 0x002ee80000100a00 */
[----:B-----5:R1:W-:Y:S04]  /*c8c0*/  LDGSTS.E [R10+-0x7b600], [R20.64], P5 ;  /* 0x84a00000140a7fae */ /* 0x0203e8000a921848 */
[----:B-1----:R-:W5:Y:S04]  /*c8d0*/  LDL.64 R20, [R1+0x3e8] ;  /* 0x0003e80001147983 */ /* 0x002f680000100a00 */
[----:B----4-:R1:W-:Y:S04]  /*c8e0*/  LDGSTS.E [R16+-0x7a600], [R18.64], P5 ;  /* 0x85a0000012107fae */ /* 0x0103e8000a921848 */
[----:B--2---:R2:W-:Y:S04]  /*c8f0*/  LDGSTS.E [R10+-0x79600], [R14.64], P5 ;  /* 0x86a000000e0a7fae */ /* 0x0045e8000a921848 */
[----:B------:R4:W-:Y:S04]  /*c900*/  LDGSTS.E [R13+-0x78600], [R26.64], P5 ;  /* 0x87a000001a0d7fae */ /* 0x0009e8000a921848 */
[----:B-1----:R-:W5:Y:S01]  /*c910*/  LDL.64 R18, [R1+0x3a8] ;  /* 0x0003a80001127983 */ /* 0x002f620000100a00 */
[----:B--2---:R-:W-:-:S03]  /*c920*/  IADD3 R10, R12, 0x100000, RZ ;  /* 0x001000000c0a7810 */ /* 0x004fc60007ffe0ff */
[----:B------:R-:W2:Y:S01]  /*c930*/  LDL.64 R16, [R1+0x360] ;  /* 0x0003600001107983 */ /* 0x000ea20000100a00 */
[----:B----4-:R-:W-:-:S03]  /*c940*/  IADD3 R13, R12, 0x100000, RZ ;  /* 0x001000000c0d7810 */ /* 0x010fc60007ffe0ff */
[----:B------:R-:W4:Y:S04]  /*c950*/  LDL.64 R14, [R1+0x320] ;  /* 0x00032000010e7983 */ /* 0x000f280000100a00 */
[----:B------:R1:W-:Y:S04]  /*c960*/  LDGSTS.E [R10+-0x7f400], [R24.64], P5 ;  /* 0x80c00000180a7fae */ /* 0x0003e8000a921848 */
[----:B------:R1:W-:Y:S04]  /*c970*/  LDGSTS.E [R13+-0x7e400], [R248.64], P5 ;  /* 0x81c00000f80d7fae */ /* 0x0003e8000a921848 */
[----:B------:R-:W4:Y:S04]  /*c980*/  LDL.64 R26, [R1+0x208] ;  /* 0x00020800011a7983 */ /* 0x000f280000100a00 */
[----:B-1----:R-:W4:Y:S04]  /*c990*/  LDL.64 R24, [R1+0x128] ;  /* 0x0001280001187983 */ /* 0x002f280000100a00 */
[----:B------:R-:W4:Y:S04]  /*c9a0*/  LDL.64 R248, [R1+0xe8] ;  /* 0x0000e80001f87983 */ /* 0x000f280000100a00 */
[----:B------:R1:W-:Y:S04]  /*c9b0*/  LDGSTS.E [R10+-0x7d400], [R36.64], P5 ;  /* 0x82c00000240a7fae */ /* 0x0003e8000a921848 */
[----:B-1----:R-:W4:Y:S04]  /*c9c0*/  LDL.LU.64 R36, [R1+0x1ea0] ;  /* 0x001ea00001247983 */ /* 0x002f280000300a00 */
[----:B------:R1:W-:Y:S01]  /*c9d0*/  LDGSTS.E [R13+-0x7c400], [R22.64], P5 ;  /* 0x83c00000160d7fae */ /* 0x0003e2000a921848 */
[----:B------:R-:W-:-:S02]  /*c9e0*/  LOP3.LUT R11, R11, 0x70, RZ, 0x3c, !PT ;  /* 0x000000700b0b7812 */ /* 0x000fc400078e3cff */
[----:B------:R-:W-:Y:S01]  /*c9f0*/  IADD3 R12, R12, 0x100000, RZ ;  /* 0x001000000c0c7810 */ /* 0x000fe20007ffe0ff */
[----:B------:R1:W-:Y:S04]  /*ca00*/  LDGSTS.E [R10+-0x7b400], [R34.64], P5 ;  /* 0x84c00000220a7fae */ /* 0x0003e8000a921848 */
[----:B------:R1:W-:Y:S04]  /*ca10*/  LDGSTS.E [R13+-0x7a400], [R32.64], P5 ;  /* 0x85c00000200d7fae */ /* 0x0003e8000a921848 */
[----:B-1----:R-:W4:Y:S04]  /*ca20*/  LDL.64 R22, [R1+0x98] ;  /* 0x0000980001167983 */ /* 0x002f280000100a00 */
[----:B------:R1:W-:Y:S01]  /*ca30*/  LDGSTS.E [R10+-0x79400], [R30.64], P5 ;  /* 0x86c000001e0a7fae */ /* 0x0003e2000a921848 */
[----:B------:R-:W-:-:S03]  /*ca40*/  IMAD.SHL.U32 R0, R0, 0x80, RZ ;  /* 0x0000008000007824 */ /* 0x000fc600078e00ff */
[----:B------:R-:W4:Y:S04]  /*ca50*/  LDL.LU.64 R34, [R1+0x1e98] ;  /* 0x001e980001227983 */ /* 0x000f280000300a00 */
[----:B------:R-:W4:Y:S01]  /*ca60*/  LDL.LU.64 R32, [R1+0x1e90] ;  /* 0x001e900001207983 */ /* 0x000f220000300a00 */
[----:B-1----:R-:W-:-:S03]  /*ca70*/  IADD3 R10, R11, 0x100000, RZ ;  /* 0x001000000b0a7810 */ /* 0x002fc60007ffe0ff */
[----:B------:R-:W4:Y:S04]  /*ca80*/  LDL.LU.64 R30, [R1+0x1e88] ;  /* 0x001e8800011e7983 */ /* 0x000f280000300a00 */
[----:B---3--:R1:W-:Y:S02]  /*ca90*/  LDGSTS.E [R12+-0x78400], [R28.64], P5 ;  /* 0x87c000001c0c7fae */ /* 0x0083e4000a921848 */
[C---:B-1----:R-:W-:Y:S02]  /*caa0*/  IADD3 R12, R11.reuse, 0x100000, RZ ;  /* 0x001000000b0c7810 */ /* 0x042fe40007ffe0ff */
[----:B------:R-:W3:Y:S04]  /*cab0*/  LDL.LU.64 R28, [R1+0x1e80] ;  /* 0x001e8000011c7983 */ /* 0x000ee80000300a00 */
[----:B-----5:R1:W-:Y:S02]  /*cac0*/  LDGSTS.E [R10+-0x7f200], [R20.64], P5 ;  /* 0x80e00000140a7fae */ /* 0x0203e4000a921848 */
[----:B-1----:R-:W-:-:S02]  /*cad0*/  IADD3 R20, R11, 0x100000, RZ ;  /* 0x001000000b147810 */ /* 0x002fc40007ffe0ff */
[----:B------:R-:W-:Y:S01]  /*cae0*/  IADD3 R21, R11, 0x100000, RZ ;  /* 0x001000000b157810 */ /* 0x000fe20007ffe0ff */
[----:B------:R1:W-:Y:S04]  /*caf0*/  LDGSTS.E [R12+-0x7e200], [R18.64], P5 ;  /* 0x81e00000120c7fae */ /* 0x0003e8000a921848 */
[----:B--2---:R2:W-:Y:S04]  /*cb00*/  LDGSTS.E [R10+-0x7d200], [R16.64], P5 ;  /* 0x82e00000100a7fae */ /* 0x0045e8000a921848 */
[----:B----4-:R4:W-:Y:S04]  /*cb10*/  LDGSTS.E [R12+-0x7c200], [R14.64], P5 ;  /* 0x83e000000e0c7fae */ /* 0x0109e8000a921848 */
[----:B-1----:R-:W5:Y:S04]  /*cb20*/  LDL.LU.64 R18, [R1+0x70] ;  /* 0x0000700001127983 */ /* 0x002f680000300a00 */
[----:B--2---:R-:W2:Y:S04]  /*cb30*/  LDL.LU.64 R16, [R1+0x68] ;  /* 0x0000680001107983 */ /* 0x004ea80000300a00 */
[----:B------:R1:W-:Y:S04]  /*cb40*/  LDGSTS.E [R10+-0x7b200], [R26.64], P5 ;  /* 0x84e000001a0a7fae */ /* 0x0003e8000a921848 */
[----:B------:R1:W-:Y:S04]  /*cb50*/  LDGSTS.E [R20+-0x7a200], [R24.64], P5 ;  /* 0x85e0000018147fae */ /* 0x0003e8000a921848 */
[----:B------:R4:W-:Y:S04]  /*cb60*/  LDGSTS.E [R10+-0x79200], [R248.64], P5 ;  /* 0x86e00000f80a7fae */ /* 0x0009e8000a921848 */
[----:B----4-:R-:W4:Y:S01]  /*cb70*/  LDL.LU.64 R14, [R1+0x60] ;  /* 0x00006000010e7983 */ /* 0x010f220000300a00 */
[----:B-1----:R-:W-:-:S03]  /*cb80*/  IADD3 R20, R252, -0x99, RZ ;  /* 0xffffff67fc147810 */ /* 0x002fc60007ffe0ff */
[----:B------:R-:W3:Y:S01]  /*cb90*/  LDL.LU.64 R12, [R1+0x58] ;  /* 0x00005800010c7983 */ /* 0x000ee20000300a00 */
[----:B------:R-:W-:-:S03]  /*cba0*/  IMAD.WIDE R24, R0, 0x4, R8 ;  /* 0x0000000400187825 */ /* 0x000fc600078e0208 */
[----:B------:R-:W3:Y:S04]  /*cbb0*/  LDL.LU.64 R26, [R1+0x1e78] ;  /* 0x001e7800011a7983 */ /* 0x000ee80000300a00 */
[----:B------:R-:W3:Y:S04]  /*cbc0*/  LDL.LU.64 R10, [R1+0x30] ;  /* 0x00003000010a7983 */ /* 0x000ee80000300a00 */
[----:B------:R-:W3:Y:S04]  /*cbd0*/  LDL.LU.64 R248, [R1+0x28] ;  /* 0x0000280001f87983 */ /* 0x000ee80000300a00 */
[----:B------:R1:W-:Y:S04]  /*cbe0*/  LDGSTS.E [R21+-0x78200], [R22.64], P5 ;  /* 0x87e0000016157fae */ /* 0x0003e8000a921848 */
[----:B-1----:R-:W1:Y:S01]  /*cbf0*/  S2R R21, SR_TID.X ;  /* 0x0000000000157919 */ /* 0x002e620000002100 */
[----:B------:R-:W-:Y:S01]  /*cc00*/  ISETP.GE.U32.AND P5, PT, R20, 0x7ffffee8, PT ;  /* 0x7ffffee81400780c */ /* 0x000fe20003fa6070 */
[----:B------:R-:W-:-:S02]  /*cc10*/  IMAD.WIDE R22, R0, 0x4, R2 ;  /* 0x0000000400167825 */ /* 0x000fc400078e0202 */
[----:B------:R-:W0:Y:S02]  /*cc20*/  LDGDEPBAR ;  /* 0x00000000000079af */ /* 0x000e240000000000 */
[----:B------:R-:W-:Y:S01]  /*cc30*/  IMAD.WIDE R2, R0, 0x4, R6 ;  /* 0x0000000400027825 */ /* 0x000fe200078e0206 */
[----:B-1----:R-:W-:-:S03]  /*cc40*/  LOP3.LUT R9, R21, 0x7f, RZ, 0xc0, !PT ;  /* 0x0000007f15097812 */ /* 0x002fc600078ec0ff */
[----:B------:R-:W-:Y:S02]  /*cc50*/  IMAD.WIDE R20, R0, 0x4, R4 ;  /* 0x0000000400147825 */ /* 0x000fe400078e0204 */
[----:B------:R-:W3:Y:S04]  /*cc60*/  LDL.LU.64 R4, [R1+0x18] ;  /* 0x0000180001047983 */ /* 0x000ee80000300a00 */
[----:B------:R1:W-:Y:S04]  /*cc70*/  STL.64 [R1+0x10b8], R24 ;  /* 0x0010b81801007387 */ /* 0x0003e80000100a00 */
[----:B------:R1:W-:Y:S04]  /*cc80*/  STL.64 [R1+0x10c0], R22 ;  /* 0x0010c01601007387 */ /* 0x0003e80000100a00 */
[----:B------:R1:W-:Y:S04]  /*cc90*/  STL.64 [R1+0x10c8], R20 ;  /* 0x0010c81401007387 */ /* 0x0003e80000100a00 */
[----:B------:R-:W3:Y:S01]  /*cca0*/  LDL.LU.64 R6, [R1+0x20] ;  /* 0x0000200001067983 */ /* 0x000ee20000300a00 */
[----:B------:R-:W-:-:S03]  /*ccb0*/  SHF.L.U32 R9, R9, 0x2, RZ ;  /* 0x0000000209097819 */ /* 0x000fc600000006ff */
[----:B------:R-:W-:Y:S06]  /*ccc0*/  BAR.SYNC.DEFER_BLOCKING 0x0 ;  /* 0x0000000000007b1d */ /* 0x000fec0000010000 */
[----:B------:R-:W-:Y:S04]  /*ccd0*/  STL.64 [R1+0x10d0], R2 ;  /* 0x0010d00201007387 */ /* 0x000fe80000100a00 */
[----:B------:R-:W-:Y:S01]  /*cce0*/  @!PT LDS RZ, [RZ] ;  /* 0x00000000fffff984 */ /* 0x000fe20000000800 */
[----:B------:R-:W-:Y:S01]  /*ccf0*/  @!PT LDS RZ, [RZ] ;  /* 0x00000000fffff984 */ /* 0x000fe20000000800 */
[----:B------:R-:W-:Y:S01]  /*cd00*/  @!PT LDS RZ, [RZ] ;  /* 0x00000000fffff984 */ /* 0x000fe20000000800 */
[----:B------:R1:W-:Y:S04]  /*cd10*/  LDGSTS.E [R9+0x40000], [R24.64], !P0 ;  /* 0x4000000018097fae */ /* 0x0003e8000c121848 */
[----:B------:R1:W-:Y:S04]  /*cd20*/  LDGSTS.E [R9+0x40200], [R22.64], !P0 ;  /* 0x4020000016097fae */ /* 0x0003e8000c121848 */
[----:B------:R1:W-:Y:S04]  /*cd30*/  LDGSTS.E [R9+0x40400], [R20.64], !P0 ;  /* 0x4040000014097fae */ /* 0x0003e8000c121848 */
[----:B-1----:R-:W3:Y:S04]  /*cd40*/  LDL.LU.64 R24, [R1+0x1e70] ;  /* 0x001e700001187983 */ /* 0x002ee80000300a00 */
[----:B------:R-:W3:Y:S04]  /*cd50*/  LDL.LU.64 R22, [R1+0x1e68] ;  /* 0x001e680001167983 */ /* 0x000ee80000300a00 */
[----:B------:R-:W3:Y:S04]  /*cd60*/  LDL.LU.64 R20, [R1+0x1e60] ;  /* 0x001e600001147983 */ /* 0x000ee80000300a00 */
[----:B------:R1:W-:Y:S01]  /*cd70*/  LDGSTS.E [R9+0x40600], [R2.64], !P0 ;  /* 0x4060000002097fae */ /* 0x0003e2000c121848 */
[----:B-----5:R-:W-:-:S04]  /*cd80*/  IMAD.WIDE R18, R0, 0x4, R18 ;  /* 0x0000000400127825 */ /* 0x020fc800078e0212 */
[C---:B--2---:R-:W-:Y:S01]  /*cd90*/  IMAD.WIDE R16, R0.reuse, 0x4, R16 ;  /* 0x0000000400107825 */ /* 0x044fe200078e0210 */
[----:B------:R2:W-:Y:S04]  /*cda0*/  STL.64 [R1+0xb60], R18 ;  /* 0x000b601201007387 */ /* 0x0005e80000100a00 */
[----:B------:R5:W-:Y:S04]  /*cdb0*/  STL.64 [R1+0xb70], R16 ;  /* 0x000b701001007387 */ /* 0x000be80000100a00 */
[----:B------:R2:W-:Y:S04]  /*cdc0*/  LDGSTS.E [R9+0x42000], [R18.64], !P1 ;  /* 0x4200000012097fae */ /* 0x0005e8000c921848 */
[----:B------:R5:W-:Y:S01]  /*cdd0*/  LDGSTS.E [R9+0x42200], [R16.64], !P1 ;  /* 0x4220000010097fae */ /* 0x000be2000c921848 */
[----:B----4-:R-:W-:-:S04]  /*cde0*/  IMAD.WIDE R14, R0, 0x4, R14 ;  /* 0x00000004000e7825 */ /* 0x010fc800078e020e */
[C---:B---3--:R-:W-:Y:S01]  /*cdf0*/  IMAD.WIDE R12, R0.reuse, 0x4, R12 ;  /* 0x00000004000c7825 */ /* 0x048fe200078e020c */
[----:B--2---:R-:W2:Y:S04]  /*ce00*/  LDL.LU.64 R18, [R1+0x1e58] ;  /* 0x001e580001127983 */ /* 0x004ea80000300a00 */
[----:B------:R3:W-:Y:S01]  /*ce10*/  STL.64 [R1+0xb78], R14 ;  /* 0x000b780e01007387 */ /* 0x0007e20000100a00 */
[----:B------:R-:W-:-:S03]  /*ce20*/  IMAD.WIDE R10, R0, 0x4, R10 ;  /* 0x00000004000a7825 */ /* 0x000fc600078e020a */
[----:B-----5:R-:W4:Y:S01]  /*ce30*/  LDL.LU.64 R16, [R1+0x1e50] ;  /* 0x001e500001107983 */ /* 0x020f220000300a00 */
[----:B------:R-:W-:-:S03]  /*ce40*/  IMAD.WIDE R248, R0, 0x4, R248 ;  /* 0x0000000400f87825 */ /* 0x000fc600078e02f8 */
[----:B------:R5:W-:Y:S04]  /*ce50*/  STL.64 [R1+0xb88], R12 ;  /* 0x000b880c01007387 */ /* 0x000be80000100a00 */
[----:B------:R3:W-:Y:S04]  /*ce60*/  LDGSTS.E [R9+0x42400], [R14.64], !P1 ;  /* 0x424000000e097fae */ /* 0x0007e8000c921848 */
[----:B------:R5:W-:Y:S04]  /*ce70*/  LDGSTS.E [R9+0x42600], [R12.64], !P1 ;  /* 0x426000000c097fae */ /* 0x000be8000c921848 */
[----:B------:R1:W-:Y:S04]  /*ce80*/  LDGSTS.E [R9+0x44000], [R10.64], !P2 ;  /* 0x440000000a097fae */ /* 0x0003e8000d121848 */
[----:B---3--:R-:W3:Y:S04]  /*ce90*/  LDL.LU.64 R14, [R1+0x1e48] ;  /* 0x001e4800010e7983 */ /* 0x008ee80000300a00 */
[----:B-----5:R-:W5:Y:S04]  /*cea0*/  LDL.LU.64 R12, [R1+0x1e40] ;  /* 0x001e4000010c7983 */ /* 0x020f680000300a00 */
[----:B------:R1:W-:Y:S04]  /*ceb0*/  STL.64 [R1+0xc18], R10 ;  /* 0x000c180a01007387 */ /* 0x0003e80000100a00 */
[----:B------:R1:W-:Y:S04]  /*cec0*/  STL.64 [R1+0xc28], R248 ;  /* 0x000c28f801007387 */ /* 0x0003e80000100a00 */
[----:B------:R1:W-:Y:S04]  /*ced0*/  LDGSTS.E [R9+0x44200], [R248.64], !P2 ;  /* 0x44200000f8097fae */ /* 0x0003e8000d121848 */
[----:B-1----:R-:W2:Y:S01]  /*cee0*/  LDL.LU.64 R10, [R1+0x1e38] ;  /* 0x001e3800010a7983 */ /* 0x002ea20000300a00 */
[----:B------:R-:W-:-:S05]  /*cef0*/  IMAD.WIDE R6, R0, 0x4, R6 ;  /* 0x0000000400067825 */ /* 0x000fca00078e0206 */
[----:B------:R-:W-:Y:S04]  /*cf00*/  STL.64 [R1+0xc30], R6 ;  /* 0x000c300601007387 */ /* 0x000fe80000100a00 */
[----:B------:R-:W4:Y:S04]  /*cf10*/  LDL.LU.64 R248, [R1+0x1e30] ;  /* 0x001e300001f87983 */ /* 0x000f280000300a00 */
[----:B------:R-:W1:Y:S01]  /*cf20*/  S2R R3, SR_TID.X ;  /* 0x0000000000037919 */ /* 0x000e620000002100 */
[----:B------:R-:W-:Y:S01]  /*cf30*/  IMAD.WIDE R4, R0, 0x4, R4 ;  /* 0x0000000400047825 */ /* 0x000fe200078e0204 */
[----:B------:R-:W-:-:S02]  /*cf40*/  IADD3 R8, R252, -0x9d, RZ ;  /* 0xffffff63fc087810 */ /* 0x000fc40007ffe0ff */
[----:B------:R5:W-:Y:S02]  /*cf50*/  LDGSTS.E [R9+0x44400], [R6.64], !P2 ;  /* 0x4440000006097fae */ /* 0x000be4000d121848 */
[----:B------:R-:W-:Y:S02]  /*cf60*/  ISETP.GE.U32.AND P0, PT, R8, 0x7ffffee4, PT ;  /* 0x7ffffee40800780c */ /* 0x000fe40003f06070 */
[----:B------:R3:W-:Y:S04]  /*cf70*/  STL.64 [R1+0xc40], R4 ;  /* 0x000c400401007387 */ /* 0x0007e80000100a00 */
[----:B------:R3:W-:Y:S01]  /*cf80*/  LDGSTS.E [R9+0x44600], [R4.64], !P2 ;  /* 0x4460000004097fae */ /* 0x0007e2000d121848 */
[----:B-1----:R-:W-:Y:S02]  /*cf90*/  LOP3.LUT R3, R3, 0x7f, RZ, 0xc0, !PT ;  /* 0x0000007f03037812 */ /* 0x002fe400078ec0ff */
[----:B------:R-:W-:-:S04]  /*cfa0*/  IADD3 R2, R252, -0xa1, RZ ;  /* 0xffffff5ffc027810 */ /* 0x000fc80007ffe0ff */
[----:B------:R-:W-:Y:S02]  /*cfb0*/  ISETP.GE.U32.AND P1, PT, R2, 0x7ffffee0, PT ;  /* 0x7ffffee00200780c */ /* 0x000fe40003f26070 */
[----:B------:R-:W-:-:S04]  /*cfc0*/  IADD3 R2, R252, -0xa5, RZ ;  /* 0xffffff5bfc027810 */ /* 0x000fc80007ffe0ff */
[----:B------:R-:W-:Y:S02]  /*cfd0*/  ISETP.GE.U32.AND P2, PT, R2, 0x7ffffedc, PT ;  /* 0x7ffffedc0200780c */ /* 0x000fe40003f46070 */
[----:B------:R-:W-:Y:S01]  /*cfe0*/  IADD3 R2, R252, -0xa9, RZ ;  /* 0xffffff57fc027810 */ /* 0x000fe20007ffe0ff */
[----:B---3--:R-:W-:-:S04]  /*cff0*/  IMAD.WIDE R4, R0, 0x4, R14 ;  /* 0x0000000400047825 */ /* 0x008fc800078e020e */
[----:B------:R-:W-:Y:S02]  /*d000*/  IMAD.SHL.U32 R15, R3, 0x4, RZ ;  /* 0x00000004030f7824 */ /* 0x000fe400078e00ff */
[----:B-----5:R-:W-:-:S04]  /*d010*/  IMAD.WIDE R6, R0, 0x4, R12 ;  /* 0x0000000400067825 */ /* 0x020fc800078e020c */
[----:B--2---:R-:W-:-:S04]  /*d020*/  IMAD.WIDE R8, R0, 0x4, R10 ;  /* 0x0000000400087825 */ /* 0x004fc800078e020a */
[----:B----4-:R-:W-:-:S04]  /*d030*/  IMAD.WIDE R10, R0, 0x4, R16 ;  /* 0x00000004000a7825 */ /* 0x010fc800078e0210 */
[----:B------:R-:W-:-:S05]  /*d040*/  IMAD.WIDE R248, R0, 0x4, R248 ;  /* 0x0000000400f87825 */ /* 0x000fca00078e02f8 */
[----:B------:R-:W-:Y:S04]  /*d050*/  STL.64 [R1+0xcc8], R248 ;  /* 0x000cc8f801007387 */ /* 0x000fe80000100a00 */
[----:B------:R1:W-:Y:S04]  /*d060*/  LDGSTS.E [R15+0x46000], [R248.64], !P6 ;  /* 0x46000000f80f7fae */ /* 0x0003e8000f121848 */
[----:B------:R2:W-:Y:S04]  /*d070*/  STL.64 [R1+0xcd8], R8 ;  /* 0x000cd80801007387 */ /* 0x0005e80000100a00 */
[----:B------:R2:W-:Y:S04]  /*d080*/  LDGSTS.E [R15+0x46200], [R8.64], !P6 ;  /* 0x46200000080f7fae */ /* 0x0005e8000f121848 */
[----:B------:R3:W-:Y:S04]  /*d090*/  STL.64 [R1+0xce0], R6 ;  /* 0x000ce00601007387 */ /* 0x0007e80000100a00 */
[----:B------:R3:W-:Y:S01]  /*d0a0*/  LDGSTS.E [R15+0x46400], [R6.64], !P6 ;  /* 0x46400000060f7fae */ /* 0x0007e2000f121848 */
[----:B--2---:R-:W-:-:S03]  /*d0b0*/  IMAD.WIDE R8, R0, 0x4, R18 ;  /* 0x0000000400087825 */ /* 0x004fc600078e0212 */
[----:B------:R2:W-:Y:S04]  /*d0c0*/  STL.64 [R1+0xcf0], R4 ;  /* 0x000cf00401007387 */ /* 0x0005e80000100a00 */
[----:B------:R2:W-:Y:S01]  /*d0d0*/  LDGSTS.E [R15+0x46600], [R4.64], !P6 ;  /* 0x46600000040f7fae */ /* 0x0005e2000f121848 */
[----:B---3--:R-:W-:-:S03]  /*d0e0*/  IMAD.WIDE R6, R0, 0x4, R20 ;  /* 0x0000000400067825 */ /* 0x008fc600078e0214 */
        /* <DEDUP_REMOVED lines=42> */
[----:B------:R3:W-:Y:S01]  /*d390*/  STL.64 [R1+0xfb0], R6 ;  /* 0x000fb00601007387 */ /* 0x0007e20000100a00 */
[----:B------:R-:W-:-:S03]  /*d3a0*/  ISETP.GE.U32.AND P6, PT, R2, 0x7ffffed8, PT ;  /* 0x7ffffed80200780c */ /* 0x000fc60003fc6070 */
[----:B------:R3:W-:Y:S01]  /*d3b0*/  LDGSTS.E [R15+0x4e400], [R6.64], !P0 ;  /* 0x4e400000060f7fae */ /* 0x0007e2000c121848 */
[----:B--2---:R-:W-:-:S03]  /*d3c0*/  IMAD.WIDE R8, R0, 0x4, R50 ;  /* 0x0000000400087825 */ /* 0x004fc600078e0232 */
[----:B------:R2:W-:Y:S04]  /*d3d0*/  STL.64 [R1+0xfb8], R4 ;  /* 0x000fb80401007387 */ /* 0x0005e80000100a00 */
[----:B------:R2:W-:Y:S01]  /*d3e0*/  LDGSTS.E [R15+0x4e600], [R4.64], !P0 ;  /* 0x4e600000040f7fae */ /* 0x0005e2000c121848 */
[----:B---3--:R-:W-:-:S03]  /*d3f0*/  IMAD.WIDE R6, R0, 0x4, R52 ;  /* 0x0000000400067825 */ /* 0x008fc600078e0234 */
[----:B------:R3:W-:Y:S01]  /*d400*/  STL.64 [R1+0xfe0], R10 ;  /* 0x000fe00a01007387 */ /* 0x0007e20000100a00 */
[----:B------:R-:W-:-:S03]  /*d410*/  IADD3 R2, R252, -0xad, RZ ;  /* 0xffffff53fc027810 */ /* 0x000fc60007ffe0ff */
        /* <DEDUP_REMOVED lines=279> */
[----:B--2---:R-:W-:-:S03]  /*e590*/  IMAD.WIDE R4, R0, 0x4, R214 ;  /* 0x0000000400047825 */ /* 0x004fc600078e02d6 */
[----:B------:R2:W-:Y:S01]  /*e5a0*/  STL.64 [R1+0x1ac0], R8 ;  /* 0x001ac00801007387 */ /* 0x0005e20000100a00 */
[----:B------:R-:W-:-:S03]  /*e5b0*/  ISETP.GE.U32.AND P2, PT, R2, 0x7ffffe88, PT ;  /* 0x7ffffe880200780c */ /* 0x000fc60003f46070 */
        /* <DEDUP_REMOVED lines=9> */
[----:B------:R4:W-:Y:S01]  /*e650*/  STL.64 [R1+0x1ae0], R8 ;  /* 0x001ae00801007387 */ /* 0x0009e20000100a00 */
[----:B--2---:R-:W-:-:S03]  /*e660*/  IMAD.WIDE R4, R0, 0x4, R222 ;  /* 0x0000000400047825 */ /* 0x004fc600078e02de */
[----:B------:R3:W-:Y:S04]  /*e670*/  LDGSTS.E [R15+0x7a000], [R10.64], !P1 ;  /* 0x7a0000000a0f7fae */ /* 0x0007e8000c921848 */
[----:B------:R2:W-:Y:S04]  /*e680*/  STL.64 [R1+0x1ae8], R6 ;  /* 0x001ae80601007387 */ /* 0x0005e80000100a00 */
[----:B------:R4:W-:Y:S04]  /*e690*/  LDGSTS.E [R15+0x7a200], [R8.64], !P1 ;  /* 0x7a200000080f7fae */ /* 0x0009e8000c921848 */
[----:B------:R5:W-:Y:S01]  /*e6a0*/  STL.64 [R1+0x1af0], R4 ;  /* 0x001af00401007387 */ /* 0x000be20000100a00 */
[----:B---3--:R-:W-:-:S03]  /*e6b0*/  IMAD.WIDE R10, R0, 0x4, R224 ;  /* 0x00000004000a7825 */ /* 0x008fc600078e02e0 */
[----:B------:R2:W-:Y:S04]  /*e6c0*/  LDGSTS.E [R15+0x7a400], [R6.64], !P1 ;  /* 0x7a400000060f7fae */ /* 0x0005e8000c921848 */
[----:B------:R-:W3:Y:S01]  /*e6d0*/  LDL.LU.64 R24, [R1+0x90] ;  /* 0x0000900001187983 */ /* 0x000ee20000300a00 */
[----:B----4-:R-:W-:-:S03]  /*e6e0*/  IMAD.WIDE R8, R0, 0x4, R226 ;  /* 0x0000000400087825 */ /* 0x010fc600078e02e2 */
[----:B------:R5:W-:Y:S04]  /*e6f0*/  LDGSTS.E [R15+0x7a600], [R4.64], !P1 ;  /* 0x7a600000040f7fae */ /* 0x000be8000c921848 */
[----:B------:R-:W4:Y:S01]  /*e700*/  LDL.LU.64 R22, [R1+0x88] ;  /* 0x0000880001167983 */ /* 0x000f220000300a00 */
[----:B--2---:R-:W-:-:S03]  /*e710*/  IMAD.WIDE R6, R0, 0x4, R228 ;  /* 0x0000000400067825 */ /* 0x004fc600078e02e4 */
[----:B------:R-:W2:Y:S01]  /*e720*/  LDL.LU.64 R20, [R1+0x80] ;  /* 0x0000800001147983 */ /* 0x000ea20000300a00 */
[----:B-----5:R-:W-:-:S03]  /*e730*/  IMAD.WIDE R4, R0, 0x4, R230 ;  /* 0x0000000400047825 */ /* 0x020fc600078e02e6 */
[----:B------:R-:W5:Y:S04]  /*e740*/  LDL.LU.64 R18, [R1+0x78] ;  /* 0x0000780001127983 */ /* 0x000f680000300a00 */
[----:B------:R-:W-:Y:S04]  /*e750*/  STL.64 [R1+0x1af8], R10 ;  /* 0x001af80a01007387 */ /* 0x000fe80000100a00 */
[----:B------:R1:W-:Y:S01]  /*e760*/  STL.64 [R1+0x1b00], R8 ;  /* 0x001b000801007387 */ /* 0x0003e20000100a00 */
[----:B------:R-:W-:-:S03]  /*e770*/  IADD3 R2, R252, -0xfd, RZ ;  /* 0xffffff03fc027810 */ /* 0x000fc60007ffe0ff */
[----:B------:R1:W-:Y:S04]  /*e780*/  STL.64 [R1+0x1b08], R6 ;  /* 0x001b080601007387 */ /* 0x0003e80000100a00 */
[----:B------:R1:W-:Y:S04]  /*e790*/  LDGSTS.E [R15+0x7c000], [R10.64], !P2 ;  /* 0x7c0000000a0f7fae */ /* 0x0003e8000d121848 */
[----:B------:R1:W-:Y:S04]  /*e7a0*/  STL.64 [R1+0x1b10], R4 ;  /* 0x001b100401007387 */ /* 0x0003e80000100a00 */
[----:B------:R1:W-:Y:S04]  /*e7b0*/  LDGSTS.E [R15+0x7c200], [R8.64], !P2 ;  /* 0x7c200000080f7fae */ /* 0x0003e8000d121848 */
[----:B------:R-:W5:Y:S01]  /*e7c0*/  LDL.LU.64 R16, [R1+0x50] ;  /* 0x0000500001107983 */ /* 0x000f620000300a00 */
[----:B------:R-:W-:-:S03]  /*e7d0*/  IMAD.WIDE R28, R0, 0x4, R236 ;  /* 0x00000004001c7825 */ /* 0x000fc600078e02ec */
[----:B------:R1:W-:Y:S04]  /*e7e0*/  LDGSTS.E [R15+0x7c400], [R6.64], !P2 ;  /* 0x7c400000060f7fae */ /* 0x0003e8000d121848 */
[----:B------:R-:W5:Y:S01]  /*e7f0*/  LDL.LU.64 R12, [R1+0x48] ;  /* 0x00004800010c7983 */ /* 0x000f620000300a00 */
[----:B-1----:R-:W-:-:S03]  /*e800*/  IMAD.WIDE R8, R0, 0x4, R234 ;  /* 0x0000000400087825 */ /* 0x002fc600078e02ea */
[----:B------:R1:W-:Y:S01]  /*e810*/  LDGSTS.E [R15+0x7c600], [R4.64], !P2 ;  /* 0x7c600000040f7fae */ /* 0x0003e2000d121848 */
[----:B------:R-:W-:-:S03]  /*e820*/  ISETP.GE.U32.AND P6, PT, R2, 0x7ffffe84, PT ;  /* 0x7ffffe840200780c */ /* 0x000fc60003fc6070 */
[----:B------:R-:W5:Y:S01]  /*e830*/  LDL.LU.64 R10, [R1+0x40] ;  /* 0x00004000010a7983 */ /* 0x000f620000300a00 */
[----:B------:R-:W-:-:S04]  /*e840*/  IMAD.WIDE R6, R0, 0x4, R232 ;  /* 0x0000000400067825 */ /* 0x000fc800078e02e8 */
[----:B------:R-:W-:Y:S01]  /*e850*/  IMAD.WIDE R26, R0, 0x4, R238 ;  /* 0x00000004001a7825 */ /* 0x000fe200078e02ee */
[----:B-1----:R-:W5:Y:S04]  /*e860*/  LDL.LU.64 R4, [R1+0x38] ;  /* 0x0000380001047983 */ /* 0x002f680000300a00 */
[----:B------:R1:W-:Y:S04]  /*e870*/  STL.64 [R1+0x1b18], R6 ;  /* 0x001b180601007387 */ /* 0x0003e80000100a00 */
[----:B------:R1:W-:Y:S04]  /*e880*/  STL.64 [R1+0x1b20], R8 ;  /* 0x001b200801007387 */ /* 0x0003e80000100a00 */
[----:B------:R-:W-:Y:S04]  /*e890*/  STL.64 [R1+0x1b28], R28 ;  /* 0x001b281c01007387 */ /* 0x000fe80000100a00 */
[----:B------:R-:W-:Y:S04]  /*e8a0*/  STL.64 [R1+0x1b30], R26 ;  /* 0x001b301a01007387 */ /* 0x000fe80000100a00 */
[----:B------:R-:W5:Y:S04]  /*e8b0*/  LDL.LU.64 R248, [R1+0x10] ;  /* 0x0000100001f87983 */ /* 0x000f680000300a00 */
[----:B------:R1:W-:Y:S04]  /*e8c0*/  LDGSTS.E [R15+0x7e000], [R6.64], !P6 ;  /* 0x7e000000060f7fae */ /* 0x0003e8000f121848 */
[----:B------:R1:W-:Y:S04]  /*e8d0*/  LDGSTS.E [R15+0x7e200], [R8.64], !P6 ;  /* 0x7e200000080f7fae */ /* 0x0003e8000f121848 */
[----:B------:R-:W1:Y:S04]  /*e8e0*/  S2R R3, SR_TID.X ;  /* 0x0000000000037919 */ /* 0x000e680000002100 */
[----:B-1----:R-:W5:Y:S04]  /*e8f0*/  LDL.LU.64 R6, [R1+0x8] ;  /* 0x0000080001067983 */ /* 0x002f680000300a00 */
[----:B------:R-:W5:Y:S01]  /*e900*/  LDL.LU.64 R8, [R1] ;  /* 0x0000000001087983 */ /* 0x000f620000300a00 */
[----:B------:R-:W-:-:S03]  /*e910*/  IADD3 R2, R252, -0x82, RZ ;  /* 0xffffff7efc027810 */ /* 0x000fc60007ffe0ff */
[----:B------:R1:W-:Y:S01]  /*e920*/  LDGSTS.E [R15+0x7e400], [R28.64], !P6 ;  /* 0x7e4000001c0f7fae */ /* 0x0003e2000f121848 */
[----:B------:R-:W-:Y:S02]  /*e930*/  ISETP.GE.U32.AND P4, PT, R2, 0x7ffffeff, PT ;  /* 0x7ffffeff0200780c */ /* 0x000fe40003f86070 */
[----:B------:R-:W-:Y:S01]  /*e940*/  IADD3 R2, R252, -0x86, RZ ;  /* 0xffffff7afc027810 */ /* 0x000fe20007ffe0ff */
[----:B------:R1:W-:Y:S01]  /*e950*/  LDGSTS.E [R15+0x7e600], [R26.64], !P6 ;  /* 0x7e6000001a0f7fae */ /* 0x0003e2000f121848 */
[----:B------:R-:W-:Y:S02]  /*e960*/  LOP3.LUT R148, R3, 0x7f, RZ, 0xc0, !PT ;  /* 0x0000007f03947812 */ /* 0x000fe400078ec0ff */
[----:B------:R-:W-:-:S03]  /*e970*/  ISETP.GE.U32.AND P3, PT, R2, 0x7ffffefb, PT ;  /* 0x7ffffefb0200780c */ /* 0x000fc60003f66070 */
[----:B------:R-:W-:-:S05]  /*e980*/  IMAD.SHL.U32 R115, R148, 0x4, RZ ;  /* 0x0000000494737824 */ /* 0x000fca00078e00ff */
[----:B------:R-:W-:Y:S02]  /*e990*/  LOP3.LUT R114, R115, 0x20, RZ, 0x3c, !PT ;  /* 0x0000002073727812 */ /* 0x000fe400078e3cff */
[----:B------:R-:W-:-:S04]  /*e9a0*/  IADD3 R2, R252, -0x8a, RZ ;  /* 0xffffff76fc027810 */ /* 0x000fc80007ffe0ff */
[----:B------:R-:W-:Y:S01]  /*e9b0*/  ISETP.GE.U32.AND P5, PT, R2, 0x7ffffef7, PT ;  /* 0x7ffffef70200780c */ /* 0x000fe20003fa6070 */
[----:B---3--:R-:W-:-:S04]  /*e9c0*/  IMAD.WIDE R24, R0, 0x4, R24 ;  /* 0x0000000400187825 */ /* 0x008fc800078e0218 */
[C---:B----4-:R-:W-:Y:S01]  /*e9d0*/  IMAD.WIDE R22, R0.reuse, 0x4, R22 ;  /* 0x0000000400167825 */ /* 0x050fe200078e0216 */
[----:B------:R-:W-:Y:S03]  /*e9e0*/  STL.64 [R1+0x2e0], R24 ;  /* 0x0002e01801007387 */ /* 0x000fe60000100a00 */
[C---:B--2---:R-:W-:Y:S01]  /*e9f0*/  IMAD.WIDE R20, R0.reuse, 0x4, R20 ;  /* 0x0000000400147825 */ /* 0x044fe200078e0214 */
[----:B------:R-:W-:Y:S03]  /*ea00*/  STL.64 [R1+0x2d8], R22 ;  /* 0x0002d81601007387 */ /* 0x000fe60000100a00 */
[C---:B-----5:R-:W-:Y:S01]  /*ea10*/  IMAD.WIDE R18, R0.reuse, 0x4, R18 ;  /* 0x0000000400127825 */ /* 0x060fe200078e0212 */
[----:B------:R2:W-:Y:S04]  /*ea20*/  LDGSTS.E [R114+0x40800], [R24.64], !P4 ;  /* 0x4080000018727fae */ /* 0x0005e8000e121848 */
[----:B------:R-:W-:Y:S04]  /*ea30*/  STL.64 [R1+0x2d0], R20 ;  /* 0x0002d01401007387 */ /* 0x000fe80000100a00 */
[----:B------:R2:W-:Y:S04]  /*ea40*/  LDGSTS.E [R114+0x40a00], [R22.64], !P4 ;  /* 0x40a0000016727fae */ /* 0x0005e8000e121848 */
[----:B------:R-:W-:Y:S04]  /*ea50*/  STL.64 [R1+0x2c8], R18 ;  /* 0x0002c81201007387 */ /* 0x000fe80000100a00 */
[----:B------:R4:W-:Y:S04]  /*ea60*/  LDGSTS.E [R114+0x40c00], [R20.64], !P4 ;  /* 0x40c0000014727fae */ /* 0x0009e8000e121848 */
[----:B------:R5:W-:Y:S01]  /*ea70*/  LDGSTS.E [R114+0x40e00], [R18.64], !P4 ;  /* 0x40e0000012727fae */ /* 0x000be2000e121848 */
[----:B------:R-:W-:-:S04]  /*ea80*/  IMAD.WIDE R16, R0, 0x4, R16 ;  /* 0x0000000400107825 */ /* 0x000fc800078e0210 */
[C---:B------:R-:W-:Y:S01]  /*ea90*/  IMAD.WIDE R12, R0.reuse, 0x4, R12 ;  /* 0x00000004000c7825 */ /* 0x040fe200078e020c */
[----:B------:R1:W-:Y:S03]  /*eaa0*/  STL.64 [R1+0x2c0], R16 ;  /* 0x0002c01001007387 */ /* 0x0003e60000100a00 */
[C---:B------:R-:W-:Y:S01]  /*eab0*/  IMAD.WIDE R10, R0.reuse, 0x4, R10 ;  /* 0x00000004000a7825 */ /* 0x040fe200078e020a */
[----:B------:R-:W-:Y:S04]  /*eac0*/  STL.64 [R1+0x2b8], R12 ;  /* 0x0002b80c01007387 */ /* 0x000fe80000100a00 */
[----:B------:R1:W-:Y:S01]  /*ead0*/  LDGSTS.E [R114+0x42800], [R16.64], !P3 ;  /* 0x4280000010727fae */ /* 0x0003e2000d921848 */
[----:B------:R-:W-:-:S03]  /*eae0*/  IMAD.WIDE R4, R0, 0x4, R4 ;  /* 0x0000000400047825 */ /* 0x000fc600078e0204 */
[----:B------:R-:W-:Y:S04]  /*eaf0*/  STL.64 [R1+0x2b0], R10 ;  /* 0x0002b00a01007387 */ /* 0x000fe80000100a00 */
[----:B------:R1:W-:Y:S04]  /*eb00*/  LDGSTS.E [R114+0x42a00], [R12.64], !P3 ;  /* 0x42a000000c727fae */ /* 0x0003e8000d921848 */
[----:B------:R1:W-:Y:S04]  /*eb10*/  STL.64 [R1+0x2a8], R4 ;  /* 0x0002a80401007387 */ /* 0x0003e80000100a00 */
[----:B------:R2:W-:Y:S04]  /*eb20*/  LDGSTS.E [R114+0x42c00], [R10.64], !P3 ;  /* 0x42c000000a727fae */ /* 0x0005e8000d921848 */
[----:B------:R2:W-:Y:S04]  /*eb30*/  LDGSTS.E [R114+0x42e00], [R4.64], !P3 ;  /* 0x42e0000004727fae */ /* 0x0005e8000d921848 */
[----:B-1----:R-:W3:Y:S01]  /*eb40*/  LDL.LU.64 R16, [R1+0x6a0] ;  /* 0x0006a00001107983 */ /* 0x002ee20000300a00 */
[----:B----4-:R-:W-:-:S05]  /*eb50*/  IMAD.WIDE R20, R0, 0x4, R248 ;  /* 0x0000000400147825 */ /* 0x010fca00078e02f8 */
[----:B------:R1:W-:Y:S04]  /*eb60*/  LDGSTS.E [R114+0x44800], [R20.64], !P5 ;  /* 0x4480000014727fae */ /* 0x0003e8000e921848 */
[----:B--2---:R-:W2:Y:S04]  /*eb70*/  LDL.LU.64 R4, [R1+0x698] ;  /* 0x0006980001047983 */ /* 0x004ea80000300a00 */
[----:B------:R-:W4:Y:S01]  /*eb80*/  LDL.LU.64 R12, [R1+0x690] ;  /* 0x00069000010c7983 */ /* 0x000f220000300a00 */
[----:B-----5:R-:W-:-:S03]  /*eb90*/  IMAD.WIDE R18, R0, 0x4, R6 ;  /* 0x0000000400127825 */ /* 0x020fc600078e0206 */
[----:B------:R1:W-:Y:S01]  /*eba0*/  STL.64 [R1+0x2a0], R20 ;  /* 0x0002a01401007387 */ /* 0x0003e20000100a00 */
[----:B------:R-:W-:-:S03]  /*ebb0*/  IMAD.WIDE R8, R0, 0x4, R8 ;  /* 0x0000000400087825 */ /* 0x000fc600078e0208 */
[----:B------:R-:W5:Y:S01]  /*ebc0*/  LDL.LU.64 R10, [R1+0x688] ;  /* 0x00068800010a7983 */ /* 0x000f620000300a00 */
[----:B------:R-:W-:-:S03]  /*ebd0*/  IMAD.WIDE R6, R0, 0x4, R250 ;  /* 0x0000000400067825 */ /* 0x000fc600078e02fa */
[----:B------:R-:W-:Y:S04]  /*ebe0*/  STL.64 [R1+0x298], R18 ;  /* 0x0002981201007387 */ /* 0x000fe80000100a00 */
[----:B------:R1:W-:Y:S04]  /*ebf0*/  STL.64 [R1+0x290], R8 ;  /* 0x0002900801007387 */ /* 0x0003e80000100a00 */
[----:B------:R1:W-:Y:S04]  /*ec00*/  STL.64 [R1+0x288], R6 ;  /* 0x0002880601007387 */ /* 0x0003e80000100a00 */
[----:B------:R-:W5:Y:S04]  /*ec10*/  LDL.LU.64 R22, [R1+0x680] ;  /* 0x0006800001167983 */ /* 0x000f680000300a00 */
[----:B------:R1:W-:Y:S04]  /*ec20*/  LDGSTS.E [R114+0x44a00], [R18.64], !P5 ;  /* 0x44a0000012727fae */ /* 0x0003e8000e921848 */
[----:B-1----:R-:W5:Y:S04]  /*ec30*/  LDL.LU.64 R20, [R1+0x678] ;  /* 0x0006780001147983 */ /* 0x002f680000300a00 */
[----:B------:R1:W-:Y:S01]  /*ec40*/  LDGSTS.E [R114+0x44c00], [R8.64], !P5 ;  /* 0x44c0000008727fae */ /* 0x0003e2000e921848 */
[----:B------:R-:W-:Y:S01]  /*ec50*/  IADD3 R2, R252, -0x8e, RZ ;  /* 0xffffff72fc027810 */ /* 0x000fe20007ffe0ff */
[----:B------:R-:W-:-:S02]  /*ec60*/  IMAD.WIDE R26, R0, 0x4, R240 ;  /* 0x00000004001a7825 */ /* 0x000fc400078e02f0 */
[----:B------:R1:W-:Y:S04]  /*ec70*/  LDGSTS.E [R114+0x44e00], [R6.64], !P5 ;  /* 0x44e0000006727fae */ /* 0x0003e8000e921848 */
[----:B-1----:R-:W5:Y:S01]  /*ec80*/  LDL.LU.64 R8, [R1+0x670] ;  /* 0x0006700001087983 */ /* 0x002f620000300a00 */
[----:B------:R-:W-:Y:S01]  /*ec90*/  ISETP.GE.U32.AND P0, PT, R2, 0x7ffffef3, PT ;  /* 0x7ffffef30200780c */ /* 0x000fe20003f06070 */
[C---:B------:R-:W-:Y:S02]  /*eca0*/  IMAD.WIDE R24, R0.reuse, 0x4, R242 ;  /* 0x0000000400187825 */ /* 0x040fe400078e02f2 */
[----:B------:R-:W5:Y:S02]  /*ecb0*/  LDL.LU.64 R248, [R1+0x668] ;  /* 0x0006680001f87983 */ /* 0x000f640000300a00 */
[----:B------:R-:W-:-:S02]  /*ecc0*/  IMAD.WIDE R18, R0, 0x4, R244 ;  /* 0x0000000400127825 */ /* 0x000fc400078e02f4 */
[----:B------:R-:W-:Y:S02]  /*ecd0*/  STL.64 [R1+0x280], R26 ;  /* 0x0002801a01007387 */ /* 0x000fe40000100a00 */
[----:B------:R-:W-:Y:S02]  /*ece0*/  IMAD.WIDE R6, R0, 0x4, R246 ;  /* 0x0000000400067825 */ /* 0x000fe400078e02f6 */
[----:B------:R-:W-:Y:S04]  /*ecf0*/  STL.64 [R1+0x278], R24 ;  /* 0x0002781801007387 */ /* 0x000fe80000100a00 */
[----:B------:R3:W-:Y:S04]  /*ed00*/  LDGSTS.E [R114+0x46800], [R26.64], !P0 ;  /* 0x468000001a727fae */ /* 0x0007e8000c121848 */
[----:B------:R1:W-:Y:S04]  /*ed10*/  STL.64 [R1+0x270], R18 ;  /* 0x0002701201007387 */ /* 0x0003e80000100a00 */
[----:B------:R2:W-:Y:S04]  /*ed20*/  LDGSTS.E [R114+0x46a00], [R24.64], !P0 ;  /* 0x46a0000018727fae */ /* 0x0005e8000c121848 */
[----:B------:R1:W-:Y:S04]  /*ed30*/  STL.64 [R1+0x168], R6 ;  /* 0x0001680601007387 */ /* 0x0003e80000100a00 */
[----:B------:R1:W-:Y:S01]  /*ed40*/  LDGSTS.E [R114+0x46c00], [R18.64], !P0 ;  /* 0x46c0000012727fae */ /* 0x0003e2000c121848 */
[----:B------:R-:W-:-:S03]  /*ed50*/  IADD3 R2, R252, -0x92, RZ ;  /* 0xffffff6efc027810 */ /* 0x000fc60007ffe0ff */
[----:B------:R1:W-:Y:S01]  /*ed60*/  LDGSTS.E [R114+0x46e00], [R6.64], !P0 ;  /* 0x46e0000006727fae */ /* 0x0003e2000c121848 */
[----:B------:R-:W-:-:S03]  /*ed70*/  ISETP.GE.U32.AND P1, PT, R2, 0x7ffffeef, PT ;  /* 0x7ffffeef0200780c */ /* 0x000fc60003f26070 */
[----:B-1----:R-:W5:Y:S04]  /*ed80*/  LDL.LU.64 R18, [R1+0x660] ;  /* 0x0006600001127983 */ /* 0x002f680000300a00 */
[----:B------:R-:W5:Y:S01]  /*ed90*/  LDL.LU.64 R6, [R1+0x658] ;  /* 0x0006580001067983 */ /* 0x000f620000300a00 */
[----:B---3--:R-:W-:-:S03]  /*eda0*/  IMAD.WIDE R26, R0, 0x4, R16 ;  /* 0x00000004001a7825 */ /* 0x008fc600078e0210 */
[----:B------:R-:W3:Y:S04]  /*edb0*/  LDL.LU.64 R16, [R1+0x650] ;  /* 0x0006500001107983 */ /* 0x000ee80000300a00 */
[----:B------:R1:W-:Y:S01]  /*edc0*/  LDGSTS.E [R114+0x48800], [R26.64], !P1 ;  /* 0x488000001a727fae */ /* 0x0003e2000c921848 */
[----:B--2---:R-:W-:-:S03]  /*edd0*/  IMAD.WIDE R24, R0, 0x4, R4 ;  /* 0x0000000400187825 */ /* 0x004fc600078e0204 */
[----:B------:R-:W2:Y:S01]  /*ede0*/  LDL.LU.64 R4, [R1+0x648] ;  /* 0x0006480001047983 */ /* 0x000ea20000300a00 */
[----:B----4-:R-:W-:-:S03]  /*edf0*/  IMAD.WIDE R12, R0, 0x4, R12 ;  /* 0x00000004000c7825 */ /* 0x010fc600078e020c */
[----:B------:R-:W-:Y:S01]  /*ee00*/  STL.64 [R1+0x6a0], R26 ;  /* 0x0006a01a01007387 */ /* 0x000fe20000100a00 */
[----:B-----5:R-:W-:-:S03]  /*ee10*/  IMAD.WIDE R10, R0, 0x4, R10 ;  /* 0x00000004000a7825 */ /* 0x020fc600078e020a */
[----:B------:R-:W-:Y:S04]  /*ee20*/  STL.64 [R1+0x698], R24 ;  /* 0x0006981801007387 */ /* 0x000fe80000100a00 */
[----:B------:R4:W-:Y:S04]  /*ee30*/  STL.64 [R1+0x690], R12 ;  /* 0x0006900c01007387 */ /* 0x0009e80000100a00 */
[----:B------:R5:W-:Y:S04]  /*ee40*/  LDGSTS.E [R114+0x48a00], [R24.64], !P1 ;  /* 0x48a0000018727fae */ /* 0x000be8000c921848 */
[----:B------:R1:W-:Y:S04]  /*ee50*/  STL.64 [R1+0x688], R10 ;  /* 0x0006880a01007387 */ /* 0x0003e80000100a00 */
[----:B------:R4:W-:Y:S04]  /*ee60*/  LDGSTS.E [R114+0x48c00], [R12.64], !P1 ;  /* 0x48c000000c727fae */ /* 0x0009e8000c921848 */
[----:B------:R1:W-:Y:S01]  /*ee70*/  LDGSTS.E [R114+0x48e00], [R10.64], !P1 ;  /* 0x48e000000a727fae */ /* 0x0003e2000c921848 */
[----:B------:R-:W-:-:S03]  /*ee80*/  IMAD.WIDE R28, R0, 0x4, R22 ;  /* 0x00000004001c7825 */ /* 0x000fc600078e0216 */
[----:B----4-:R-:W4:Y:S04]  /*ee90*/  LDL.LU.64 R12, [R1+0x640] ;  /* 0x00064000010c7983 */ /* 0x010f280000300a00 */
[----:B-1----:R-:W4:Y:S01]  /*eea0*/  LDL.LU.64 R10, [R1+0x638] ;  /* 0x00063800010a7983 */ /* 0x002f220000300a00 */
[----:B------:R-:W-:-:S03]  /*eeb0*/  IMAD.WIDE R26, R0, 0x4, R20 ;  /* 0x00000004001a7825 */ /* 0x000fc600078e0214 */
[----:B------:R-:W4:Y:S01]  /*eec0*/  LDL.LU.64 R20, [R1+0x630] ;  /* 0x0006300001147983 */ /* 0x000f220000300a00 */
[----:B-----5:R-:W-:-:S03]  /*eed0*/  IMAD.WIDE R24, R0, 0x4, R8 ;  /* 0x0000000400187825 */ /* 0x020fc600078e0208 */
[----:B------:R-:W-:Y:S04]  /*eee0*/  STL.64 [R1+0x680], R28 ;  /* 0x0006801c01007387 */ /* 0x000fe80000100a00 */
[----:B------:R-:W5:Y:S01]  /*eef0*/  LDL.LU.64 R8, [R1+0x628] ;  /* 0x0006280001087983 */ /* 0x000f620000300a00 */
[----:B------:R-:W-:-:S04]  /*ef00*/  IADD3 R2, R252, -0x96, RZ ;  /* 0xffffff6afc027810 */ /* 0x000fc80007ffe0ff */
[----:B------:R-:W-:Y:S01]  /*ef10*/  ISETP.GE.U32.AND P2, PT, R2, 0x7ffffeeb, PT ;  /* 0x7ffffeeb0200780c */ /* 0x000fe20003f46070 */
[----:B------:R-:W-:Y:S01]  /*ef20*/  IMAD.WIDE R22, R0, 0x4, R248 ;  /* 0x0000000400167825 */ /* 0x000fe200078e02f8 */
[----:B------:R1:W-:Y:S01]  /*ef30*/  STL.64 [R1+0x678], R26 ;  /* 0x0006781a01007387 */ /* 0x0003e20000100a00 */
[----:B------:R-:W-:-:S03]  /*ef40*/  IADD3 R2, R252, -0x9a, RZ ;  /* 0xffffff66fc027810 */ /* 0x000fc60007ffe0ff */
[----:B------:R-:W-:Y:S04]  /*ef50*/  STL.64 [R1+0x670], R24 ;  /* 0x0006701801007387 */ /* 0x000fe80000100a00 */
[----:B------:R1:W-:Y:S04]  /*ef60*/  STL.64 [R1+0x668], R22 ;  /* 0x0006681601007387 */ /* 0x0003e80000100a00 */
[----:B------:R1:W-:Y:S04]  /*ef70*/  LDGSTS.E [R114+0x4a800], [R28.64], !P2 ;  /* 0x4a8000001c727fae */ /* 0x0003e8000d121848 */
[----:B------:R1:W-:Y:S04]  /*ef80*/  LDGSTS.E [R114+0x4aa00], [R26.64], !P2 ;  /* 0x4aa000001a727fae */ /* 0x0003e8000d121848 */
[----:B------:R1:W-:Y:S04]  /*ef90*/  LDGSTS.E [R114+0x4ac00], [R24.64], !P2 ;  /* 0x4ac0000018727fae */ /* 0x0003e8000d121848 */
[----:B------:R1:W-:Y:S01]  /*efa0*/  LDGSTS.E [R114+0x4ae00], [R22.64], !P2 ;  /* 0x4ae0000016727fae */ /* 0x0003e2000d121848 */
[----:B------:R-:W-:Y:S01]  /*efb0*/  ISETP.GE.U32.AND P6, PT, R2, 0x7ffffee7, PT ;  /* 0x7ffffee70200780c */ /* 0x000fe20003fc6070 */
[----:B-1----:R-:W-:-:S02]  /*efc0*/  IMAD.WIDE R26, R0, 0x4, R18 ;  /* 0x00000004001a7825 */ /* 0x002fc400078e0212 */
[----:B------:R-:W5:Y:S02]  /*efd0*/  LDL.LU.64 R22, [R1+0x620] ;  /* 0x0006200001167983 */ /* 0x000f640000300a00 */
[----:B------:R-:W-:Y:S02]  /*efe0*/  IMAD.WIDE R24, R0, 0x4, R6 ;  /* 0x0000000400187825 */ /* 0x000fe400078e0206 */
[----:B------:R-:W5:Y:S04]  /*eff0*/  LDL.LU.64 R248, [R1+0x618] ;  /* 0x0006180001f87983 */ /* 0x000f680000300a00 */
[----:B------:R-:W5:Y:S04]  /*f000*/  LDL.LU.64 R18, [R1+0x610] ;  /* 0x0006100001127983 */ /* 0x000f680000300a00 */
[----:B------:R-:W5:Y:S04]  /*f010*/  LDL.LU.64 R6, [R1+0x608] ;  /* 0x0006080001067983 */ /* 0x000f680000300a00 */
[----:B------:R-:W-:Y:S04]  /*f020*/  STL.64 [R1+0x660], R26 ;  /* 0x0006601a01007387 */ /* 0x000fe80000100a00 */
[----:B------:R-:W-:Y:S04]  /*f030*/  STL.64 [R1+0x658], R24 ;  /* 0x0006581801007387 */ /* 0x000fe80000100a00 */
[----:B------:R4:W-:Y:S04]  /*f040*/  LDGSTS.E [R114+0x4c800], [R26.64], !P6 ;  /* 0x4c8000001a727fae */ /* 0x0009e8000f121848 */
[----:B------:R1:W-:Y:S01]  /*f050*/  LDGSTS.E [R114+0x4ca00], [R24.64], !P6 ;  /* 0x4ca0000018727fae */ /* 0x0003e2000f121848 */
[----:B------:R-:W-:-:S04]  /*f060*/  IADD3 R2, R252, -0x9e, RZ ;  /* 0xffffff62fc027810 */ /* 0x000fc80007ffe0ff */
[----:B------:R-:W-:Y:S01]  /*f070*/  ISETP.GE.U32.AND P4, PT, R2, 0x7ffffee3, PT ;  /* 0x7ffffee30200780c */ /* 0x000fe20003f86070 */
[----:B---3--:R-:W-:-:S05]  /*f080*/  IMAD.WIDE R16, R0, 0x4, R16 ;  /* 0x0000000400107825 */ /* 0x008fca00078e0210 */
[----:B------:R3:W-:Y:S04]  /*f090*/  STL.64 [R1+0x650], R16 ;  /* 0x0006501001007387 */ /* 0x0007e80000100a00 */
[----:B------:R3:W-:Y:S01]  /*f0a0*/  LDGSTS.E [R114+0x4cc00], [R16.64], !P6 ;  /* 0x4cc0000010727fae */ /* 0x0007e2000f121848 */
[----:B--2---:R-:W-:-:S05]  /*f0b0*/  IMAD.WIDE R4, R0, 0x4, R4 ;  /* 0x0000000400047825 */ /* 0x004fca00078e0204 */
[----:B------:R2:W-:Y:S04]  /*f0c0*/  STL.64 [R1+0x648], R4 ;  /* 0x0006480401007387 */ /* 0x0005e80000100a00 */
[----:B------:R2:W-:Y:S04]  /*f0d0*/  LDGSTS.E [R114+0x4ce00], [R4.64], !P6 ;  /* 0x4ce0000004727fae */ /* 0x0005e8000f121848 */
[----:B---3--:R-:W3:Y:S04]  /*f0e0*/  LDL.LU.64 R16, [R1+0x600] ;  /* 0x0006000001107983 */ /* 0x008ee80000300a00 */
[----:B--2---:R-:W2:Y:S01]  /*f0f0*/  LDL.LU.64 R4, [R1+0x5f8] ;  /* 0x0005f80001047983 */ /* 0x004ea20000300a00 */
[----:B----4-:R-:W-:-:S03]  /*f100*/  IMAD.WIDE R26, R0, 0x4, R12 ;  /* 0x00000004001a7825 */ /* 0x010fc600078e020c */
[----:B------:R-:W4:Y:S01]  /*f110*/  LDL.LU.64 R12, [R1+0x5f0] ;  /* 0x0005f000010c7983 */ /* 0x000f220000300a00 */
[----:B-1----:R-:W-:-:S03]  /*f120*/  IMAD.WIDE R24, R0, 0x4, R10 ;  /* 0x0000000400187825 */ /* 0x002fc600078e020a */
[----:B------:R-:W4:Y:S01]  /*f130*/  LDL.LU.64 R10, [R1+0x5e0] ;  /* 0x0005e000010a7983 */ /* 0x000f220000300a00 */
[----:B------:R-:W-:-:S03]  /*f140*/  IMAD.WIDE R20, R0, 0x4, R20 ;  /* 0x0000000400147825 */ /* 0x000fc600078e0214 */
[----:B------:R-:W-:Y:S01]  /*f150*/  STL.64 [R1+0x640], R26 ;  /* 0x0006401a01007387 */ /* 0x000fe20000100a00 */
[----:B-----5:R-:W-:-:S03]  /*f160*/  IMAD.WIDE R8, R0, 0x4, R8 ;  /* 0x0000000400087825 */ /* 0x020fc600078e0208 */
[----:B------:R1:W-:Y:S04]  /*f170*/  STL.64 [R1+0x638], R24 ;  /* 0x0006381801007387 */ /* 0x0003e80000100a00 */
[----:B------:R5:W-:Y:S04]  /*f180*/  LDGSTS.E [R114+0x4e800], [R26.64], !P4 ;  /* 0x4e8000001a727fae */ /* 0x000be8000e121848 */
[----:B------:R1:W-:Y:S04]  /*f190*/  STL.64 [R1+0x630], R20 ;  /* 0x0006301401007387 */ /* 0x0003e80000100a00 */
[----:B------:R1:W-:Y:S04]  /*f1a0*/  LDGSTS.E [R114+0x4ea00], [R24.64], !P4 ;  /* 0x4ea0000018727fae */ /* 0x0003e8000e121848 */
[----:B------:R1:W-:Y:S04]  /*f1b0*/  STL.64 [R1+0xcb0], R8 ;  /* 0x000cb00801007387 */ /* 0x0003e80000100a00 */
[----:B------:R1:W-:Y:S04]  /*f1c0*/  LDGSTS.E [R114+0x4ec00], [R20.64], !P4 ;  /* 0x4ec0000014727fae */ /* 0x0003e8000e121848 */
[----:B-1----:R-:W4:Y:S04]  /*f1d0*/  LDL.LU.64 R24, [R1+0x5d8] ;  /* 0x0005d80001187983 */ /* 0x002f280000300a00 */
[----:B------:R1:W-:Y:S04]  /*f1e0*/  LDGSTS.E [R114+0x4ee00], [R8.64], !P4 ;  /* 0x4ee0000008727fae */ /* 0x0003e8000e121848 */
[----:B------:R-:W4:Y:S04]  /*f1f0*/  LDL.LU.64 R20, [R1+0x5d0] ;  /* 0x0005d00001147983 */ /* 0x000f280000300a00 */
[----:B-1----:R-:W4:Y:S01]  /*f200*/  LDL.LU.64 R8, [R1+0x5c8] ;  /* 0x0005c80001087983 */ /* 0x002f220000300a00 */
[----:B------:R-:W-:-:S04]  /*f210*/  IADD3 R2, R252, -0xa2, RZ ;  /* 0xffffff5efc027810 */ /* 0x000fc80007ffe0ff */
[----:B------:R-:W-:Y:S01]  /*f220*/  ISETP.GE.U32.AND P3, PT, R2, 0x7ffffedf, PT ;  /* 0x7ffffedf0200780c */ /* 0x000fe20003f66070 */
[----:B-----5:R-:W-:-:S04]  /*f230*/  IMAD.WIDE R26, R0, 0x4, R22 ;  /* 0x00000004001a7825 */ /* 0x020fc800078e0216 */
[C---:B------:R-:W-:Y:S02]  /*f240*/  IMAD.WIDE R22, R0.reuse, 0x4, R248 ;  /* 0x0000000400167825 */ /* 0x040fe400078e02f8 */
[----:B------:R-:W5:Y:S02]  /*f250*/  LDL.LU.64 R248, [R1+0x5c0] ;  /* 0x0005c00001f87983 */ /* 0x000f640000300a00 */
[C---:B------:R-:W-:Y:S02]  /*f260*/  IMAD.WIDE R18, R0.reuse, 0x4, R18 ;  /* 0x0000000400127825 */ /* 0x040fe400078e0212 */
[----:B------:R-:W-:Y:S02]  /*f270*/  STL.64 [R1+0xd90], R26 ;  /* 0x000d901a01007387 */ /* 0x000fe40000100a00 */
[----:B------:R-:W-:Y:S02]  /*f280*/  IMAD.WIDE R6, R0, 0x4, R6 ;  /* 0x0000000400067825 */ /* 0x000fe400078e0206 */
[----:B------:R1:W-:Y:S04]  /*f290*/  STL.64 [R1+0xda0], R22 ;  /* 0x000da01601007387 */ /* 0x0003e80000100a00 */
[----:B------:R3:W-:Y:S04]  /*f2a0*/  LDGSTS.E [R114+0x50800], [R26.64], !P3 ;  /* 0x508000001a727fae */ /* 0x0007e8000d921848 */
[----:B------:R-:W-:Y:S04]  /*f2b0*/  STL.64 [R1+0xdc0], R18 ;  /* 0x000dc01201007387 */ /* 0x000fe80000100a00 */
[----:B------:R1:W-:Y:S04]  /*f2c0*/  LDGSTS.E [R114+0x50a00], [R22.64], !P3 ;  /* 0x50a0000016727fae */ /* 0x0003e8000d921848 */
[----:B------:R1:W-:Y:S04]  /*f2d0*/  STL.64 [R1+0x608], R6 ;  /* 0x0006080601007387 */ /* 0x0003e80000100a00 */
[----:B------:R1:W-:Y:S04]  /*f2e0*/  LDGSTS.E [R114+0x50c00], [R18.64], !P3 ;  /* 0x50c0000012727fae */ /* 0x0003e8000d921848 */
[----:B------:R1:W-:Y:S04]  /*f2f0*/  LDGSTS.E [R114+0x50e00], [R6.64], !P3 ;  /* 0x50e0000006727fae */ /* 0x0003e8000d921848 */
[----:B-1----:R-:W5:Y:S01]  /*f300*/  LDL.LU.64 R22, [R1+0x5b8] ;  /* 0x0005b80001167983 */ /* 0x002f620000300a00 */
[----:B------:R-:W-:-:S03]  /*f310*/  IADD3 R2, R252, -0xa6, RZ ;  /* 0xffffff5afc027810 */ /* 0x000fc60007ffe0ff */
[----:B------:R-:W5:Y:S01]  /*f320*/  LDL.LU.64 R6, [R1+0x5b0] ;  /* 0x0005b00001067983 */ /* 0x000f620000300a00 */
[----:B------:R-:W-:-:S03]  /*f330*/  ISETP.GE.U32.AND P5, PT, R2, 0x7ffffedb, PT ;  /* 0x7ffffedb0200780c */ /* 0x000fc60003fa6070 */
[----:B------:R-:W5:Y:S01]  /*f340*/  LDL.LU.64 R18, [R1+0x5a8] ;  /* 0x0005a80001127983 */ /* 0x000f620000300a00 */
[----:B---3--:R-:W-:-:S09]  /*f350*/  IMAD.WIDE R26, R0, 0x4, R16 ;  /* 0x00000004001a7825 */ /* 0x008fd200078e0210 */
[----:B------:R1:W-:Y:S01]  /*f360*/  LDGSTS.E [R114+0x52800], [R26.64], !P5 ;  /* 0x528000001a727fae */ /* 0x0003e2000e921848 */
[----:B--2---:R-:W-:-:S03]  /*f370*/  IMAD.WIDE R16, R0, 0x4, R4 ;  /* 0x0000000400107825 */ /* 0x004fc600078e0204 */
[----:B------:R-:W2:Y:S04]  /*f380*/  LDL.LU.64 R4, [R1+0x5a0] ;  /* 0x0005a00001047983 */ /* 0x000ea80000300a00 */
[----:B------:R-:W-:Y:S04]  /*f390*/  STL.64 [R1+0x600], R26 ;  /* 0x0006001a01007387 */ /* 0x000fe80000100a00 */
[----:B------:R3:W-:Y:S04]  /*f3a0*/  STL.64 [R1+0x5f8], R16 ;  /* 0x0005f81001007387 */ /* 0x0007e80000100a00 */
[----:B------:R3:W-:Y:S01]  /*f3b0*/  LDGSTS.E [R114+0x52a00], [R16.64], !P5 ;  /* 0x52a0000010727fae */ /* 0x0007e2000e921848 */
[----:B----4-:R-:W-:-:S04]  /*f3c0*/  IMAD.WIDE R12, R0, 0x4, R12 ;  /* 0x00000004000c7825 */ /* 0x010fc800078e020c */
[C---:B------:R-:W-:Y:S01]  /*f3d0*/  IMAD.WIDE R10, R0.reuse, 0x4, R10 ;  /* 0x00000004000a7825 */ /* 0x040fe200078e020a */
[----:B------:R4:W-:Y:S04]  /*f3e0*/  STL.64 [R1+0x5f0], R12 ;  /* 0x0005f00c01007387 */ /* 0x0009e80000100a00 */
[----:B------:R1:W-:Y:S04]  /*f3f0*/  STL.64 [R1+0x5e0], R10 ;  /* 0x0005e00a01007387 */ /* 0x0003e80000100a00 */
[----:B---3--:R-:W3:Y:S04]  /*f400*/  LDL.LU.64 R16, [R1+0x598] ;  /* 0x0005980001107983 */ /* 0x008ee80000300a00 */
[----:B------:R4:W-:Y:S04]  /*f410*/  LDGSTS.E [R114+0x52c00], [R12.64], !P5 ;  /* 0x52c000000c727fae */ /* 0x0009e8000e921848 */
[----:B------:R1:W-:Y:S04]  /*f420*/  LDGSTS.E [R114+0x52e00], [R10.64], !P5 ;  /* 0x52e000000a727fae */ /* 0x0003e8000e921848 */
[----:B----4-:R-:W4:Y:S04]  /*f430*/  LDL.LU.64 R12, [R1+0x590] ;  /* 0x00059000010c7983 */ /* 0x010f280000300a00 */
[----:B-1----:R-:W4:Y:S01]  /*f440*/  LDL.LU.64 R10, [R1+0x588] ;  /* 0x00058800010a7983 */ /* 0x002f220000300a00 */
[----:B------:R-:W-:-:S04]  /*f450*/  IMAD.WIDE R28, R0, 0x4, R24 ;  /* 0x00000004001c7825 */ /* 0x000fc800078e0218 */
[----:B------:R-:W-:Y:S02]  /*f460*/  IMAD.WIDE R24, R0, 0x4, R8 ;  /* 0x0000000400187825 */ /* 0x000fe400078e0208 */
[----:B------:R-:W4:Y:S01]  /*f470*/  LDL.LU.64 R8, [R1+0x580] ;  /* 0x0005800001087983 */ /* 0x000f220000300a00 */
[----:B------:R-:W-:-:S04]  /*f480*/  IADD3 R2, R252, -0xaa, RZ ;  /* 0xffffff56fc027810 */ /* 0x000fc80007ffe0ff */
[----:B------:R-:W-:Y:S01]  /*f490*/  ISETP.GE.U32.AND P0, PT, R2, 0x7ffffed7, PT ;  /* 0x7ffffed70200780c */ /* 0x000fe20003f06070 */
[C---:B------:R-:W-:Y:S01]  /*f4a0*/  IMAD.WIDE R26, R0.reuse, 0x4, R20 ;  /* 0x00000004001a7825 */ /* 0x040fe200078e0214 */
[----:B------:R-:W-:Y:S03]  /*f4b0*/  STL.64 [R1+0x5d8], R28 ;  /* 0x0005d81c01007387 */ /* 0x000fe60000100a00 */
[----:B-----5:R-:W-:Y:S01]  /*f4c0*/  IMAD.WIDE R20, R0, 0x4, R248 ;  /* 0x0000000400147825 */ /* 0x020fe200078e02f8 */
[----:B------:R-:W-:Y:S01]  /*f4d0*/  STL.64 [R1+0x5d0], R26 ;  /* 0x0005d01a01007387 */ /* 0x000fe20000100a00 */
[----:B------:R-:W-:-:S03]  /*f4e0*/  IADD3 R2, R252, -0xae, RZ ;  /* 0xffffff52fc027810 */ /* 0x000fc60007ffe0ff */
[----:B------:R1:W-:Y:S04]  /*f4f0*/  STL.64 [R1+0x5c8], R24 ;  /* 0x0005c81801007387 */ /* 0x0003e80000100a00 */
[----:B------:R4:W-:Y:S04]  /*f500*/  LDGSTS.E [R114+0x54800], [R28.64], !P0 ;  /* 0x548000001c727fae */ /* 0x0009e8000c121848 */
[----:B------:R1:W-:Y:S04]  /*f510*/  LDGSTS.E [R114+0x54a00], [R26.64], !P0 ;  /* 0x54a000001a727fae */ /* 0x0003e8000c121848 */
[----:B------:R1:W-:Y:S04]  /*f520*/  STL.64 [R1+0x5c0], R20 ;  /* 0x0005c01401007387 */ /* 0x0003e80000100a00 */
[----:B------:R1:W-:Y:S01]  /*f530*/  LDGSTS.E [R114+0x54c00], [R24.64], !P0 ;  /* 0x54c0000018727fae */ /* 0x0003e2000c121848 */
[----:B------:R-:W-:-:S03]  /*f540*/  ISETP.GE.U32.AND P1, PT, R2, 0x7ffffed3, PT ;  /* 0x7ffffed30200780c */ /* 0x000fc60003f26070 */
[----:B------:R1:W-:Y:S04]  /*f550*/  LDGSTS.E [R114+0x54e00], [R20.64], !P0 ;  /* 0x54e0000014727fae */ /* 0x0003e8000c121848 */
[----:B-1----:R-:W4:Y:S01]  /*f560*/  LDL.LU.64 R24, [R1+0x578] ;  /* 0x0005780001187983 */ /* 0x002f220000300a00 */
[----:B------:R-:W-:-:S03]  /*f570*/  IMAD.WIDE R26, R0, 0x4, R22 ;  /* 0x00000004001a7825 */ /* 0x000fc600078e0216 */
[----:B------:R-:W4:Y:S04]  /*f580*/  LDL.LU.64 R20, [R1+0x570] ;  /* 0x0005700001147983 */ /* 0x000f280000300a00 */
[----:B------:R-:W4:Y:S01]  /*f590*/  LDL.LU.64 R248, [R1+0x568] ;  /* 0x0005680001f87983 */ /* 0x000f220000300a00 */
[----:B------:R-:W-:-:S03]  /*f5a0*/  IMAD.WIDE R22, R0, 0x4, R6 ;  /* 0x0000000400167825 */ /* 0x000fc600078e0206 */
[----:B------:R3:W-:Y:S04]  /*f5b0*/  LDGSTS.E [R114+0x56800], [R26.64], !P1 ;  /* 0x568000001a727fae */ /* 0x0007e8000c921848 */
[----:B------:R-:W4:Y:S01]  /*f5c0*/  LDL.LU.64 R6, [R1+0x560] ;  /* 0x0005600001067983 */ /* 0x000f220000300a00 */
[----:B------:R-:W-:-:S03]  /*f5d0*/  IMAD.WIDE R18, R0, 0x4, R18 ;  /* 0x0000000400127825 */ /* 0x000fc600078e0212 */
[----:B------:R-:W-:Y:S04]  /*f5e0*/  STL.64 [R1+0x5b8], R26 ;  /* 0x0005b81a01007387 */ /* 0x000fe80000100a00 */
[----:B------:R-:W-:Y:S04]  /*f5f0*/  STL.64 [R1+0x5b0], R22 ;  /* 0x0005b01601007387 */ /* 0x000fe80000100a00 */
[----:B------:R1:W-:Y:S04]  /*f600*/  STL.64 [R1+0x5a8], R18 ;  /* 0x0005a81201007387 */ /* 0x0003e80000100a00 */
[----:B------:R4:W-:Y:S04]  /*f610*/  LDGSTS.E [R114+0x56a00], [R22.64], !P1 ;  /* 0x56a0000016727fae */ /* 0x0009e8000c921848 */
[----:B------:R1:W-:Y:S01]  /*f620*/  LDGSTS.E [R114+0x56c00], [R18.64], !P1 ;  /* 0x56c0000012727fae */ /* 0x0003e2000c921848 */
[----:B------:R-:W-:-:S04]  /*f630*/  IADD3 R2, R252, -0xb2, RZ ;  /* 0xffffff4efc027810 */ /* 0x000fc80007ffe0ff */
[----:B------:R-:W-:Y:S01]  /*f640*/  ISETP.GE.U32.AND P2, PT, R2, 0x7ffffecf, PT ;  /* 0x7ffffecf0200780c */ /* 0x000fe20003f46070 */
[----:B--2---:R-:W-:-:S05]  /*f650*/  IMAD.WIDE R4, R0, 0x4, R4 ;  /* 0x0000000400047825 */ /* 0x004fca00078e0204 */
[----:B------:R2:W-:Y:S04]  /*f660*/  STL.64 [R1+0xf98], R4 ;  /* 0x000f980401007387 */ /* 0x0005e80000100a00 */
[----:B------:R2:W-:Y:S04]  /*f670*/  LDGSTS.E [R114+0x56e00], [R4.64], !P1 ;  /* 0x56e0000004727fae */ /* 0x0005e8000c921848 */
[----:B-1----:R-:W5:Y:S04]  /*f680*/  LDL.LU.64 R18, [R1+0x558] ;  /* 0x0005580001127983 */ /* 0x002f680000300a00 */
[----:B--2---:R-:W2:Y:S01]  /*f690*/  LDL.LU.64 R4, [R1+0x550] ;  /* 0x0005500001047983 */ /* 0x004ea20000300a00 */
[----:B---3--:R-:W-:-:S03]  /*f6a0*/  IMAD.WIDE R26, R0, 0x4, R16 ;  /* 0x00000004001a7825 */ /* 0x008fc600078e0210 */
[----:B------:R-:W3:Y:S04]  /*f6b0*/  LDL.LU.64 R16, [R1+0x548] ;  /* 0x0005480001107983 */ /* 0x000ee80000300a00 */
[----:B------:R-:W-:Y:S04]  /*f6c0*/  STL.64 [R1+0xfc0], R26 ;  /* 0x000fc01a01007387 */ /* 0x000fe80000100a00 */
[----:B------:R1:W-:Y:S01]  /*f6d0*/  LDGSTS.E [R114+0x58800], [R26.64], !P2 ;  /* 0x588000001a727fae */ /* 0x0003e2000d121848 */
[----:B----4-:R-:W-:-:S03]  /*f6e0*/  IMAD.WIDE R22, R0, 0x4, R12 ;  /* 0x0000000400167825 */ /* 0x010fc600078e020c */
[----:B------:R-:W4:Y:S01]  /*f6f0*/  LDL.LU.64 R12, [R1+0x540] ;  /* 0x00054000010c7983 */ /* 0x000f220000300a00 */
[----:B------:R-:W-:-:S03]  /*f700*/  IMAD.WIDE R10, R0, 0x4, R10 ;  /* 0x00000004000a7825 */ /* 0x000fc600078e020a */
[----:B------:R1:W-:Y:S04]  /*f710*/  STL.64 [R1+0xfc8], R22 ;  /* 0x000fc81601007387 */ /* 0x0003e80000100a00 */
[----:B------:R1:W-:Y:S04]  /*f720*/  STL.64 [R1+0xfd0], R10 ;  /* 0x000fd00a01007387 */ /* 0x0003e80000100a00 */
[----:B------:R1:W-:Y:S04]  /*f730*/  LDGSTS.E [R114+0x58a00], [R22.64], !P2 ;  /* 0x58a0000016727fae */ /* 0x0003e8000d121848 */
[----:B------:R1:W-:Y:S01]  /*f740*/  LDGSTS.E [R114+0x58c00], [R10.64], !P2 ;  /* 0x58c000000a727fae */ /* 0x0003e2000d121848 */
[----:B------:R-:W-:-:S05]  /*f750*/  IMAD.WIDE R8, R0, 0x4, R8 ;  /* 0x0000000400087825 */ /* 0x000fca00078e0208 */
[----:B------:R1:W-:Y:S04]  /*f760*/  STL.64 [R1+0xfd8], R8 ;  /* 0x000fd80801007387 */ /* 0x0003e80000100a00 */
[----:B-1----:R-:W4:Y:S04]  /*f770*/  LDL.LU.64 R22, [R1+0x538] ;  /* 0x0005380001167983 */ /* 0x002f280000300a00 */
[----:B------:R-:W4:Y:S04]  /*f780*/  LDL.LU.64 R10, [R1+0x530] ;  /* 0x00053000010a7983 */ /* 0x000f280000300a00 */
[----:B------:R1:W-:Y:S04]  /*f790*/  LDGSTS.E [R114+0x58e00], [R8.64], !P2 ;  /* 0x58e0000008727fae */ /* 0x0003e8000d121848 */
[----:B-1----:R-:W4:Y:S01]  /*f7a0*/  LDL.LU.64 R8, [R1+0x528] ;  /* 0x0005280001087983 */ /* 0x002f220000300a00 */
[----:B------:R-:W-:-:S04]  /*f7b0*/  IADD3 R2, R252, -0xb6, RZ ;  /* 0xffffff4afc027810 */ /* 0x000fc80007ffe0ff */
[----:B------:R-:W-:Y:S01]  /*f7c0*/  ISETP.GE.U32.AND P6, PT, R2, 0x7ffffecb, PT ;  /* 0x7ffffecb0200780c */ /* 0x000fe20003fc6070 */
[----:B------:R-:W-:-:S04]  /*f7d0*/  IMAD.WIDE R26, R0, 0x4, R24 ;  /* 0x00000004001a7825 */ /* 0x000fc800078e0218 */
[----:B------:R-:W-:-:S08]  /*f7e0*/  IMAD.WIDE R24, R0, 0x4, R20 ;  /* 0x0000000400187825 */ /* 0x000fd000078e0214 */
[----:B------:R5:W-:Y:S01]  /*f7f0*/  LDGSTS.E [R114+0x5a800], [R26.64], !P6 ;  /* 0x5a8000001a727fae */ /* 0x000be2000f121848 */
[----:B------:R-:W-:-:S03]  /*f800*/  IMAD.WIDE R20, R0, 0x4, R248 ;  /* 0x0000000400147825 */ /* 0x000fc600078e02f8 */
[----:B------:R2:W-:Y:S04]  /*f810*/  LDGSTS.E [R114+0x5aa00], [R24.64], !P6 ;  /* 0x5aa0000018727fae */ /* 0x0005e8000f121848 */
[----:B------:R-:W4:Y:S01]  /*f820*/  LDL.LU.64 R248, [R1+0x520] ;  /* 0x0005200001f87983 */ /* 0x000f220000300a00 */
[----:B------:R-:W-:-:S03]  /*f830*/  IMAD.WIDE R6, R0, 0x4, R6 ;  /* 0x0000000400067825 */ /* 0x000fc600078e0206 */
[----:B------:R-:W-:Y:S04]  /*f840*/  STL.64 [R1+0x1000], R26 ;  /* 0x0010001a01007387 */ /* 0x000fe80000100a00 */
[----:B------:R-:W-:Y:S04]  /*f850*/  STL.64 [R1+0x1008], R24 ;  /* 0x0010081801007387 */ /* 0x000fe80000100a00 */
[----:B------:R1:W-:Y:S04]  /*f860*/  STL.64 [R1+0x1010], R20 ;  /* 0x0010101401007387 */ /* 0x0003e80000100a00 */
[----:B------:R1:W-:Y:S04]  /*f870*/  STL.64 [R1+0x560], R6 ;  /* 0x0005600601007387 */ /* 0x0003e80000100a00 */
[----:B------:R1:W-:Y:S04]  /*f880*/  LDGSTS.E [R114+0x5ac00], [R20.64], !P6 ;  /* 0x5ac0000014727fae */ /* 0x0003e8000f121848 */
[----:B------:R1:W-:Y:S01]  /*f890*/  LDGSTS.E [R114+0x5ae00], [R6.64], !P6 ;  /* 0x5ae0000006727fae */ /* 0x0003e2000f121848 */
[----:B------:R-:W-:-:S03]  /*f8a0*/  IADD3 R2, R252, -0xba, RZ ;  /* 0xffffff46fc027810 */ /* 0x000fc60007ffe0ff */
[----:B-1----:R-:W4:Y:S04]  /*f8b0*/  LDL.LU.64 R20, [R1+0x518] ;  /* 0x0005180001147983 */ /* 0x002f280000300a00 */
[----:B------:R-:W4:Y:S01]  /*f8c0*/  LDL.LU.64 R6, [R1+0x510] ;  /* 0x0005100001067983 */ /* 0x000f220000300a00 */
[----:B------:R-:W-:Y:S01]  /*f8d0*/  ISETP.GE.U32.AND P4, PT, R2, 0x7ffffec7, PT ;  /* 0x7ffffec70200780c */ /* 0x000fe20003f86070 */
[C---:B-----5:R-:W-:Y:S02]  /*f8e0*/  IMAD.WIDE R26, R0.reuse, 0x4, R18 ;  /* 0x00000004001a7825 */ /* 0x060fe400078e0212 */
[----:B------:R-:W5:Y:S10]  /*f8f0*/  LDL.LU.64 R18, [R1+0x508] ;  /* 0x0005080001127983 */ /* 0x000f740000300a00 */
[----:B------:R1:W-:Y:S01]  /*f900*/  LDGSTS.E [R114+0x5c800], [R26.64], !P4 ;  /* 0x5c8000001a727fae */ /* 0x0003e2000e121848 */
[----:B--2---:R-:W-:-:S03]  /*f910*/  IMAD.WIDE R24, R0, 0x4, R4 ;  /* 0x0000000400187825 */ /* 0x004fc600078e0204 */
[----:B------:R-:W2:Y:S04]  /*f920*/  LDL.LU.64 R4, [R1+0x500] ;  /* 0x0005000001047983 */ /* 0x000ea80000300a00 */
[----:B------:R-:W-:Y:S01]  /*f930*/  STL.64 [R1+0x1038], R26 ;  /* 0x0010381a01007387 */ /* 0x000fe20000100a00 */
[----:B---3--:R-:W-:-:S03]  /*f940*/  IMAD.WIDE R16, R0, 0x4, R16 ;  /* 0x0000000400107825 */ /* 0x008fc600078e0210 */
[----:B------:R-:W-:Y:S04]  /*f950*/  STL.64 [R1+0x1040], R24 ;  /* 0x0010401801007387 */ /* 0x000fe80000100a00 */
[----:B------:R3:W-:Y:S04]  /*f960*/  STL.64 [R1+0x1048], R16 ;  /* 0x0010481001007387 */ /* 0x0007e80000100a00 */
[----:B------:R1:W-:Y:S04]  /*f970*/  LDGSTS.E [R114+0x5ca00], [R24.64], !P4 ;  /* 0x5ca0000018727fae */ /* 0x0003e8000e121848 */
[----:B------:R3:W-:Y:S01]  /*f980*/  LDGSTS.E [R114+0x5cc00], [R16.64], !P4 ;  /* 0x5cc0000010727fae */ /* 0x0007e2000e121848 */
[----:B----4-:R-:W-:-:S05]  /*f990*/  IMAD.WIDE R12, R0, 0x4, R12 ;  /* 0x00000004000c7825 */ /* 0x010fca00078e020c */
[----:B------:R4:W-:Y:S04]  /*f9a0*/  STL.64 [R1+0x1050], R12 ;  /* 0x0010500c01007387 */ /* 0x0009e80000100a00 */
[----:B------:R4:W-:Y:S04]  /*f9b0*/  LDGSTS.E [R114+0x5ce00], [R12.64], !P4 ;  /* 0x5ce000000c727fae */ /* 0x0009e8000e121848 */
[----:B---3--:R-:W3:Y:S04]  /*f9c0*/  LDL.LU.64 R16, [R1+0x4f8] ;  /* 0x0004f80001107983 */ /* 0x008ee80000300a00 */
[----:B----4-:R-:W4:Y:S01]  /*f9d0*/  LDL.LU.64 R12, [R1+0x4f0] ;  /* 0x0004f000010c7983 */ /* 0x010f220000300a00 */
[----:B------:R-:W-:-:S04]  /*f9e0*/  IMAD.WIDE R28, R0, 0x4, R22 ;  /* 0x00000004001c7825 */ /* 0x000fc800078e0216 */
[C---:B-1----:R-:W-:Y:S02]  /*f9f0*/  IMAD.WIDE R26, R0.reuse, 0x4, R10 ;  /* 0x00000004001a7825 */ /* 0x042fe400078e020a */
[----:B------:R-:W4:Y:S04]  /*fa00*/  LDL.LU.64 R10, [R1+0x4e8] ;  /* 0x0004e800010a7983 */ /* 0x000f280000300a00 */
[----:B------:R-:W-:Y:S01]  /*fa10*/  STL.64 [R1+0x1078], R28 ;  /* 0x0010781c01007387 */ /* 0x000fe20000100a00 */
[----:B------:R-:W-:-:S03]  /*fa20*/  IMAD.WIDE R24, R0, 0x4, R8 ;  /* 0x0000000400187825 */ /* 0x000fc600078e0208 */
[----:B------:R-:W4:Y:S01]  /*fa30*/  LDL.LU.64 R8, [R1+0x4e0] ;  /* 0x0004e00001087983 */ /* 0x000f220000300a00 */
[----:B------:R-:W-:-:S04]  /*fa40*/  IADD3 R2, R252, -0xbe, RZ ;  /* 0xffffff42fc027810 */ /* 0x000fc80007ffe0ff */
[----:B------:R-:W-:Y:S01]  /*fa50*/  ISETP.GE.U32.AND P3, PT, R2, 0x7ffffec3, PT ;  /* 0x7ffffec30200780c */ /* 0x000fe20003f66070 */
[----:B------:R-:W-:Y:S01]  /*fa60*/  STL.64 [R1+0x1080], R26 ;  /* 0x0010801a01007387 */ /* 0x000fe20000100a00 */
[----:B------:R-:W-:-:S03]  /*fa70*/  IADD3 R2, R252, -0xc2, RZ ;  /* 0xffffff3efc027810 */ /* 0x000fc60007ffe0ff */
[----:B------:R-:W-:Y:S01]  /*fa80*/  STL.64 [R1+0x1088], R24 ;  /* 0x0010881801007387 */ /* 0x000fe20000100a00 */
[----:B------:R-:W-:-:S07]  /*fa90*/  ISETP.GE.U32.AND P5, PT, R2, 0x7ffffebf, PT ;  /* 0x7ffffebf0200780c */ /* 0x000fce0003fa6070 */
[----:B------:R1:W-:Y:S04]  /*faa0*/  LDGSTS.E [R114+0x5e800], [R28.64], !P3 ;  /* 0x5e8000001c727fae */ /* 0x0003e8000d921848 */
[----:B------:R1:W-:Y:S01]  /*fab0*/  LDGSTS.E [R114+0x5ea00], [R26.64], !P3 ;  /* 0x5ea000001a727fae */ /* 0x0003e2000d921848 */
[----:B------:R-:W-:-:S03]  /*fac0*/  IMAD.WIDE R22, R0, 0x4, R248 ;  /* 0x0000000400167825 */ /* 0x000fc600078e02f8 */
[----:B------:R1:W-:Y:S04]  /*fad0*/  LDGSTS.E [R114+0x5ec00], [R24.64], !P3 ;  /* 0x5ec0000018727fae */ /* 0x0003e8000d921848 */
[----:B------:R1:W-:Y:S04]  /*fae0*/  STL.64 [R1+0x1090], R22 ;  /* 0x0010901601007387 */ /* 0x0003e80000100a00 */
[----:B------:R1:W-:Y:S04]  /*faf0*/  LDGSTS.E [R114+0x5ee00], [R22.64], !P3 ;  /* 0x5ee0000016727fae */ /* 0x0003e8000d921848 */
[----:B-1----:R-:W4:Y:S04]  /*fb00*/  LDL.LU.64 R22, [R1+0x4d8] ;  /* 0x0004d80001167983 */ /* 0x002f280000300a00 */
[----:B------:R-:W4:Y:S01]  /*fb10*/  LDL.LU.64 R248, [R1+0x4d0] ;  /* 0x0004d00001f87983 */ /* 0x000f220000300a00 */
[----:B------:R-:W-:-:S03]  /*fb20*/  IMAD.WIDE R26, R0, 0x4, R20 ;  /* 0x00000004001a7825 */ /* 0x000fc600078e0214 */
[----:B------:R-:W4:Y:S01]  /*fb30*/  LDL.LU.64 R20, [R1+0x4c8] ;  /* 0x0004c80001147983 */ /* 0x000f220000300a00 */
[----:B------:R-:W-:-:S03]  /*fb40*/  IMAD.WIDE R24, R0, 0x4, R6 ;  /* 0x0000000400187825 */ /* 0x000fc600078e0206 */
[----:B------:R-:W4:Y:S04]  /*fb50*/  LDL.LU.64 R6, [R1+0x4c0] ;  /* 0x0004c00001067983 */ /* 0x000f280000300a00 */
[----:B------:R-:W-:Y:S04]  /*fb60*/  STL.64 [R1+0x15b8], R26 ;  /* 0x0015b81a01007387 */ /* 0x000fe80000100a00 */
[----:B------:R-:W-:Y:S04]  /*fb70*/  STL.64 [R1+0x15c0], R24 ;  /* 0x0015c01801007387 */ /* 0x000fe80000100a00 */
[----:B------:R3:W-:Y:S04]  /*fb80*/  LDGSTS.E [R114+0x60800], [R26.64], !P5 ;  /* 0x608000001a727fae */ /* 0x0007e8000e921848 */
[----:B------:R4:W-:Y:S01]  /*fb90*/  LDGSTS.E [R114+0x60a00], [R24.64], !P5 ;  /* 0x60a0000018727fae */ /* 0x0009e2000e921848 */
[----:B------:R-:W-:-:S04]  /*fba0*/  IADD3 R2, R252, -0xc6, RZ ;  /* 0xffffff3afc027810 */ /* 0x000fc80007ffe0ff */
[----:B------:R-:W-:Y:S01]  /*fbb0*/  ISETP.GE.U32.AND P0, PT, R2, 0x7ffffebb, PT ;  /* 0x7ffffebb0200780c */ /* 0x000fe20003f06070 */
[----:B-----5:R-:W-:-:S04]  /*fbc0*/  IMAD.WIDE R18, R0, 0x4, R18 ;  /* 0x0000000400127825 */ /* 0x020fc800078e0212 */
[C---:B--2---:R-:W-:Y:S01]  /*fbd0*/  IMAD.WIDE R4, R0.reuse, 0x4, R4 ;  /* 0x0000000400047825 */ /* 0x044fe200078e0204 */
[----:B------:R1:W-:Y:S04]  /*fbe0*/  STL.64 [R1+0x15c8], R18 ;  /* 0x0015c81201007387 */ /* 0x0003e80000100a00 */
[----:B------:R2:W-:Y:S04]  /*fbf0*/  STL.64 [R1+0x15d0], R4 ;  /* 0x0015d00401007387 */ /* 0x0005e80000100a00 */
[----:B------:R1:W-:Y:S04]  /*fc00*/  LDGSTS.E [R114+0x60c00], [R18.64], !P5 ;  /* 0x60c0000012727fae */ /* 0x0003e8000e921848 */
[----:B------:R2:W-:Y:S04]  /*fc10*/  LDGSTS.E [R114+0x60e00], [R4.64], !P5 ;  /* 0x60e0000004727fae */ /* 0x0005e8000e921848 */
[----:B-1----:R-:W5:Y:S04]  /*fc20*/  LDL.LU.64 R18, [R1+0x4b8] ;  /* 0x0004b80001127983 */ /* 0x002f680000300a00 */
[----:B--2---:R-:W2:Y:S01]  /*fc30*/  LDL.LU.64 R4, [R1+0x4b0] ;  /* 0x0004b00001047983 */ /* 0x004ea20000300a00 */
[----:B---3--:R-:W-:-:S03]  /*fc40*/  IMAD.WIDE R26, R0, 0x4, R16 ;  /* 0x00000004001a7825 */ /* 0x008fc600078e0210 */
[----:B------:R-:W3:Y:S04]  /*fc50*/  LDL.LU.64 R16, [R1+0x4a8] ;  /* 0x0004a80001107983 */ /* 0x000ee80000300a00 */
[----:B------:R1:W-:Y:S01]  /*fc60*/  LDGSTS.E [R114+0x62800], [R26.64], !P0 ;  /* 0x628000001a727fae */ /* 0x0003e2000c121848 */
[----:B----4-:R-:W-:-:S03]  /*fc70*/  IMAD.WIDE R24, R0, 0x4, R12 ;  /* 0x0000000400187825 */ /* 0x010fc600078e020c */
[----:B------:R-:W4:Y:S04]  /*fc80*/  LDL.LU.64 R12, [R1+0x4a0] ;  /* 0x0004a000010c7983 */ /* 0x000f280000300a00 */
[----:B------:R-:W-:Y:S04]  /*fc90*/  STL.64 [R1+0x15f8], R26 ;  /* 0x0015f81a01007387 */ /* 0x000fe80000100a00 */
[----:B------:R1:W-:Y:S04]  /*fca0*/  STL.64 [R1+0x1600], R24 ;  /* 0x0016001801007387 */ /* 0x0003e80000100a00 */
[----:B------:R1:W-:Y:S01]  /*fcb0*/  LDGSTS.E [R114+0x62a00], [R24.64], !P0 ;  /* 0x62a0000018727fae */ /* 0x0003e2000c121848 */
[----:B------:R-:W-:-:S05]  /*fcc0*/  IMAD.WIDE R10, R0, 0x4, R10 ;  /* 0x00000004000a7825 */ /* 0x000fca00078e020a */
[----:B------:R1:W-:Y:S04]  /*fcd0*/  STL.64 [R1+0x1608], R10 ;  /* 0x0016080a01007387 */ /* 0x0003e80000100a00 */
[----:B------:R1:W-:Y:S01]  /*fce0*/  LDGSTS.E [R114+0x62c00], [R10.64], !P0 ;  /* 0x62c000000a727fae */ /* 0x0003e2000c121848 */
[----:B------:R-:W-:-:S05]  /*fcf0*/  IMAD.WIDE R8, R0, 0x4, R8 ;  /* 0x0000000400087825 */ /* 0x000fca00078e0208 */
[----:B------:R1:W-:Y:S04]  /*fd00*/  STL.64 [R1+0x1610], R8 ;  /* 0x0016100801007387 */ /* 0x0003e80000100a00 */
[----:B-1----:R-:W4:Y:S04]  /*fd10*/  LDL.LU.64 R24, [R1+0x498] ;  /* 0x0004980001187983 */ /* 0x002f280000300a00 */
[----:B------:R1:W-:Y:S04]  /*fd20*/  LDGSTS.E [R114+0x62e00], [R8.64], !P0 ;  /* 0x62e0000008727fae */ /* 0x0003e8000c121848 */
[----:B------:R-:W4:Y:S04]  /*fd30*/  LDL.LU.64 R10, [R1+0x490] ;  /* 0x00049000010a7983 */ /* 0x000f280000300a00 */
[----:B-1----:R-:W4:Y:S01]  /*fd40*/  LDL.LU.64 R8, [R1+0x488] ;  /* 0x0004880001087983 */ /* 0x002f220000300a00 */
[----:B------:R-:W-:-:S04]  /*fd50*/  IADD3 R2, R252, -0xca, RZ ;  /* 0xffffff36fc027810 */ /* 0x000fc80007ffe0ff */
[----:B------:R-:W-:Y:S01]  /*fd60*/  ISETP.GE.U32.AND P1, PT, R2, 0x7ffffeb7, PT ;  /* 0x7ffffeb70200780c */ /* 0x000fe20003f26070 */
[----:B------:R-:W-:-:S04]  /*fd70*/  IMAD.WIDE R26, R0, 0x4, R22 ;  /* 0x00000004001a7825 */ /* 0x000fc800078e0216 */
[----:B------:R-:W-:-:S08]  /*fd80*/  IMAD.WIDE R22, R0, 0x4, R248 ;  /* 0x0000000400167825 */ /* 0x000fd000078e02f8 */
[----:B------:R5:W-:Y:S04]  /*fd90*/  LDGSTS.E [R114+0x64800], [R26.64], !P1 ;  /* 0x648000001a727fae */ /* 0x000be8000c921848 */
[----:B------:R-:W4:Y:S01]  /*fda0*/  LDL.LU.64 R248, [R1+0x480] ;  /* 0x0004800001f87983 */ /* 0x000f220000300a00 */
[----:B------:R-:W-:-:S03]  /*fdb0*/  IMAD.WIDE R20, R0, 0x4, R20 ;  /* 0x0000000400147825 */ /* 0x000fc600078e0214 */
[----:B------:R-:W-:Y:S01]  /*fdc0*/  STL.64 [R1+0x1638], R26 ;  /* 0x0016381a01007387 */ /* 0x000fe20000100a00 */
[----:B------:R-:W-:-:S03]  /*fdd0*/  IMAD.WIDE R6, R0, 0x4, R6 ;  /* 0x0000000400067825 */ /* 0x000fc600078e0206 */
[----:B------:R1:W-:Y:S04]  /*fde0*/  STL.64 [R1+0x1640], R22 ;  /* 0x0016401601007387 */ /* 0x0003e80000100a00 */
[----:B------:R-:W-:Y:S04]  /*fdf0*/  STL.64 [R1+0x1648], R20 ;  /* 0x0016481401007387 */ /* 0x000fe80000100a00 */
[----:B------:R1:W-:Y:S04]  /*fe00*/  LDGSTS.E [R114+0x64a00], [R22.64], !P1 ;  /* 0x64a0000016727fae */ /* 0x0003e8000c921848 */
[----:B------:R1:W-:Y:S04]  /*fe10*/  STL.64 [R1+0x1650], R6 ;  /* 0x0016500601007387 */ /* 0x0003e80000100a00 */
[----:B------:R1:W-:Y:S04]  /*fe20*/  LDGSTS.E [R114+0x64c00], [R20.64], !P1 ;  /* 0x64c0000014727fae */ /* 0x0003e8000c921848 */
[----:B------:R1:W-:Y:S04]  /*fe30*/  LDGSTS.E [R114+0x64e00], [R6.64], !P1 ;  /* 0x64e0000006727fae */ /* 0x0003e8000c921848 */
[----:B-1----:R-:W4:Y:S01]  /*fe40*/  LDL.LU.64 R22, [R1+0x478] ;  /* 0x0004780001167983 */ /* 0x002f220000300a00 */
[----:B------:R-:W-:-:S03]  /*fe50*/  IADD3 R2, R252, -0xce, RZ ;  /* 0xffffff32fc027810 */ /* 0x000fc60007ffe0ff */
[----:B------:R-:W4:Y:S01]  /*fe60*/  LDL.LU.64 R6, [R1+0x470] ;  /* 0x0004700001067983 */ /* 0x000f220000300a00 */
[----:B------:R-:W-:-:S03]  /*fe70*/  ISETP.GE.U32.AND P2, PT, R2, 0x7ffffeb3, PT ;  /* 0x7ffffeb30200780c */ /* 0x000fc60003f46070 */
[----:B------:R-:W4:Y:S01]  /*fe80*/  LDL.LU.64 R20, [R1+0x468] ;  /* 0x0004680001147983 */ /* 0x000f220000300a00 */
[----:B-----5:R-:W-:-:S04]  /*fe90*/  IMAD.WIDE R26, R0, 0x4, R18 ;  /* 0x00000004001a7825 */ /* 0x020fc800078e0212 */
[----:B--2---:R-:W-:-:S05]  /*fea0*/  IMAD.WIDE R18, R0, 0x4, R4 ;  /* 0x0000000400127825 */ /* 0x004fca00078e0204 */
[----:B------:R1:W-:Y:S04]  /*feb0*/  LDGSTS.E [R114+0x66800], [R26.64], !P2 ;  /* 0x668000001a727fae */ /* 0x0003e8000d121848 */
[----:B------:R-:W2:Y:S04]  /*fec0*/  LDL.LU.64 R4, [R1+0x460] ;  /* 0x0004600001047983 */ /* 0x000ea80000300a00 */
[----:B------:R-:W-:Y:S01]  /*fed0*/  STL.64 [R1+0x1678], R26 ;  /* 0x0016781a01007387 */ /* 0x000fe20000100a00 */
[----:B---3--:R-:W-:-:S03]  /*fee0*/  IMAD.WIDE R16, R0, 0x4, R16 ;  /* 0x0000000400107825 */ /* 0x008fc600078e0210 */
[----:B------:R3:W-:Y:S01]  /*fef0*/  STL.64 [R1+0x1680], R18 ;  /* 0x0016801201007387 */ /* 0x0007e20000100a00 */
[----:B----4-:R-:W-:-:S03]  /*ff00*/  IMAD.WIDE R12, R0, 0x4, R12 ;  /* 0x00000004000c7825 */ /* 0x010fc600078e020c */
[----:B------:R4:W-:Y:S04]  /*ff10*/  STL.64 [R1+0x1688], R16 ;  /* 0x0016881001007387 */ /* 0x0009e80000100a00 */
[----:B------:R3:W-:Y:S04]  /*ff20*/  LDGSTS.E [R114+0x66a00], [R18.64], !P2 ;  /* 0x66a0000012727fae */ /* 0x0007e8000d121848 */
[----:B------:R5:W-:Y:S04]  /*ff30*/  STL.64 [R1+0x1690], R12 ;  /* 0x0016900c01007387 */ /* 0x000be80000100a00 */
[----:B------:R4:W-:Y:S04]  /*ff40*/  LDGSTS.E [R114+0x66c00], [R16.64], !P2 ;  /* 0x66c0000010727fae */ /* 0x0009e8000d121848 */
[----:B---3--:R-:W3:Y:S04]  /*ff50*/  LDL.LU.64 R18, [R1+0x458] ;  /* 0x0004580001127983 */ /* 0x008ee80000300a00 */
[----:B------:R5:W-:Y:S04]  /*ff60*/  LDGSTS.E [R114+0x66e00], [R12.64], !P2 ;  /* 0x66e000000c727fae */ /* 0x000be8000d121848 */
[----:B----4-:R-:W4:Y:S04]  /*ff70*/  LDL.LU.64 R16, [R1+0x450] ;  /* 0x0004500001107983 */ /* 0x010f280000300a00 */
[----:B-----5:R-:W4:Y:S01]  /*ff80*/  LDL.LU.64 R12, [R1+0x448] ;  /* 0x00044800010c7983 */ /* 0x020f220000300a00 */
[----:B------:R-:W-:-:S04]  /*ff90*/  IMAD.WIDE R28, R0, 0x4, R24 ;  /* 0x00000004001c7825 */ /* 0x000fc800078e0218 */
[----:B------:R-:W-:Y:S02]  /*ffa0*/  IMAD.WIDE R24, R0, 0x4, R8 ;  /* 0x0000000400187825 */ /* 0x000fe400078e0208 */
[----:B------:R-:W4:Y:S01]  /*ffb0*/  LDL.LU.64 R8, [R1+0x440] ;  /* 0x0004400001087983 */ /* 0x000f220000300a00 */
[----:B------:R-:W-:-:S04]  /*ffc0*/  IADD3 R2, R252, -0xd2, RZ ;  /* 0xffffff2efc027810 */ /* 0x000fc80007ffe0ff */
[----:B------:R-:W-:Y:S01]  /*ffd0*/  ISETP.GE.U32.AND P6, PT, R2, 0x7ffffeaf, PT ;  /* 0x7ffffeaf0200780c */ /* 0x000fe20003fc6070 */
[----:B-1----:R-:W-:Y:S01]  /*ffe0*/  IMAD.WIDE R26, R0, 0x4, R10 ;  /* 0x00000004001a7825 */ /* 0x002fe200078e020a */
[----:B------:R-:W-:Y:S01]  /*fff0*/  STL.64 [R1+0x16d8], R28 ;  /* 0x0016d81c01007387 */ /* 0x000fe20000100a00 */
[----:B------:R-:W-:-:S03]  /*10000*/  IADD3 R2, R252, -0xd6, RZ ;  /* 0xffffff2afc027810 */ /* 0x000fc60007ffe0ff */
[----:B------:R-:W-:Y:S04]  /*10010*/  STL.64 [R1+0x16e0], R26 ;  /* 0x0016e01a01007387 */ /* 0x000fe80000100a00 */
[----:B------:R1:W-:Y:S04]  /*10020*/  STL.64 [R1+0x16e8], R24 ;  /* 0x0016e81801007387 */ /* 0x0003e80000100a00 */
[----:B------:R1:W-:Y:S04]  /*10030*/  LDGSTS.E [R114+0x68800], [R28.64], !P6 ;  /* 0x688000001c727fae */ /* 0x0003e8000f121848 */
[----:B------:R1:W-:Y:S01]  /*10040*/  LDGSTS.E [R114+0x68a00], [R26.64], !P6 ;  /* 0x68a000001a727fae */ /* 0x0003e2000f121848 */
[----:B------:R-:W-:-:S03]  /*10050*/  IMAD.WIDE R10, R0, 0x4, R248 ;  /* 0x00000004000a7825 */ /* 0x000fc600078e02f8 */
[----:B------:R1:W-:Y:S01]  /*10060*/  LDGSTS.E [R114+0x68c00], [R24.64], !P6 ;  /* 0x68c0000018727fae */ /* 0x0003e2000f121848 */
[----:B------:R-:W-:-:S03]  /*10070*/  ISETP.GE.U32.AND P4, PT, R2, 0x7ffffeab, PT ;  /* 0x7ffffeab0200780c */ /* 0x000fc60003f86070 */
[----:B------:R1:W-:Y:S04]  /*10080*/  STL.64 [R1+0x16f0], R10 ;  /* 0x0016f00a01007387 */ /* 0x0003e80000100a00 */
[----:B------:R1:W-:Y:S04]  /*10090*/  LDGSTS.E [R114+0x68e00], [R10.64], !P6 ;  /* 0x68e000000a727fae */ /* 0x0003e8000f121848 */
[----:B-1----:R-:W4:Y:S04]  /*100a0*/  LDL.LU.64 R24, [R1+0x438] ;  /* 0x0004380001187983 */ /* 0x002f280000300a00 */
[----:B------:R-:W4:Y:S04]  /*100b0*/  LDL.LU.64 R10, [R1+0x430] ;  /* 0x00043000010a7983 */ /* 0x000f280000300a00 */
[----:B------:R-:W4:Y:S01]  /*100c0*/  LDL.LU.64 R248, [R1+0x428] ;  /* 0x0004280001f87983 */ /* 0x000f220000300a00 */
[----:B------:R-:W-:-:S05]  /*100d0*/  IMAD.WIDE R26, R0, 0x4, R22 ;  /* 0x00000004001a7825 */ /* 0x000fca00078e0216 */
[----:B------:R3:W-:Y:S01]  /*100e0*/  LDGSTS.E [R114+0x6a800], [R26.64], !P4 ;  /* 0x6a8000001a727fae */ /* 0x0007e2000e121848 */
[----:B------:R-:W-:-:S03]  /*100f0*/  IMAD.WIDE R22, R0, 0x4, R6 ;  /* 0x0000000400167825 */ /* 0x000fc600078e0206 */
[----:B------:R-:W4:Y:S01]  /*10100*/  LDL.LU.64 R6, [R1+0x268] ;  /* 0x0002680001067983 */ /* 0x000f220000300a00 */
[----:B------:R-:W-:-:S03]  /*10110*/  IMAD.WIDE R20, R0, 0x4, R20 ;  /* 0x0000000400147825 */ /* 0x000fc600078e0214 */
[----:B------:R-:W-:Y:S04]  /*10120*/  STL.64 [R1+0x1738], R26 ;  /* 0x0017381a01007387 */ /* 0x000fe80000100a00 */
[----:B------:R1:W-:Y:S04]  /*10130*/  STL.64 [R1+0x1740], R22 ;  /* 0x0017401601007387 */ /* 0x0003e80000100a00 */
[----:B------:R-:W-:Y:S04]  /*10140*/  STL.64 [R1+0x1748], R20 ;  /* 0x0017481401007387 */ /* 0x000fe80000100a00 */
        /* <DEDUP_REMOVED lines=8> */
[----:B--2---:R-:W2:Y:S04]  /*101d0*/  LDL.LU.64 R4, [R1+0x258] ;  /* 0x0002580001047983 */ /* 0x004ea80000300a00 */
[----:B------:R-:W2:Y:S01]  /*101e0*/  LDL.LU.64 R20, [R1+0x250] ;  /* 0x0002500001147983 */ /* 0x000ea20000300a00 */
[----:B---3--:R-:W-:-:S05]  /*101f0*/  IMAD.WIDE R26, R0, 0x4, R18 ;  /* 0x00000004001a7825 */ /* 0x008fca00078e0212 */
[----:B------:R-:W-:Y:S04]  /*10200*/  STL.64 [R1+0x1798], R26 ;  /* 0x0017981a01007387 */ /* 0x000fe80000100a00 */
[----:B------:R-:W3:Y:S01]  /*10210*/  LDL.LU.64 R18, [R1+0x248] ;  /* 0x0002480001127983 */ /* 0x000ee20000300a00 */
[----:B----4-:R-:W-:-:S03]  /*10220*/  IMAD.WIDE R16, R0, 0x4, R16 ;  /* 0x0000000400107825 */ /* 0x010fc600078e0210 */
[----:B------:R1:W-:Y:S01]  /*10230*/  LDGSTS.E [R114+0x6c800], [R26.64], !P3 ;  /* 0x6c8000001a727fae */ /* 0x0003e2000d921848 */
[----:B------:R-:W-:-:S03]  /*10240*/  IMAD.WIDE R12, R0, 0x4, R12 ;  /* 0x00000004000c7825 */ /* 0x000fc600078e020c */
[----:B------:R4:W-:Y:S04]  /*10250*/  STL.64 [R1+0x17a0], R16 ;  /* 0x0017a01001007387 */ /* 0x0009e80000100a00 */
[----:B------:R1:W-:Y:S04]  /*10260*/  STL.64 [R1+0x17a8], R12 ;  /* 0x0017a80c01007387 */ /* 0x0003e80000100a00 */
[----:B------:R4:W-:Y:S04]  /*10270*/  LDGSTS.E [R114+0x6ca00], [R16.64], !P3 ;  /* 0x6ca0000010727fae */ /* 0x0009e8000d921848 */
[----:B------:R1:W-:Y:S01]  /*10280*/  LDGSTS.E [R114+0x6cc00], [R12.64], !P3 ;  /* 0x6cc000000c727fae */ /* 0x0003e2000d921848 */
[----:B------:R-:W-:-:S05]  /*10290*/  IMAD.WIDE R8, R0, 0x4, R8 ;  /* 0x0000000400087825 */ /* 0x000fca00078e0208 */
[----:B------:R1:W-:Y:S04]  /*102a0*/  STL.64 [R1+0x17b0], R8 ;  /* 0x0017b00801007387 */ /* 0x0003e80000100a00 */
[----:B----4-:R-:W4:Y:S04]  /*102b0*/  LDL.LU.64 R16, [R1+0x240] ;  /* 0x0002400001107983 */ /* 0x010f280000300a00 */
[----:B------:R1:W-:Y:S04]  /*102c0*/  LDGSTS.E [R114+0x6ce00], [R8.64], !P3 ;  /* 0x6ce0000008727fae */ /* 0x0003e8000d921848 */
[----:B-1----:R-:W4:Y:S04]  /*102d0*/  LDL.LU.64 R12, [R1+0x238] ;  /* 0x00023800010c7983 */ /* 0x002f280000300a00 */
[----:B------:R-:W4:Y:S01]  /*102e0*/  LDL.LU.64 R8, [R1+0x230] ;  /* 0x0002300001087983 */ /* 0x000f220000300a00 */
[----:B------:R-:W-:-:S04]  /*102f0*/  IADD3 R2, R252, -0xde, RZ ;  /* 0xffffff22fc027810 */ /* 0x000fc80007ffe0ff */
[----:B------:R-:W-:Y:S01]  /*10300*/  ISETP.GE.U32.AND P5, PT, R2, 0x7ffffea3, PT ;  /* 0x7ffffea30200780c */ /* 0x000fe20003fa6070 */
[----:B------:R-:W-:-:S12]  /*10310*/  IMAD.WIDE R26, R0, 0x4, R24 ;  /* 0x00000004001a7825 */ /* 0x000fd800078e0218 */
[----:B------:R5:W-:Y:S01]  /*10320*/  LDGSTS.E [R114+0x6e800], [R26.64], !P5 ;  /* 0x6e8000001a727fae */ /* 0x000be2000e921848 */
[----:B------:R-:W-:-:S04]  /*10330*/  IMAD.WIDE R24, R0, 0x4, R10 ;  /* 0x0000000400187825 */ /* 0x000fc800078e020a */
[C---:B------:R-:W-:Y:S01]  /*10340*/  IMAD.WIDE R10, R0.reuse, 0x4, R248 ;  /* 0x00000004000a7825 */ /* 0x040fe200078e02f8 */
[----:B------:R2:W-:Y:S04]  /*10350*/  LDGSTS.E [R114+0x6ea00], [R24.64], !P5 ;  /* 0x6ea0000018727fae */ /* 0x0005e8000e921848 */
[----:B------:R-:W4:Y:S04]  /*10360*/  LDL.LU.64 R248, [R1+0x228] ;  /* 0x0002280001f87983 */ /* 0x000f280000300a00 */
[----:B------:R-:W-:Y:S04]  /*10370*/  STL.64 [R1+0x17f8], R26 ;  /* 0x0017f81a01007387 */ /* 0x000fe80000100a00 */
[----:B------:R-:W-:Y:S01]  /*10380*/  STL.64 [R1+0x1800], R24 ;  /* 0x0018001801007387 */ /* 0x000fe20000100a00 */
[----:B------:R-:W-:-:S03]  /*10390*/  IMAD.WIDE R6, R0, 0x4, R6 ;  /* 0x0000000400067825 */ /* 0x000fc600078e0206 */
[----:B------:R1:W-:Y:S04]  /*103a0*/  STL.64 [R1+0x1808], R10 ;  /* 0x0018080a01007387 */ /* 0x0003e80000100a00 */
[----:B------:R1:W-:Y:S04]  /*103b0*/  STL.64 [R1+0x1810], R6 ;  /* 0x0018100601007387 */ /* 0x0003e80000100a00 */
[----:B------:R1:W-:Y:S04]  /*103c0*/  LDGSTS.E [R114+0x6ec00], [R10.64], !P5 ;  /* 0x6ec000000a727fae */ /* 0x0003e8000e921848 */
[----:B------:R1:W-:Y:S04]  /*103d0*/  LDGSTS.E [R114+0x6ee00], [R6.64], !P5 ;  /* 0x6ee0000006727fae */ /* 0x0003e8000e921848 */
[----:B-1----:R-:W4:Y:S04]  /*103e0*/  LDL.LU.64 R10, [R1+0x220] ;  /* 0x00022000010a7983 */ /* 0x002f280000300a00 */
[----:B------:R-:W4:Y:S01]  /*103f0*/  LDL.LU.64 R6, [R1+0x218] ;  /* 0x0002180001067983 */ /* 0x000f220000300a00 */
[----:B------:R-:W-:-:S04]  /*10400*/  IADD3 R2, R252, -0xe2, RZ ;  /* 0xffffff1efc027810 */ /* 0x000fc80007ffe0ff */
[----:B------:R-:W-:Y:S01]  /*10410*/  ISETP.GE.U32.AND P0, PT, R2, 0x7ffffe9f, PT ;  /* 0x7ffffe9f0200780c */ /* 0x000fe20003f06070 */
[C---:B-----5:R-:W-:Y:S02]  /*10420*/  IMAD.WIDE R26, R0.reuse, 0x4, R22 ;  /* 0x00000004001a7825 */ /* 0x060fe400078e0216 */
[----:B------:R-:W5:Y:S10]  /*10430*/  LDL.LU.64 R22, [R1+0x210] ;  /* 0x0002100001167983 */ /* 0x000f740000300a00 */
[----:B------:R1:W-:Y:S01]  /*10440*/  LDGSTS.E [R114+0x70800], [R26.64], !P0 ;  /* 0x708000001a727fae */ /* 0x0003e2000c121848 */
[----:B--2---:R-:W-:-:S03]  /*10450*/  IMAD.WIDE R24, R0, 0x4, R4 ;  /* 0x0000000400187825 */ /* 0x004fc600078e0204 */
[----:B------:R-:W2:Y:S01]  /*10460*/  LDL.LU.64 R4, [R1+0x1c8] ;  /* 0x0001c80001047983 */ /* 0x000ea20000300a00 */
[----:B------:R-:W-:-:S03]  /*10470*/  IMAD.WIDE R20, R0, 0x4, R20 ;  /* 0x0000000400147825 */ /* 0x000fc600078e0214 */
[----:B------:R-:W-:Y:S04]  /*10480*/  STL.64 [R1+0x1858], R26 ;  /* 0x0018581a01007387 */ /* 0x000fe80000100a00 */
[----:B------:R-:W-:Y:S04]  /*10490*/  STL.64 [R1+0x1860], R24 ;  /* 0x0018601801007387 */ /* 0x000fe80000100a00 */
[----:B------:R1:W-:Y:S04]  /*104a0*/  STL.64 [R1+0x1868], R20 ;  /* 0x0018681401007387 */ /* 0x0003e80000100a00 */
[----:B------:R1:W-:Y:S04]  /*104b0*/  LDGSTS.E [R114+0x70a00], [R24.64], !P0 ;  /* 0x70a0000018727fae */ /* 0x0003e8000c121848 */
[----:B------:R1:W-:Y:S01]  /*104c0*/  LDGSTS.E [R114+0x70c00], [R20.64], !P0 ;  /* 0x70c0000014727fae */ /* 0x0003e2000c121848 */
[----:B---3--:R-:W-:-:S05]  /*104d0*/  IMAD.WIDE R18, R0, 0x4, R18 ;  /* 0x0000000400127825 */ /* 0x008fca00078e0212 */
[----:B------:R3:W-:Y:S04]  /*104e0*/  STL.64 [R1+0x1870], R18 ;  /* 0x0018701201007387 */ /* 0x0007e80000100a00 */
[----:B------:R3:W-:Y:S04]  /*104f0*/  LDGSTS.E [R114+0x70e00], [R18.64], !P0 ;  /* 0x70e0000012727fae */ /* 0x0007e8000c121848 */
[----:B-1----:R-:W2:Y:S04]  /*10500*/  LDL.LU.64 R20, [R1+0x1c0] ;  /* 0x0001c00001147983 */ /* 0x002ea80000300a00 */
[----:B---3--:R-:W3:Y:S01]  /*10510*/  LDL.LU.64 R18, [R1+0x1b8] ;  /* 0x0001b80001127983 */ /* 0x008ee20000300a00 */
[----:B----4-:R-:W-:-:S03]  /*10520*/  IMAD.WIDE R28, R0, 0x4, R16 ;  /* 0x00000004001c7825 */ /* 0x010fc600078e0210 */
[----:B------:R-:W4:Y:S04]  /*10530*/  LDL.LU.64 R16, [R1+0x1b0] ;  /* 0x0001b00001107983 */ /* 0x000f280000300a00 */
[----:B------:R-:W-:Y:S01]  /*10540*/  STL.64 [R1+0x18b8], R28 ;  /* 0x0018b81c01007387 */ /* 0x000fe20000100a00 */
[----:B------:R-:W-:-:S03]  /*10550*/  IMAD.WIDE R24, R0, 0x4, R8 ;  /* 0x0000000400187825 */ /* 0x000fc600078e0208 */
[----:B------:R-:W4:Y:S01]  /*10560*/  LDL.LU.64 R8, [R1+0x1a8] ;  /* 0x0001a80001087983 */ /* 0x000f220000300a00 */
[----:B------:R-:W-:-:S04]  /*10570*/  IADD3 R2, R252, -0xe6, RZ ;  /* 0xffffff1afc027810 */ /* 0x000fc80007ffe0ff */
[----:B------:R-:W-:Y:S01]  /*10580*/  ISETP.GE.U32.AND P1, PT, R2, 0x7ffffe9b, PT ;  /* 0x7ffffe9b0200780c */ /* 0x000fe20003f26070 */
[----:B------:R-:W-:Y:S01]  /*10590*/  IMAD.WIDE R26, R0, 0x4, R12 ;  /* 0x00000004001a7825 */ /* 0x000fe200078e020c */
[----:B------:R-:W-:-:S04]  /*105a0*/  IADD3 R2, R252, -0xea, RZ ;  /* 0xffffff16fc027810 */ /* 0x000fc80007ffe0ff */
[----:B------:R-:W-:Y:S01]  /*105b0*/  STL.64 [R1+0x18c0], R26 ;  /* 0x0018c01a01007387 */ /* 0x000fe20000100a00 */
[----:B------:R-:W-:-:S03]  /*105c0*/  ISETP.GE.U32.AND P2, PT, R2, 0x7ffffe97, PT ;  /* 0x7ffffe970200780c */ /* 0x000fc60003f46070 */
[----:B------:R-:W-:Y:S04]  /*105d0*/  STL.64 [R1+0x18c8], R24 ;  /* 0x0018c81801007387 */ /* 0x000fe80000100a00 */
[----:B------:R1:W-:Y:S04]  /*105e0*/  LDGSTS.E [R114+0x72800], [R28.64], !P1 ;  /* 0x728000001c727fae */ /* 0x0003e8000c921848 */
[----:B------:R1:W-:Y:S04]  /*105f0*/  LDGSTS.E [R114+0x72a00], [R26.64], !P1 ;  /* 0x72a000001a727fae */ /* 0x0003e8000c921848 */
[----:B------:R1:W-:Y:S01]  /*10600*/  LDGSTS.E [R114+0x72c00], [R24.64], !P1 ;  /* 0x72c0000018727fae */ /* 0x0003e2000c921848 */
[----:B------:R-:W-:-:S05]  /*10610*/  IMAD.WIDE R12, R0, 0x4, R248 ;  /* 0x00000004000c7825 */ /* 0x000fca00078e02f8 */
[----:B------:R1:W-:Y:S04]  /*10620*/  STL.64 [R1+0x18d0], R12 ;  /* 0x0018d00c01007387 */ /* 0x0003e80000100a00 */
[----:B------:R1:W-:Y:S04]  /*10630*/  LDGSTS.E [R114+0x72e00], [R12.64], !P1 ;  /* 0x72e000000c727fae */ /* 0x0003e8000c921848 */
[----:B------:R-:W4:Y:S04]  /*10640*/  LDL.LU.64 R248, [R1+0x1a0] ;  /* 0x0001a00001f87983 */ /* 0x000f280000300a00 */
[----:B-1----:R-:W4:Y:S01]  /*10650*/  LDL.LU.64 R12, [R1+0x198] ;  /* 0x00019800010c7983 */ /* 0x002f220000300a00 */
[----:B------:R-:W-:-:S03]  /*10660*/  IMAD.WIDE R26, R0, 0x4, R10 ;  /* 0x00000004001a7825 */ /* 0x000fc600078e020a */
[----:B------:R-:W4:Y:S01]  /*10670*/  LDL.LU.64 R10, [R1+0x190] ;  /* 0x00019000010a7983 */ /* 0x000f220000300a00 */
[----:B------:R-:W-:-:S03]  /*10680*/  IMAD.WIDE R24, R0, 0x4, R6 ;  /* 0x0000000400187825 */ /* 0x000fc600078e0206 */
[----:B------:R-:W-:Y:S04]  /*10690*/  STL.64 [R1+0x1918], R26 ;  /* 0x0019181a01007387 */ /* 0x000fe80000100a00 */
[----:B------:R-:W4:Y:S04]  /*106a0*/  LDL.LU.64 R6, [R1+0x188] ;  /* 0x0001880001067983 */ /* 0x000f280000300a00 */
[----:B------:R1:W-:Y:S04]  /*106b0*/  LDGSTS.E [R114+0x74800], [R26.64], !P2 ;  /* 0x748000001a727fae */ /* 0x0003e8000d121848 */
[----:B------:R-:W-:Y:S04]  /*106c0*/  STL.64 [R1+0x1920], R24 ;  /* 0x0019201801007387 */ /* 0x000fe80000100a00 */
[----:B------:R1:W-:Y:S01]  /*106d0*/  LDGSTS.E [R114+0x74a00], [R24.64], !P2 ;  /* 0x74a0000018727fae */ /* 0x0003e2000d121848 */
[----:B------:R-:W-:-:S04]  /*106e0*/  IADD3 R2, R252, -0xee, RZ ;  /* 0xffffff12fc027810 */ /* 0x000fc80007ffe0ff */
[----:B------:R-:W-:Y:S01]  /*106f0*/  ISETP.GE.U32.AND P6, PT, R2, 0x7ffffe93, PT ;  /* 0x7ffffe930200780c */ /* 0x000fe20003fc6070 */
[----:B-----5:R-:W-:-:S04]  /*10700*/  IMAD.WIDE R22, R0, 0x4, R22 ;  /* 0x0000000400167825 */ /* 0x020fc800078e0216 */
[C---:B--2---:R-:W-:Y:S01]  /*10710*/  IMAD.WIDE R4, R0.reuse, 0x4, R4 ;  /* 0x0000000400047825 */ /* 0x044fe200078e0204 */
[----:B------:R-:W-:Y:S04]  /*10720*/  STL.64 [R1+0x1928], R22 ;  /* 0x0019281601007387 */ /* 0x000fe80000100a00 */
[----:B------:R2:W-:Y:S04]  /*10730*/  LDGSTS.E [R114+0x74c00], [R22.64], !P2 ;  /* 0x74c0000016727fae */ /* 0x0005e8000d121848 */
[----:B------:R5:W-:Y:S04]  /*10740*/  STL.64 [R1+0x1930], R4 ;  /* 0x0019300401007387 */ /* 0x000be80000100a00 */
[----:B------:R5:W-:Y:S04]  /*10750*/  LDGSTS.E [R114+0x74e00], [R4.64], !P2 ;  /* 0x74e0000004727fae */ /* 0x000be8000d121848 */
[----:B-----5:R-:W5:Y:S04]  /*10760*/  LDL.LU.64 R4, [R1+0x180] ;  /* 0x0001800001047983 */ /* 0x020f680000300a00 */
[----:B-1----:R-:W5:Y:S04]  /*10770*/  LDL.LU.64 R24, [R1+0x178] ;  /* 0x0001780001187983 */ /* 0x002f680000300a00 */
[----:B--2---:R-:W2:Y:S01]  /*10780*/  LDL.LU.64 R22, [R1+0x170] ;  /* 0x0001700001167983 */ /* 0x004ea20000300a00 */
[----:B------:R-:W-:-:S05]  /*10790*/  IMAD.WIDE R26, R0, 0x4, R20 ;  /* 0x00000004001a7825 */ /* 0x000fca00078e0214 */
[----:B------:R-:W-:Y:S04]  /*107a0*/  STL.64 [R1+0x1978], R26 ;  /* 0x0019781a01007387 */ /* 0x000fe80000100a00 */
[----:B------:R-:W2:Y:S01]  /*107b0*/  LDL.LU.64 R20, [R1+0x160] ;  /* 0x0001600001147983 */ /* 0x000ea20000300a00 */
[----:B---3--:R-:W-:-:S03]  /*107c0*/  IMAD.WIDE R18, R0, 0x4, R18 ;  /* 0x0000000400127825 */ /* 0x008fc600078e0212 */
[----:B------:R1:W-:Y:S04]  /*107d0*/  LDGSTS.E [R114+0x76800], [R26.64], !P6 ;  /* 0x768000001a727fae */ /* 0x0003e8000f121848 */
[----:B------:R-:W-:Y:S04]  /*107e0*/  STL.64 [R1+0x1980], R18 ;  /* 0x0019801201007387 */ /* 0x000fe80000100a00 */
[----:B------:R3:W-:Y:S01]  /*107f0*/  LDGSTS.E [R114+0x76a00], [R18.64], !P6 ;  /* 0x76a0000012727fae */ /* 0x0007e2000f121848 */
[----:B----4-:R-:W-:-:S05]  /*10800*/  IMAD.WIDE R16, R0, 0x4, R16 ;  /* 0x0000000400107825 */ /* 0x010fca00078e0210 */
[----:B------:R-:W-:Y:S04]  /*10810*/  STL.64 [R1+0x1988], R16 ;  /* 0x0019881001007387 */ /* 0x000fe80000100a00 */
[----:B------:R4:W-:Y:S01]  /*10820*/  LDGSTS.E [R114+0x76c00], [R16.64], !P6 ;  /* 0x76c0000010727fae */ /* 0x0009e2000f121848 */
[----:B------:R-:W-:-:S05]  /*10830*/  IMAD.WIDE R8, R0, 0x4, R8 ;  /* 0x0000000400087825 */ /* 0x000fca00078e0208 */
[----:B------:R1:W-:Y:S04]  /*10840*/  STL.64 [R1+0x1990], R8 ;  /* 0x0019900801007387 */ /* 0x0003e80000100a00 */
[----:B------:R1:W-:Y:S04]  /*10850*/  LDGSTS.E [R114+0x76e00], [R8.64], !P6 ;  /* 0x76e0000008727fae */ /* 0x0003e8000f121848 */
[----:B-1----:R-:W2:Y:S01]  /*10860*/  LDL.LU.64 R8, [R1+0x158] ;  /* 0x0001580001087983 */ /* 0x002ea20000300a00 */
[----:B------:R-:W-:-:S03]  /*10870*/  IADD3 R2, R252, -0xf2, RZ ;  /* 0xffffff0efc027810 */ /* 0x000fc60007ffe0ff */
[----:B---3--:R-:W3:Y:S01]  /*10880*/  LDL.LU.64 R18, [R1+0x150] ;  /* 0x0001500001127983 */ /* 0x008ee20000300a00 */
[----:B------:R-:W-:-:S03]  /*10890*/  ISETP.GE.U32.AND P4, PT, R2, 0x7ffffe8f, PT ;  /* 0x7ffffe8f0200780c */ /* 0x000fc60003f86070 */
[----:B----4-:R-:W4:Y:S01]  /*108a0*/  LDL.LU.64 R16, [R1+0x148] ;  /* 0x0001480001107983 */ /* 0x010f220000300a00 */
[----:B------:R-:W-:-:S03]  /*108b0*/  IMAD.WIDE R26, R0, 0x4, R248 ;  /* 0x00000004001a7825 */ /* 0x000fc600078e02f8 */
[----:B------:R-:W4:Y:S01]  /*108c0*/  LDL.LU.64 R248, [R1+0x140] ;  /* 0x0001400001f87983 */ /* 0x000f220000300a00 */
[----:B------:R-:W-:-:S03]  /*108d0*/  IMAD.WIDE R12, R0, 0x4, R12 ;  /* 0x00000004000c7825 */ /* 0x000fc600078e020c */
[----:B------:R-:W-:Y:S04]  /*108e0*/  STL.64 [R1+0x19b8], R26 ;  /* 0x0019b81a01007387 */ /* 0x000fe80000100a00 */
[----:B------:R1:W-:Y:S04]  /*108f0*/  STL.64 [R1+0x19c0], R12 ;  /* 0x0019c00c01007387 */ /* 0x0003e80000100a00 */
[----:B------:R5:W-:Y:S04]  /*10900*/  LDGSTS.E [R114+0x78800], [R26.64], !P4 ;  /* 0x788000001a727fae */ /* 0x000be8000e121848 */
[----:B------:R1:W-:Y:S01]  /*10910*/  LDGSTS.E [R114+0x78a00], [R12.64], !P4 ;  /* 0x78a000000c727fae */ /* 0x0003e2000e121848 */
[----:B------:R-:W-:-:S04]  /*10920*/  IMAD.WIDE R10, R0, 0x4, R10 ;  /* 0x00000004000a7825 */ /* 0x000fc800078e020a */
[----:B------:R-:W-:Y:S01]  /*10930*/  IMAD.WIDE R6, R0, 0x4, R6 ;  /* 0x0000000400067825 */ /* 0x000fe200078e0206 */
[----:B------:R-:W-:Y:S04]  /*10940*/  STL.64 [R1+0x19c8], R10 ;  /* 0x0019c80a01007387 */ /* 0x000fe80000100a00 */
[----:B------:R1:W-:Y:S04]  /*10950*/  STL.64 [R1+0x19d0], R6 ;  /* 0x0019d00601007387 */ /* 0x0003e80000100a00 */
[----:B-1----:R-:W4:Y:S04]  /*10960*/  LDL.LU.64 R12, [R1+0x138] ;  /* 0x00013800010c7983 */ /* 0x002f280000300a00 */
[----:B------:R1:W-:Y:S04]  /*10970*/  LDGSTS.E [R114+0x78c00], [R10.64], !P4 ;  /* 0x78c000000a727fae */ /* 0x0003e8000e121848 */
[----:B------:R1:W-:Y:S01]  /*10980*/  LDGSTS.E [R114+0x78e00], [R6.64], !P4 ;  /* 0x78e0000006727fae */ /* 0x0003e2000e121848 */
[----:B------:R-:W-:-:S03]  /*10990*/  IADD3 R2, R252, -0xf6, RZ ;  /* 0xffffff0afc027810 */ /* 0x000fc60007ffe0ff */
[----:B-1----:R-:W4:Y:S04]  /*109a0*/  LDL.LU.64 R6, [R1+0x130] ;  /* 0x0001300001067983 */ /* 0x002f280000300a00 */
[----:B------:R-:W4:Y:S01]  /*109b0*/  LDL.LU.64 R10, [R1+0xb8] ;  /* 0x0000b800010a7983 */ /* 0x000f220000300a00 */
[----:B------:R-:W-:Y:S01]  /*109c0*/  ISETP.GE.U32.AND P3, PT, R2, 0x7ffffe8b, PT ;  /* 0x7ffffe8b0200780c */ /* 0x000fe20003f66070 */
[C---:B-----5:R-:W-:Y:S02]  /*109d0*/  IMAD.WIDE R26, R0.reuse, 0x4, R4 ;  /* 0x00000004001a7825 */ /* 0x060fe400078e0204 */
[----:B------:R-:W5:Y:S02]  /*109e0*/  LDL.LU.64 R4, [R1+0xb0] ;  /* 0x0000b00001047983 */ /* 0x000f640000300a00 */
[----:B------:R-:W-:-:S04]  /*109f0*/  IMAD.WIDE R24, R0, 0x4, R24 ;  /* 0x0000000400187825 */ /* 0x000fc800078e0218 */
[C---:B--2---:R-:W-:Y:S01]  /*10a00*/  IMAD.WIDE R22, R0.reuse, 0x4, R22 ;  /* 0x0000000400167825 */ /* 0x044fe200078e0216 */
[----:B------:R-:W-:Y:S04]  /*10a10*/  STL.64 [R1+0x19f8], R26 ;  /* 0x0019f81a01007387 */ /* 0x000fe80000100a00 */
[----:B------:R-:W-:Y:S04]  /*10a20*/  STL.64 [R1+0x1a00], R24 ;  /* 0x001a001801007387 */ /* 0x000fe80000100a00 */
[----:B------:R1:W-:Y:S01]  /*10a30*/  LDGSTS.E [R114+0x7a800], [R26.64], !P3 ;  /* 0x7a8000001a727fae */ /* 0x0003e2000d921848 */
[----:B------:R-:W-:-:S03]  /*10a40*/  IMAD.WIDE R20, R0, 0x4, R20 ;  /* 0x0000000400147825 */ /* 0x000fc600078e0214 */
[----:B------:R2:W-:Y:S04]  /*10a50*/  STL.64 [R1+0x1a08], R22 ;  /* 0x001a081601007387 */ /* 0x0005e80000100a00 */
[----:B------:R3:W-:Y:S04]  /*10a60*/  LDGSTS.E [R114+0x7aa00], [R24.64], !P3 ;  /* 0x7aa0000018727fae */ /* 0x0007e8000d921848 */
[----:B------:R1:W-:Y:S04]  /*10a70*/  STL.64 [R1+0x1a10], R20 ;  /* 0x001a101401007387 */ /* 0x0003e80000100a00 */
[----:B------:R2:W-:Y:S04]  /*10a80*/  LDGSTS.E [R114+0x7ac00], [R22.64], !P3 ;  /* 0x7ac0000016727fae */ /* 0x0005e8000d921848 */
[----:B------:R1:W-:Y:S04]  /*10a90*/  LDGSTS.E [R114+0x7ae00], [R20.64], !P3 ;  /* 0x7ae0000014727fae */ /* 0x0003e8000d921848 */
[----:B--2---:R-:W2:Y:S04]  /*10aa0*/  LDL.LU.64 R22, [R1+0x6a8] ;  /* 0x0006a80001167983 */ /* 0x004ea80000300a00 */
[----:B-1----:R-:W2:Y:S01]  /*10ab0*/  LDL.LU.64 R20, [R1+0x6c0] ;  /* 0x0006c00001147983 */ /* 0x002ea20000300a00 */
[----:B------:R-:W-:-:S03]  /*10ac0*/  IMAD.WIDE R26, R0, 0x4, R8 ;  /* 0x00000004001a7825 */ /* 0x000fc600078e0208 */
[----:B------:R-:W2:Y:S01]  /*10ad0*/  LDL.LU.64 R8, [R1+0x6c8] ;  /* 0x0006c80001087983 */ /* 0x000ea20000300a00 */
[----:B------:R-:W-:-:S04]  /*10ae0*/  IADD3 R2, R252, -0xfa, RZ ;  /* 0xffffff06fc027810 */ /* 0x000fc80007ffe0ff */
[----:B------:R-:W-:Y:S02]  /*10af0*/  ISETP.GE.U32.AND P5, PT, R2, 0x7ffffe87, PT ;  /* 0x7ffffe870200780c */ /* 0x000fe40003fa6070 */
[----:B------:R-:W-:Y:S01]  /*10b00*/  IADD3 R2, R252, -0xfe, RZ ;  /* 0xffffff02fc027810 */ /* 0x000fe20007ffe0ff */
[----:B---3--:R-:W-:Y:S01]  /*10b10*/  IMAD.WIDE R24, R0, 0x4, R18 ;  /* 0x0000000400187825 */ /* 0x008fe200078e0212 */
[----:B------:R-:W-:Y:S02]  /*10b20*/  STL.64 [R1+0x1a38], R26 ;  /* 0x001a381a01007387 */ /* 0x000fe40000100a00 */
[----:B------:R-:W-:Y:S01]  /*10b30*/  ISETP.GE.U32.AND P0, PT, R2, 0x7ffffe83, PT ;  /* 0x7ffffe830200780c */ /* 0x000fe20003f06070 */
[----:B----4-:R-:W-:-:S06]  /*10b40*/  IMAD.WIDE R18, R0, 0x4, R16 ;  /* 0x0000000400127825 */ /* 0x010fcc00078e0210 */
[----:B------:R1:W-:Y:S04]  /*10b50*/  LDGSTS.E [R114+0x7c800], [R26.64], !P5 ;  /* 0x7c8000001a727fae */ /* 0x0003e8000e921848 */
[----:B------:R3:W-:Y:S01]  /*10b60*/  LDGSTS.E [R114+0x7ca00], [R24.64], !P5 ;  /* 0x7ca0000018727fae */ /* 0x0007e2000e921848 */
[----:B------:R-:W-:-:S03]  /*10b70*/  IMAD.WIDE R16, R0, 0x4, R248 ;  /* 0x0000000400107825 */ /* 0x000fc600078e02f8 */
[----:B------:R-:W4:Y:S04]  /*10b80*/  LDL.LU.64 R248, [R1+0x6d0] ;  /* 0x0006d00001f87983 */ /* 0x000f280000300a00 */
[----:B------:R-:W-:Y:S04]  /*10b90*/  STL.64 [R1+0x1a40], R24 ;  /* 0x001a401801007387 */ /* 0x000fe80000100a00 */
[----:B------:R1:W-:Y:S04]  /*10ba0*/  STL.64 [R1+0x1a48], R18 ;  /* 0x001a481201007387 */ /* 0x0003e80000100a00 */
[----:B------:R1:W-:Y:S04]  /*10bb0*/  STL.64 [R1+0x1a50], R16 ;  /* 0x001a501001007387 */ /* 0x0003e80000100a00 */
[----:B------:R1:W-:Y:S04]  /*10bc0*/  LDGSTS.E [R114+0x7cc00], [R18.64], !P5 ;  /* 0x7cc0000012727fae */ /* 0x0003e8000e921848 */
[----:B------:R3:W-:Y:S04]  /*10bd0*/  LDGSTS.E [R114+0x7ce00], [R16.64], !P5 ;  /* 0x7ce0000010727fae */ /* 0x0007e8000e921848 */
[----:B-1----:R-:W4:Y:S04]  /*10be0*/  LDL.LU.64 R18, [R1+0x6d8] ;  /* 0x0006d80001127983 */ /* 0x002f280000300a00 */
[----:B---3--:R-:W4:Y:S01]  /*10bf0*/  LDL.LU.64 R16, [R1+0x6e0] ;  /* 0x0006e00001107983 */ /* 0x008f220000300a00 */
[----:B------:R-:W-:-:S05]  /*10c00*/  IMAD.WIDE R26, R0, 0x4, R12 ;  /* 0x00000004001a7825 */ /* 0x000fca00078e020c */
[----:B------:R-:W-:Y:S04]  /*10c10*/  STL.64 [R1+0x1a78], R26 ;  /* 0x001a781a01007387 */ /* 0x000fe80000100a00 */
[----:B------:R1:W-:Y:S01]  /*10c20*/  LDGSTS.E [R114+0x7e800], [R26.64], !P0 ;  /* 0x7e8000001a727fae */ /* 0x0003e2000c121848 */
[----:B------:R-:W-:-:S03]  /*10c30*/  IMAD.WIDE R24, R0, 0x4, R6 ;  /* 0x0000000400187825 */ /* 0x000fc600078e0206 */
[----:B------:R-:W4:Y:S01]  /*10c40*/  LDL.LU.64 R6, [R1+0x6e8] ;  /* 0x0006e80001067983 */ /* 0x000f220000300a00 */
[----:B------:R-:W-:-:S03]  /*10c50*/  IMAD.WIDE R10, R0, 0x4, R10 ;  /* 0x00000004000a7825 */ /* 0x000fc600078e020a */
[----:B------:R-:W-:Y:S04]  /*10c60*/  STL.64 [R1+0x1a80], R24 ;  /* 0x001a801801007387 */ /* 0x000fe80000100a00 */
[----:B------:R-:W4:Y:S04]  /*10c70*/  LDL.LU.64 R12, [R1+0x6f0] ;  /* 0x0006f000010c7983 */ /* 0x000f280000300a00 */
[----:B------:R1:W-:Y:S04]  /*10c80*/  STL.64 [R1+0x1a88], R10 ;  /* 0x001a880a01007387 */ /* 0x0003e80000100a00 */
[----:B------:R4:W-:Y:S04]  /*10c90*/  LDGSTS.E [R114+0x7ea00], [R24.64], !P0 ;  /* 0x7ea0000018727fae */ /* 0x0009e8000c121848 */
[----:B------:R1:W-:Y:S01]  /*10ca0*/  LDGSTS.E [R114+0x7ec00], [R10.64], !P0 ;  /* 0x7ec000000a727fae */ /* 0x0003e2000c121848 */
[----:B-----5:R-:W-:-:S05]  /*10cb0*/  IMAD.WIDE R4, R0, 0x4, R4 ;  /* 0x0000000400047825 */ /* 0x020fca00078e0204 */
[----:B------:R5:W-:Y:S04]  /*10cc0*/  STL.64 [R1+0x1a90], R4 ;  /* 0x001a900401007387 */ /* 0x000be80000100a00 */
[----:B-1----:R-:W3:Y:S04]  /*10cd0*/  LDL.LU.64 R10, [R1+0x6f8] ;  /* 0x0006f800010a7983 */ /* 0x002ee80000300a00 */
[----:B------:R5:W-:Y:S04]  /*10ce0*/  LDGSTS.E [R114+0x7ee00], [R4.64], !P0 ;  /* 0x7ee0000004727fae */ /* 0x000be8000c121848 */
[----:B-----5:R-:W5:Y:S01]  /*10cf0*/  LDL.LU.64 R4, [R1+0x700] ;  /* 0x0007000001047983 */ /* 0x020f620000300a00 */
[----:B--2---:R-:W-:-:S04]  /*10d00*/  IMAD.WIDE R28, R0, 0x4, R22 ;  /* 0x00000004001c7825 */ /* 0x004fc800078e0216 */
[C---:B------:R-:W-:Y:S01]  /*10d10*/  IMAD.WIDE R26, R0.reuse, 0x4, R20 ;  /* 0x00000004001a7825 */ /* 0x040fe200078e0214 */
[----:B------:R-:W-:Y:S04]  /*10d20*/  STL.64 [R1+0x268], R28 ;  /* 0x0002681c01007387 */ /* 0x000fe80000100a00 */
[----:B------:R-:W2:Y:S04]  /*10d30*/  LDL.LU.64 R22, [R1+0x708] ;  /* 0x0007080001167983 */ /* 0x000ea80000300a00 */
[----:B------:R-:W-:Y:S01]  /*10d40*/  STL.64 [R1+0x260], R26 ;  /* 0x0002601a01007387 */ /* 0x000fe20000100a00 */
[----:B------:R-:W-:-:S03]  /*10d50*/  IMAD.WIDE R20, R0, 0x4, R8 ;  /* 0x0000000400147825 */ /* 0x000fc600078e0208 */
[----:B------:R-:W2:Y:S01]  /*10d60*/  LDL.LU.64 R8, [R1+0x710] ;  /* 0x0007100001087983 */ /* 0x000ea20000300a00 */
[----:B------:R-:W-:-:S04]  /*10d70*/  IADD3 R2, R252, -0x83, RZ ;  /* 0xffffff7dfc027810 */ /* 0x000fc80007ffe0ff */
[----:B------:R-:W-:Y:S02]  /*10d80*/  ISETP.GE.U32.AND P1, PT, R2, 0x7ffffefe, PT ;  /* 0x7ffffefe0200780c */ /* 0x000fe40003f26070 */
[----:B------:R-:W-:Y:S02]  /*10d90*/  SHF.L.U32 R83, R148, 0x2, RZ ;  /* 0x0000000294537819 */ /* 0x000fe400000006ff */
[----:B------:R-:W-:Y:S02]  /*10da0*/  IADD3 R2, R252, -0x87, RZ ;  /* 0xffffff79fc027810 */ /* 0x000fe40007ffe0ff */
[----:B------:R-:W-:Y:S02]  /*10db0*/  LOP3.LUT R82, R83, 0x40, RZ, 0x3c, !PT ;  /* 0x0000004053527812 */ /* 0x000fe400078e3cff */
[----:B------:R-:W-:Y:S01]  /*10dc0*/  ISETP.GE.U32.AND P2, PT, R2, 0x7ffffefa, PT ;  /* 0x7ffffefa0200780c */ /* 0x000fe20003f46070 */
[----:B------:R1:W-:Y:S04]  /*10dd0*/  STL.64 [R1+0x258], R20 ;  /* 0x0002581401007387 */ /* 0x0003e80000100a00 */
[----:B------:R1:W-:Y:S04]  /*10de0*/  LDGSTS.E [R82+0x41000], [R28.64], !P1 ;  /* 0x410000001c527fae */ /* 0x0003e8000c921848 */
[----:B------:R1:W-:Y:S01]  /*10df0*/  LDGSTS.E [R82+0x41200], [R26.64], !P1 ;  /* 0x412000001a527fae */ /* 0x0003e2000c921848 */
[----:B----4-:R-:W-:-:S03]  /*10e00*/  IMAD.WIDE R24, R0, 0x4, R248 ;  /* 0x0000000400187825 */ /* 0x010fc600078e02f8 */
[----:B------:R1:W-:Y:S04]  /*10e10*/  LDGSTS.E [R82+0x41400], [R20.64], !P1 ;  /* 0x4140000014527fae */ /* 0x0003e8000c921848 */
[----:B------:R4:W-:Y:S04]  /*10e20*/  STL.64 [R1+0x250], R24 ;  /* 0x0002501801007387 */ /* 0x0009e80000100a00 */
[----:B------:R4:W-:Y:S04]  /*10e30*/  LDGSTS.E [R82+0x41600], [R24.64], !P1 ;  /* 0x4160000018527fae */ /* 0x0009e8000c921848 */
[----:B-1----:R-:W2:Y:S04]  /*10e40*/  LDL.LU.64 R20, [R1+0x718] ;  /* 0x0007180001147983 */ /* 0x002ea80000300a00 */
[----:B------:R-:W2:Y:S01]  /*10e50*/  LDL.LU.64 R248, [R1+0x720] ;  /* 0x0007200001f87983 */ /* 0x000ea20000300a00 */
[----:B------:R-:W-:-:S03]  /*10e60*/  IMAD.WIDE R26, R0, 0x4, R18 ;  /* 0x00000004001a7825 */ /* 0x000fc600078e0212 */
[----:B------:R-:W2:Y:S01]  /*10e70*/  LDL.LU.64 R18, [R1+0x728] ;  /* 0x0007280001127983 */ /* 0x000ea20000300a00 */
[----:B----4-:R-:W-:-:S03]  /*10e80*/  IMAD.WIDE R24, R0, 0x4, R16 ;  /* 0x0000000400187825 */ /* 0x010fc600078e0210 */
[----:B------:R-:W-:Y:S04]  /*10e90*/  STL.64 [R1+0x228], R26 ;  /* 0x0002281a01007387 */ /* 0x000fe80000100a00 */
[----:B------:R3:W-:Y:S04]  /*10ea0*/  LDGSTS.E [R82+0x43000], [R26.64], !P2 ;  /* 0x430000001a527fae */ /* 0x0007e8000d121848 */
[----:B------:R5:W-:Y:S01]  /*10eb0*/  LDGSTS.E [R82+0x43200], [R24.64], !P2 ;  /* 0x4320000018527fae */ /* 0x000be2000d121848 */
[----:B------:R-:W-:-:S03]  /*10ec0*/  IMAD.WIDE R16, R0, 0x4, R6 ;  /* 0x0000000400107825 */ /* 0x000fc600078e0206 */
[----:B------:R-:W4:Y:S01]  /*10ed0*/  LDL.LU.64 R6, [R1+0x730] ;  /* 0x0007300001067983 */ /* 0x000f220000300a00 */
[----:B------:R-:W-:-:S03]  /*10ee0*/  IMAD.WIDE R12, R0, 0x4, R12 ;  /* 0x00000004000c7825 */ /* 0x000fc600078e020c */
[----:B------:R-:W-:Y:S04]  /*10ef0*/  STL.64 [R1+0x220], R24 ;  /* 0x0002201801007387 */ /* 0x000fe80000100a00 */
        /* <DEDUP_REMOVED lines=8> */
[C---:B---3--:R-:W-:Y:S02]  /*10f80*/  IMAD.WIDE R26, R0.reuse, 0x4, R10 ;  /* 0x00000004001a7825 */ /* 0x048fe400078e020a */
[----:B------:R-:W3:Y:S04]  /*10f90*/  LDL.LU.64 R10, [R1+0x748] ;  /* 0x00074800010a7983 */ /* 0x000ee80000300a00 */
[----:B------:R-:W-:Y:S06]  /*10fa0*/  STL.64 [R1+0x1a8], R26 ;  /* 0x0001a81a01007387 */ /* 0x000fec0000100a00 */
[----:B------:R1:W-:Y:S01]  /*10fb0*/  LDGSTS.E [R82+0x45000], [R26.64], !P6 ;  /* 0x450000001a527fae */ /* 0x0003e2000f121848 */
[----:B-----5:R-:W-:-:S03]  /*10fc0*/  IMAD.WIDE R24, R0, 0x4, R4 ;  /* 0x0000000400187825 */ /* 0x020fc600078e0204 */
[----:B------:R-:W5:Y:S04]  /*10fd0*/  LDL.LU.64 R4, [R1+0x750] ;  /* 0x0007500001047983 */ /* 0x000f680000300a00 */
[----:B------:R-:W-:Y:S04]  /*10fe0*/  STL.64 [R1+0x1a0], R24 ;  /* 0x0001a01801007387 */ /* 0x000fe80000100a00 */
[----:B------:R1:W-:Y:S01]  /*10ff0*/  LDGSTS.E [R82+0x45200], [R24.64], !P6 ;  /* 0x4520000018527fae */ /* 0x0003e2000f121848 */
[----:B--2---:R-:W-:-:S05]  /*11000*/  IMAD.WIDE R22, R0, 0x4, R22 ;  /* 0x0000000400167825 */ /* 0x004fca00078e0216 */
[----:B------:R-:W-:Y:S04]  /*11010*/  STL.64 [R1+0x198], R22 ;  /* 0x0001981601007387 */ /* 0x000fe80000100a00 */
[----:B------:R2:W-:Y:S01]  /*11020*/  LDGSTS.E [R82+0x45400], [R22.64], !P6 ;  /* 0x4540000016527fae */ /* 0x0005e2000f121848 */
[----:B------:R-:W-:-:S05]  /*11030*/  IMAD.WIDE R8, R0, 0x4, R8 ;  /* 0x0000000400087825 */ /* 0x000fca00078e0208 */
[----:B------:R1:W-:Y:S04]  /*11040*/  STL.64 [R1+0x190], R8 ;  /* 0x0001900801007387 */ /* 0x0003e80000100a00 */
[----:B------:R1:W-:Y:S04]  /*11050*/  LDGSTS.E [R82+0x45600], [R8.64], !P6 ;  /* 0x4560000008527fae */ /* 0x0003e8000f121848 */
[----:B-1----:R-:W5:Y:S01]  /*11060*/  LDL.LU.64 R8, [R1+0x758] ;  /* 0x0007580001087983 */ /* 0x002f620000300a00 */
[----:B------:R-:W-:-:S03]  /*11070*/  IADD3 R2, R252, -0x8f, RZ ;  /* 0xffffff71fc027810 */ /* 0x000fc60007ffe0ff */
[----:B------:R-:W5:Y:S01]  /*11080*/  LDL.LU.64 R26, [R1+0x760] ;  /* 0x00076000011a7983 */ /* 0x000f620000300a00 */
[----:B------:R-:W-:Y:S02]  /*11090*/  ISETP.GE.U32.AND P4, PT, R2, 0x7ffffef2, PT ;  /* 0x7ffffef20200780c */ /* 0x000fe40003f86070 */
[----:B------:R-:W-:-:S04]  /*110a0*/  IADD3 R2, R252, -0x93, RZ ;  /* 0xffffff6dfc027810 */ /* 0x000fc80007ffe0ff */
[----:B------:R-:W-:Y:S01]  /*110b0*/  ISETP.GE.U32.AND P3, PT, R2, 0x7ffffeee, PT ;  /* 0x7ffffeee0200780c */ /* 0x000fe20003f66070 */
[----:B--2---:R-:W-:-:S04]  /*110c0*/  IMAD.WIDE R22, R0, 0x4, R20 ;  /* 0x0000000400167825 */ /* 0x004fc800078e0214 */
[C---:B------:R-:W-:Y:S02]  /*110d0*/  IMAD.WIDE R20, R0.reuse, 0x4, R248 ;  /* 0x0000000400147825 */ /* 0x040fe400078e02f8 */
[----:B------:R1:W-:Y:S04]  /*110e0*/  LDGSTS.E [R82+0x47000], [R22.64], !P4 ;  /* 0x4700000016527fae */ /* 0x0003e8000e121848 */
[----:B------:R-:W2:Y:S04]  /*110f0*/  LDL.LU.64 R248, [R1+0x768] ;  /* 0x0007680001f87983 */ /* 0x000ea80000300a00 */
[----:B------:R-:W-:Y:S01]  /*11100*/  STL.64 [R1+0x160], R22 ;  /* 0x0001601601007387 */ /* 0x000fe20000100a00 */
[----:B------:R-:W-:-:S03]  /*11110*/  IMAD.WIDE R18, R0, 0x4, R18 ;  /* 0x0000000400127825 */ /* 0x000fc600078e0212 */
[----:B------:R-:W2:Y:S04]  /*11120*/  LDL.LU.64 R24, [R1+0x770] ;  /* 0x0007700001187983 */ /* 0x000ea80000300a00 */
[----:B------:R-:W-:Y:S04]  /*11130*/  STL.64 [R1+0x158], R20 ;  /* 0x0001581401007387 */ /* 0x000fe80000100a00 */
[----:B------:R1:W-:Y:S04]  /*11140*/  LDGSTS.E [R82+0x47200], [R20.64], !P4 ;  /* 0x4720000014527fae */ /* 0x0003e8000e121848 */
[----:B------:R-:W-:Y:S04]  /*11150*/  STL.64 [R1+0x150], R18 ;  /* 0x0001501201007387 */ /* 0x000fe80000100a00 */
[----:B------:R1:W-:Y:S01]  /*11160*/  LDGSTS.E [R82+0x47400], [R18.64], !P4 ;  /* 0x4740000012527fae */ /* 0x0003e2000e121848 */
[----:B----4-:R-:W-:-:S05]  /*11170*/  IMAD.WIDE R6, R0, 0x4, R6 ;  /* 0x0000000400067825 */ /* 0x010fca00078e0206 */
[----:B------:R4:W-:Y:S04]  /*11180*/  STL.64 [R1+0x148], R6 ;  /* 0x0001480601007387 */ /* 0x0009e80000100a00 */
[----:B------:R4:W-:Y:S04]  /*11190*/  LDGSTS.E [R82+0x47600], [R6.64], !P4 ;  /* 0x4760000006527fae */ /* 0x0009e8000e121848 */
[----:B----4-:R-:W2:Y:S04]  /*111a0*/  LDL.LU.64 R6, [R1+0x778] ;  /* 0x0007780001067983 */ /* 0x010ea80000300a00 */
[----:B-1----:R-:W2:Y:S04]  /*111b0*/  LDL.LU.64 R22, [R1+0x780] ;  /* 0x0007800001167983 */ /* 0x002ea80000300a00 */
[----:B------:R-:W2:Y:S01]  /*111c0*/  LDL.LU.64 R20, [R1+0x788] ;  /* 0x0007880001147983 */ /* 0x000ea20000300a00 */
[----:B------:R-:W-:-:S03]  /*111d0*/  IMAD.WIDE R18, R0, 0x4, R16 ;  /* 0x0000000400127825 */ /* 0x000fc600078e0210 */
[----:B------:R-:W2:Y:S01]  /*111e0*/  LDL.LU.64 R16, [R1+0x790] ;  /* 0x0007900001107983 */ /* 0x000ea20000300a00 */
[----:B------:R-:W-:-:S03]  /*111f0*/  IMAD.WIDE R12, R0, 0x4, R12 ;  /* 0x00000004000c7825 */ /* 0x000fc600078e020c */
[----:B------:R-:W-:Y:S04]  /*11200*/  STL.64 [R1+0xb0], R18 ;  /* 0x0000b01201007387 */ /* 0x000fe80000100a00 */
[----:B------:R1:W-:Y:S04]  /*11210*/  STL.64 [R1+0x88], R12 ;  /* 0x0000880c01007387 */ /* 0x0003e80000100a00 */
[----:B------:R1:W-:Y:S04]  /*11220*/  LDGSTS.E [R82+0x49000], [R18.64], !P3 ;  /* 0x4900000012527fae */ /* 0x0003e8000d921848 */
[----:B------:R1:W-:Y:S01]  /*11230*/  LDGSTS.E [R82+0x49200], [R12.64], !P3 ;  /* 0x492000000c527fae */ /* 0x0003e2000d921848 */
[----:B---3--:R-:W-:-:S05]  /*11240*/  IMAD.WIDE R10, R0, 0x4, R10 ;  /* 0x00000004000a7825 */ /* 0x008fca00078e020a */
[----:B------:R3:W-:Y:S04]  /*11250*/  STL.64 [R1+0x80], R10 ;  /* 0x0000800a01007387 */ /* 0x0007e80000100a00 */
[----:B------:R3:W-:Y:S01]  /*11260*/  LDGSTS.E [R82+0x49400], [R10.64], !P3 ;  /* 0x494000000a527fae */ /* 0x0007e2000d921848 */
[----:B-----5:R-:W-:-:S05]  /*11270*/  IMAD.WIDE R4, R0, 0x4, R4 ;  /* 0x0000000400047825 */ /* 0x020fca00078e0204 */
[----:B------:R5:W-:Y:S04]  /*11280*/  STL.64 [R1+0x58], R4 ;  /* 0x0000580401007387 */ /* 0x000be80000100a00 */
[----:B-1----:R-:W4:Y:S04]  /*11290*/  LDL.LU.64 R12, [R1+0x798] ;  /* 0x00079800010c7983 */ /* 0x002f280000300a00 */
[----:B---3--:R-:W3:Y:S04]  /*112a0*/  LDL.LU.64 R10, [R1+0x7a0] ;  /* 0x0007a000010a7983 */ /* 0x008ee80000300a00 */
[----:B------:R5:W-:Y:S04]  /*112b0*/  LDGSTS.E [R82+0x49600], [R4.64], !P3 ;  /* 0x4960000004527fae */ /* 0x000be8000d921848 */
[----:B------:R-:W3:Y:S01]  /*112c0*/  LDL.LU.64 R18, [R1+0x7a8] ;  /* 0x0007a80001127983 */ /* 0x000ee20000300a00 */
[----:B-----5:R-:W-:-:S03]  /*112d0*/  IMAD.WIDE R4, R0, 0x4, R8 ;  /* 0x0000000400047825 */ /* 0x020fc600078e0208 */
[----:B------:R-:W5:Y:S01]  /*112e0*/  LDL.LU.64 R8, [R1+0x7b0] ;  /* 0x0007b00001087983 */ /* 0x000f620000300a00 */
[----:B------:R-:W-:-:S04]  /*112f0*/  IADD3 R2, R252, -0x97, RZ ;  /* 0xffffff69fc027810 */ /* 0x000fc80007ffe0ff */
[----:B------:R-:W-:Y:S01]  /*11300*/  ISETP.GE.U32.AND P5, PT, R2, 0x7ffffeea, PT ;  /* 0x7ffffeea0200780c */ /* 0x000fe20003fa6070 */
[C---:B------:R-:W-:Y:S01]  /*11310*/  IMAD.WIDE R250, R0.reuse, 0x4, R26 ;  /* 0x0000000400fa7825 */ /* 0x040fe200078e021a */
[----:B------:R1:W-:Y:S04]  /*11320*/  STL.64 [R1+0x10], R4 ;  /* 0x0000100401007387 */ /* 0x0003e80000100a00 */
[----:B------:R-:W5:Y:S07]  /*11330*/  LDL.LU.64 R26, [R1+0x7b8] ;  /* 0x0007b800011a7983 */ /* 0x000f6e0000300a00 */
[----:B------:R1:W-:Y:S01]  /*11340*/  LDGSTS.E [R82+0x4b000], [R4.64], !P5 ;  /* 0x4b00000004527fae */ /* 0x0003e2000e921848 */
[----:B--2---:R-:W-:-:S03]  /*11350*/  IMAD.WIDE R242, R0, 0x4, R24 ;  /* 0x0000000400f27825 */ /* 0x004fc600078e0218 */
[----:B-1----:R-:W2:Y:S04]  /*11360*/  LDL.LU.64 R4, [R1+0x7c0] ;  /* 0x0007c00001047983 */ /* 0x002ea80000300a00 */
[----:B------:R-:W2:Y:S01]  /*11370*/  LDL.LU.64 R24, [R1+0x960] ;  /* 0x0009600001187983 */ /* 0x000ea20000300a00 */
[----:B------:R-:W-:-:S04]  /*11380*/  IMAD.WIDE R144, R0, 0x4, R6 ;  /* 0x0000000400907825 */ /* 0x000fc800078e0206 */
[C---:B------:R-:W-:Y:S01]  /*11390*/  IMAD.WIDE R142, R0.reuse, 0x4, R22 ;  /* 0x00000004008e7825 */ /* 0x040fe200078e0216 */
[----:B------:R-:W2:Y:S04]  /*113a0*/  LDL.LU.64 R6, [R1+0x968] ;  /* 0x0009680001067983 */ /* 0x000ea80000300a00 */
[----:B------:R-:W2:Y:S01]  /*113b0*/  LDL.LU.64 R22, [R1+0xab0] ;  /* 0x000ab00001167983 */ /* 0x000ea20000300a00 */
[----:B------:R-:W-:-:S04]  /*113c0*/  IMAD.WIDE R138, R0, 0x4, R16 ;  /* 0x00000004008a7825 */ /* 0x000fc800078e0210 */
[C---:B------:R-:W-:Y:S01]  /*113d0*/  IMAD.WIDE R140, R0.reuse, 0x4, R20 ;  /* 0x00000004008c7825 */ /* 0x040fe200078e0214 */
[----:B------:R-:W2:Y:S03]  /*113e0*/  LDL.LU.64 R16, [R1+0xaa8] ;  /* 0x000aa80001107983 */ /* 0x000ea60000300a00 */
[----:B----4-:R-:W-:-:S04]  /*113f0*/  IMAD.WIDE R128, R0, 0x4, R12 ;  /* 0x0000000400807825 */ /* 0x010fc800078e020c */
[C---:B---3--:R-:W-:Y:S01]  /*11400*/  IMAD.WIDE R66, R0.reuse, 0x4, R10 ;  /* 0x0000000400427825 */ /* 0x048fe200078e020a */
[----:B------:R-:W3:Y:S04]  /*11410*/  LDL.LU.64 R12, [R1+0xaa0] ;  /* 0x000aa000010c7983 */ /* 0x000ee80000300a00 */
[----:B------:R-:W4:Y:S01]  /*11420*/  LDL.LU.64 R10, [R1+0xa98] ;  /* 0x000a9800010a7983 */ /* 0x000f220000300a00 */
[----:B------:R-:W-:-:S03]  /*11430*/  IMAD.WIDE R64, R0, 0x4, R18 ;  /* 0x0000000400407825 */ /* 0x000fc600078e0212 */
[----:B------:R-:W4:Y:S04]  /*11440*/  LDL.LU.64 R20, [R1+0xa90] ;  /* 0x000a900001147983 */ /* 0x000f280000300a00 */
[----:B------:R-:W4:Y:S01]  /*11450*/  LDL.LU.64 R18, [R1+0xa88] ;  /* 0x000a880001127983 */ /* 0x000f220000300a00 */
[----:B-----5:R-:W-:Y:S01]  /*11460*/  IMAD.WIDE R62, R0, 0x4, R8 ;  /* 0x00000004003e7825 */ /* 0x020fe200078e0208 */
[----:B------:R-:W-:Y:S02]  /*11470*/  IADD3 R2, R252, -0x9b, RZ ;  /* 0xffffff65fc027810 */ /* 0x000fe40007ffe0ff */
[----:B------:R-:W5:Y:S02]  /*11480*/  LDL.LU.64 R8, [R1+0xa80] ;  /* 0x000a800001087983 */ /* 0x000f640000300a00 */
[----:B------:R-:W-:Y:S01]  /*11490*/  ISETP.GE.U32.AND P0, PT, R2, 0x7ffffee6, PT ;  /* 0x7ffffee60200780c */ /* 0x000fe20003f06070 */
[----:B------:R-:W-:Y:S01]  /*114a0*/  IMAD.WIDE R248, R0, 0x4, R248 ;  /* 0x0000000400f87825 */ /* 0x000fe200078e02f8 */
[----:B------:R-:W-:Y:S01]  /*114b0*/  IADD3 R2, R252, -0x9f, RZ ;  /* 0xffffff61fc027810 */ /* 0x000fe20007ffe0ff */
[----:B------:R1:W-:Y:S03]  /*114c0*/  LDGSTS.E [R82+0x4b200], [R250.64], !P5 ;  /* 0x4b200000fa527fae */ /* 0x0003e6000e921848 */
[----:B------:R-:W-:Y:S01]  /*114d0*/  ISETP.GE.U32.AND P1, PT, R2, 0x7ffffee2, PT ;  /* 0x7ffffee20200780c */ /* 0x000fe20003f26070 */
[----:B------:R1:W-:Y:S01]  /*114e0*/  LDGSTS.E [R82+0x4b400], [R248.64], !P5 ;  /* 0x4b400000f8527fae */ /* 0x0003e2000e921848 */
[----:B------:R-:W-:-:S03]  /*114f0*/  IADD3 R2, R252, -0xa3, RZ ;  /* 0xffffff5dfc027810 */ /* 0x000fc60007ffe0ff */
[----:B------:R1:W-:Y:S01]  /*11500*/  LDGSTS.E [R82+0x4b600], [R242.64], !P5 ;  /* 0x4b600000f2527fae */ /* 0x0003e2000e921848 */
[----:B------:R-:W-:Y:S02]  /*11510*/  ISETP.GE.U32.AND P2, PT, R2, 0x7ffffede, PT ;  /* 0x7ffffede0200780c */ /* 0x000fe40003f46070 */
[----:B------:R-:W-:Y:S01]  /*11520*/  IADD3 R2, R252, -0xa7, RZ ;  /* 0xffffff59fc027810 */ /* 0x000fe20007ffe0ff */
[----:B------:R1:W-:Y:S01]  /*11530*/  LDGSTS.E [R82+0x4d000], [R144.64], !P0 ;  /* 0x4d00000090527fae */ /* 0x0003e2000c121848 */
[----:B------:R-:W-:-:S03]  /*11540*/  IMAD.WIDE R52, R0, 0x4, R26 ;  /* 0x0000000400347825 */ /* 0x000fc600078e021a */
[----:B------:R1:W-:Y:S01]  /*11550*/  LDGSTS.E [R82+0x4d200], [R142.64], !P0 ;  /* 0x4d2000008e527fae */ /* 0x0003e2000c121848 */
[----:B------:R-:W-:-:S03]  /*11560*/  ISETP.GE.U32.AND P6, PT, R2, 0x7ffffeda, PT ;  /* 0x7ffffeda0200780c */ /* 0x000fc60003fc6070 */
[----:B------:R1:W-:Y:S04]  /*11570*/  LDGSTS.E [R82+0x4d400], [R140.64], !P0 ;  /* 0x4d4000008c527fae */ /* 0x0003e8000c121848 */
[----:B------:R1:W-:Y:S01]  /*11580*/  LDGSTS.E [R82+0x4d600], [R138.64], !P0 ;  /* 0x4d6000008a527fae */ /* 0x0003e2000c121848 */
[----:B--2---:R-:W-:-:S03]  /*11590*/  IMAD.WIDE R50, R0, 0x4, R4 ;  /* 0x0000000400327825 */ /* 0x004fc600078e0204 */
[----:B------:R-:W5:Y:S01]  /*115a0*/  LDL.LU.64 R4, [R1+0xa78] ;  /* 0x000a780001047983 */ /* 0x000f620000300a00 */
[----:B------:R-:W-:-:S03]  /*115b0*/  IMAD.WIDE R24, R0, 0x4, R24 ;  /* 0x0000000400187825 */ /* 0x000fc600078e0218 */
[----:B------:R1:W-:Y:S04]  /*115c0*/  LDGSTS.E [R82+0x4f000], [R128.64], !P1 ;  /* 0x4f00000080527fae */ /* 0x0003e8000c921848 */
[----:B------:R1:W-:Y:S04]  /*115d0*/  LDGSTS.E [R82+0x4f200], [R66.64], !P1 ;  /* 0x4f20000042527fae */ /* 0x0003e8000c921848 */
[----:B------:R1:W-:Y:S04]  /*115e0*/  LDGSTS.E [R82+0x4f400], [R64.64], !P1 ;  /* 0x4f40000040527fae */ /* 0x0003e8000c921848 */
[----:B------:R1:W-:Y:S04]  /*115f0*/  LDGSTS.E [R82+0x4f600], [R62.64], !P1 ;  /* 0x4f6000003e527fae */ /* 0x0003e8000c921848 */
[----:B------:R1:W-:Y:S04]  /*11600*/  LDGSTS.E [R82+0x51000], [R52.64], !P2 ;  /* 0x5100000034527fae */ /* 0x0003e8000d121848 */
[----:B------:R1:W-:Y:S04]  /*11610*/  STL.64 [R1+0x428], R24 ;  /* 0x0004281801007387 */ /* 0x0003e80000100a00 */
[----:B------:R1:W-:Y:S04]  /*11620*/  LDGSTS.E [R82+0x51200], [R50.64], !P2 ;  /* 0x5120000032527fae */ /* 0x0003e8000d121848 */
[----:B------:R1:W-:Y:S01]  /*11630*/  LDGSTS.E [R82+0x51400], [R24.64], !P2 ;  /* 0x5140000018527fae */ /* 0x0003e2000d121848 */
[----:B------:R-:W-:-:S04]  /*11640*/  IMAD.WIDE R6, R0, 0x4, R6 ;  /* 0x0000000400067825 */ /* 0x000fc800078e0206 */
[C---:B------:R-:W-:Y:S01]  /*11650*/  IMAD.WIDE R28, R0.reuse, 0x4, R22 ;  /* 0x00000004001c7825 */ /* 0x040fe200078e0216 */
[----:B------:R1:W-:Y:S04]  /*11660*/  STL.64 [R1+0x430], R6 ;  /* 0x0004300601007387 */ /* 0x0003e80000100a00 */
[----:B------:R-:W5:Y:S01]  /*11670*/  LDL.LU.64 R26, [R1+0xa70] ;  /* 0x000a7000011a7983 */ /* 0x000f620000300a00 */
[----:B------:R-:W-:-:S03]  /*11680*/  IMAD.WIDE R22, R0, 0x4, R16 ;  /* 0x0000000400167825 */ /* 0x000fc600078e0210 */
[----:B------:R1:W-:Y:S04]  /*11690*/  LDGSTS.E [R82+0x51600], [R6.64], !P2 ;  /* 0x5160000006527fae */ /* 0x0003e8000d121848 */
[----:B-1----:R-:W5:Y:S04]  /*116a0*/  LDL.LU.64 R24, [R1+0xa68] ;  /* 0x000a680001187983 */ /* 0x002f680000300a00 */
[----:B------:R1:W-:Y:S04]  /*116b0*/  LDGSTS.E [R82+0x53000], [R28.64], !P6 ;  /* 0x530000001c527fae */ /* 0x0003e8000f121848 */
[----:B------:R-:W5:Y:S04]  /*116c0*/  LDL.LU.64 R6, [R1+0xa60] ;  /* 0x000a600001067983 */ /* 0x000f680000300a00 */
[----:B------:R-:W5:Y:S04]  /*116d0*/  LDL.LU.64 R16, [R1+0xa58] ;  /* 0x000a580001107983 */ /* 0x000f680000300a00 */
[----:B------:R-:W-:Y:S04]  /*116e0*/  STL.64 [R1+0x458], R28 ;  /* 0x0004581c01007387 */ /* 0x000fe80000100a00 */
[----:B------:R1:W-:Y:S04]  /*116f0*/  STL.64 [R1+0x460], R22 ;  /* 0x0004601601007387 */ /* 0x0003e80000100a00 */
[----:B------:R1:W-:Y:S01]  /*11700*/  LDGSTS.E [R82+0x53200], [R22.64], !P6 ;  /* 0x5320000016527fae */ /* 0x0003e2000f121848 */
[----:B---3--:R-:W-:-:S04]  /*11710*/  IMAD.WIDE R12, R0, 0x4, R12 ;  /* 0x00000004000c7825 */ /* 0x008fc800078e020c */
[C---:B----4-:R-:W-:Y:S01]  /*11720*/  IMAD.WIDE R10, R0.reuse, 0x4, R10 ;  /* 0x00000004000a7825 */ /* 0x050fe200078e020a */
[----:B------:R3:W-:Y:S04]  /*11730*/  STL.64 [R1+0x468], R12 ;  /* 0x0004680c01007387 */ /* 0x0007e80000100a00 */
[----:B------:R4:W-:Y:S04]  /*11740*/  STL.64 [R1+0x470], R10 ;  /* 0x0004700a01007387 */ /* 0x0009e80000100a00 */
[----:B-1----:R-:W2:Y:S04]  /*11750*/  LDL.LU.64 R22, [R1+0xa50] ;  /* 0x000a500001167983 */ /* 0x002ea80000300a00 */
[----:B------:R3:W-:Y:S04]  /*11760*/  LDGSTS.E [R82+0x53400], [R12.64], !P6 ;  /* 0x534000000c527fae */ /* 0x0007e8000f121848 */
[----:B------:R4:W-:Y:S04]  /*11770*/  LDGSTS.E [R82+0x53600], [R10.64], !P6 ;  /* 0x536000000a527fae */ /* 0x0009e8000f121848 */
[----:B---3--:R-:W3:Y:S04]  /*11780*/  LDL.LU.64 R12, [R1+0xa48] ;  /* 0x000a4800010c7983 */ /* 0x008ee80000300a00 */
[----:B----4-:R-:W4:Y:S01]  /*11790*/  LDL.LU.64 R10, [R1+0xa40] ;  /* 0x000a4000010a7983 */ /* 0x010f220000300a00 */
[----:B------:R-:W-:-:S04]  /*117a0*/  IMAD.WIDE R28, R0, 0x4, R20 ;  /* 0x00000004001c7825 */ /* 0x000fc800078e0214 */
[----:B------:R-:W-:-:S04]  /*117b0*/  IMAD.WIDE R20, R0, 0x4, R18 ;  /* 0x0000000400147825 */ /* 0x000fc800078e0212 */
[----:B-----5:R-:W-:Y:S02]  /*117c0*/  IMAD.WIDE R18, R0, 0x4, R8 ;  /* 0x0000000400127825 */ /* 0x020fe400078e0208 */
[----:B------:R-:W5:Y:S01]  /*117d0*/  LDL.LU.64 R8, [R1+0xa38] ;  /* 0x000a380001087983 */ /* 0x000f620000300a00 */
[----:B------:R-:W-:-:S04]  /*117e0*/  IADD3 R2, R252, -0xab, RZ ;  /* 0xffffff55fc027810 */ /* 0x000fc80007ffe0ff */
[----:B------:R-:W-:Y:S02]  /*117f0*/  ISETP.GE.U32.AND P4, PT, R2, 0x7ffffed6, PT ;  /* 0x7ffffed60200780c */ /* 0x000fe40003f86070 */
[----:B------:R-:W-:Y:S01]  /*11800*/  IADD3 R2, R252, -0xaf, RZ ;  /* 0xffffff51fc027810 */ /* 0x000fe20007ffe0ff */
[----:B------:R-:W-:Y:S03]  /*11810*/  STL.64 [R1+0x478], R28 ;  /* 0x0004781c01007387 */ /* 0x000fe60000100a00 */
[----:B------:R-:W-:Y:S01]  /*11820*/  ISETP.GE.U32.AND P3, PT, R2, 0x7ffffed2, PT ;  /* 0x7ffffed20200780c */ /* 0x000fe20003f66070 */
[----:B------:R1:W-:Y:S04]  /*11830*/  STL.64 [R1+0x480], R20 ;  /* 0x0004801401007387 */ /* 0x0003e80000100a00 */
[----:B------:R1:W-:Y:S04]  /*11840*/  STL.64 [R1+0x4a8], R18 ;  /* 0x0004a81201007387 */ /* 0x0003e80000100a00 */
[----:B------:R1:W-:Y:S04]  /*11850*/  LDGSTS.E [R82+0x55000], [R28.64], !P4 ;  /* 0x550000001c527fae */ /* 0x0003e8000e121848 */
[----:B------:R1:W-:Y:S04]  /*11860*/  LDGSTS.E [R82+0x55200], [R20.64], !P4 ;  /* 0x5520000014527fae */ /* 0x0003e8000e121848 */
[----:B------:R1:W-:Y:S01]  /*11870*/  LDGSTS.E [R82+0x55400], [R18.64], !P4 ;  /* 0x5540000012527fae */ /* 0x0003e2000e121848 */
[----:B------:R-:W-:-:S05]  /*11880*/  IMAD.WIDE R4, R0, 0x4, R4 ;  /* 0x0000000400047825 */ /* 0x000fca00078e0204 */
[----:B------:R1:W-:Y:S04]  /*11890*/  STL.64 [R1+0x4b0], R4 ;  /* 0x0004b00401007387 */ /* 0x0003e80000100a00 */
[----:B-1----:R-:W5:Y:S04]  /*118a0*/  LDL.LU.64 R20, [R1+0xa30] ;  /* 0x000a300001147983 */ /* 0x002f680000300a00 */
[----:B------:R1:W-:Y:S04]  /*118b0*/  LDGSTS.E [R82+0x55600], [R4.64], !P4 ;  /* 0x5560000004527fae */ /* 0x0003e8000e121848 */
[----:B------:R-:W5:Y:S01]  /*118c0*/  LDL.LU.64 R18, [R1+0xa28] ;  /* 0x000a280001127983 */ /* 0x000f620000300a00 */
[----:B------:R-:W-:-:S03]  /*118d0*/  IADD3 R2, R252, -0xb3, RZ ;  /* 0xffffff4dfc027810 */ /* 0x000fc60007ffe0ff */
[----:B-1----:R-:W5:Y:S01]  /*118e0*/  LDL.LU.64 R4, [R1+0xa20] ;  /* 0x000a200001047983 */ /* 0x002f620000300a00 */
[----:B------:R-:W-:Y:S01]  /*118f0*/  ISETP.GE.U32.AND P5, PT, R2, 0x7ffffece, PT ;  /* 0x7ffffece0200780c */ /* 0x000fe20003fa6070 */
[----:B------:R-:W-:-:S05]  /*11900*/  IMAD.WIDE R28, R0, 0x4, R26 ;  /* 0x00000004001c7825 */ /* 0x000fca00078e021a */
[----:B------:R2:W-:Y:S01]  /*11910*/  LDGSTS.E [R82+0x57000], [R28.64], !P3 ;  /* 0x570000001c527fae */ /* 0x0005e2000d921848 */
[----:B------:R-:W-:-:S05]  /*11920*/  IMAD.WIDE R26, R0, 0x4, R24 ;  /* 0x00000004001a7825 */ /* 0x000fca00078e0218 */
[----:B------:R3:W-:Y:S01]  /*11930*/  LDGSTS.E [R82+0x57200], [R26.64], !P3 ;  /* 0x572000001a527fae */ /* 0x0007e2000d921848 */
[----:B------:R-:W-:-:S03]  /*11940*/  IMAD.WIDE R24, R0, 0x4, R6 ;  /* 0x0000000400187825 */ /* 0x000fc600078e0206 */
[----:B------:R-:W5:Y:S01]  /*11950*/  LDL.LU.64 R6, [R1+0xa18] ;  /* 0x000a180001067983 */ /* 0x000f620000300a00 */
[----:B------:R-:W-:-:S03]  /*11960*/  IMAD.WIDE R16, R0, 0x4, R16 ;  /* 0x0000000400107825 */ /* 0x000fc600078e0210 */
[----:B------:R-:W-:Y:S04]  /*11970*/  STL.64 [R1+0x4b8], R28 ;  /* 0x0004b81c01007387 */ /* 0x000fe80000100a00 */
[----:B------:R-:W-:Y:S04]  /*11980*/  STL.64 [R1+0x4c0], R26 ;  /* 0x0004c01a01007387 */ /* 0x000fe80000100a00 */
[----:B------:R1:W-:Y:S04]  /*11990*/  STL.64 [R1+0x4c8], R24 ;  /* 0x0004c81801007387 */ /* 0x0003e80000100a00 */
[----:B------:R1:W-:Y:S04]  /*119a0*/  STL.64 [R1+0x4d0], R16 ;  /* 0x0004d01001007387 */ /* 0x0003e80000100a00 */
[----:B------:R1:W-:Y:S04]  /*119b0*/  LDGSTS.E [R82+0x57400], [R24.64], !P3 ;  /* 0x5740000018527fae */ /* 0x0003e8000d921848 */
[----:B------:R1:W-:Y:S04]  /*119c0*/  LDGSTS.E [R82+0x57600], [R16.64], !P3 ;  /* 0x5760000010527fae */ /* 0x0003e8000d921848 */
[----:B-1----:R-:W5:Y:S04]  /*119d0*/  LDL.LU.64 R24, [R1+0xa10] ;  /* 0x000a100001187983 */ /* 0x002f680000300a00 */
[----:B------:R-:W5:Y:S01]  /*119e0*/  LDL.LU.64 R16, [R1+0xa08] ;  /* 0x000a080001107983 */ /* 0x000f620000300a00 */
[----:B--2---:R-:W-:-:S05]  /*119f0*/  IMAD.WIDE R28, R0, 0x4, R22 ;  /* 0x00000004001c7825 */ /* 0x004fca00078e0216 */
[----:B------:R1:W-:Y:S01]  /*11a00*/  LDGSTS.E [R82+0x59000], [R28.64], !P5 ;  /* 0x590000001c527fae */ /* 0x0003e2000e921848 */
[----:B---3--:R-:W-:-:S03]  /*11a10*/  IMAD.WIDE R26, R0, 0x4, R12 ;  /* 0x00000004001a7825 */ /* 0x008fc600078e020c */
[----:B------:R-:W2:Y:S01]  /*11a20*/  LDL.LU.64 R12, [R1+0xa00] ;  /* 0x000a0000010c7983 */ /* 0x000ea20000300a00 */
[----:B----4-:R-:W-:-:S03]  /*11a30*/  IMAD.WIDE R22, R0, 0x4, R10 ;  /* 0x0000000400167825 */ /* 0x010fc600078e020a */
[----:B------:R-:W-:Y:S04]  /*11a40*/  STL.64 [R1+0x4e8], R28 ;  /* 0x0004e81c01007387 */ /* 0x000fe80000100a00 */
[----:B------:R-:W3:Y:S04]  /*11a50*/  LDL.LU.64 R10, [R1+0x9f8] ;  /* 0x0009f800010a7983 */ /* 0x000ee80000300a00 */
[----:B------:R-:W-:Y:S04]  /*11a60*/  STL.64 [R1+0x4f0], R26 ;  /* 0x0004f01a01007387 */ /* 0x000fe80000100a00 */
[----:B------:R4:W-:Y:S04]  /*11a70*/  STL.64 [R1+0x4f8], R22 ;  /* 0x0004f81601007387 */ /* 0x0009e80000100a00 */
[----:B------:R1:W-:Y:S04]  /*11a80*/  LDGSTS.E [R82+0x59200], [R26.64], !P5 ;  /* 0x592000001a527fae */ /* 0x0003e8000e921848 */
[----:B------:R4:W-:Y:S01]  /*11a90*/  LDGSTS.E [R82+0x59400], [R22.64], !P5 ;  /* 0x5940000016527fae */ /* 0x0009e2000e921848 */
[----:B-----5:R-:W-:-:S05]  /*11aa0*/  IMAD.WIDE R8, R0, 0x4, R8 ;  /* 0x0000000400087825 */ /* 0x020fca00078e0208 */
[----:B------:R5:W-:Y:S04]  /*11ab0*/  STL.64 [R1+0x500], R8 ;  /* 0x0005000801007387 */ /* 0x000be80000100a00 */
[----:B------:R5:W-:Y:S04]  /*11ac0*/  LDGSTS.E [R82+0x59600], [R8.64], !P5 ;  /* 0x5960000008527fae */ /* 0x000be8000e921848 */
[----:B----4-:R-:W4:Y:S04]  /*11ad0*/  LDL.LU.64 R22, [R1+0x9f0] ;  /* 0x0009f00001167983 */ /* 0x010f280000300a00 */
[----:B-----5:R-:W5:Y:S01]  /*11ae0*/  LDL.LU.64 R8, [R1+0x9e8] ;  /* 0x0009e80001087983 */ /* 0x020f620000300a00 */
[----:B------:R-:W-:-:S04]  /*11af0*/  IADD3 R2, R252, -0xb7, RZ ;  /* 0xffffff49fc027810 */ /* 0x000fc80007ffe0ff */
[----:B------:R-:W-:Y:S02]  /*11b00*/  ISETP.GE.U32.AND P0, PT, R2, 0x7ffffeca, PT ;  /* 0x7ffffeca0200780c */ /* 0x000fe40003f06070 */
[----:B------:R-:W-:-:S04]  /*11b10*/  IADD3 R2, R252, -0xbb, RZ ;  /* 0xffffff45fc027810 */ /* 0x000fc80007ffe0ff */
[----:B------:R-:W-:Y:S01]  /*11b20*/  ISETP.GE.U32.AND P1, PT, R2, 0x7ffffec6, PT ;  /* 0x7ffffec60200780c */ /* 0x000fe20003f26070 */
[C---:B-1----:R-:W-:Y:S02]  /*11b30*/  IMAD.WIDE R28, R0.reuse, 0x4, R20 ;  /* 0x00000004001c7825 */ /* 0x042fe400078e0214 */
[----:B------:R-:W5:Y:S04]  /*11b40*/  LDL.LU.64 R20, [R1+0x9e0] ;  /* 0x0009e00001147983 */ /* 0x000f680000300a00 */
[----:B------:R-:W-:Y:S01]  /*11b50*/  STL.64 [R1+0x568], R28 ;  /* 0x0005681c01007387 */ /* 0x000fe20000100a00 */
[----:B------:R-:W-:-:S03]  /*11b60*/  IMAD.WIDE R26, R0, 0x4, R18 ;  /* 0x00000004001a7825 */ /* 0x000fc600078e0212 */
[----:B------:R1:W-:Y:S04]  /*11b70*/  LDGSTS.E [R82+0x5b000], [R28.64], !P0 ;  /* 0x5b0000001c527fae */ /* 0x0003e8000c121848 */
[----:B------:R1:W-:Y:S01]  /*11b80*/  LDGSTS.E [R82+0x5b200], [R26.64], !P0 ;  /* 0x5b2000001a527fae */ /* 0x0003e2000c121848 */
[----:B------:R-:W-:-:S03]  /*11b90*/  IMAD.WIDE R18, R0, 0x4, R4 ;  /* 0x0000000400127825 */ /* 0x000fc600078e0204 */
[----:B------:R-:W5:Y:S04]  /*11ba0*/  LDL.LU.64 R4, [R1+0x9d8] ;  /* 0x0009d80001047983 */ /* 0x000f680000300a00 */
[----:B------:R-:W-:Y:S04]  /*11bb0*/  STL.64 [R1+0x570], R26 ;  /* 0x0005701a01007387 */ /* 0x000fe80000100a00 */
[----:B------:R1:W-:Y:S04]  /*11bc0*/  STL.64 [R1+0x578], R18 ;  /* 0x0005781201007387 */ /* 0x0003e80000100a00 */
[----:B------:R1:W-:Y:S01]  /*11bd0*/  LDGSTS.E [R82+0x5b400], [R18.64], !P0 ;  /* 0x5b40000012527fae */ /* 0x0003e2000c121848 */
[----:B------:R-:W-:-:S05]  /*11be0*/  IMAD.WIDE R6, R0, 0x4, R6 ;  /* 0x0000000400067825 */ /* 0x000fca00078e0206 */
[----:B------:R1:W-:Y:S04]  /*11bf0*/  STL.64 [R1+0x580], R6 ;  /* 0x0005800601007387 */ /* 0x0003e80000100a00 */
[----:B------:R1:W-:Y:S04]  /*11c00*/  LDGSTS.E [R82+0x5b600], [R6.64], !P0 ;  /* 0x5b60000006527fae */ /* 0x0003e8000c121848 */
[----:B-1----:R-:W5:Y:S04]  /*11c10*/  LDL.LU.64 R18, [R1+0x9d0] ;  /* 0x0009d00001127983 */ /* 0x002f680000300a00 */
[----:B------:R-:W5:Y:S01]  /*11c20*/  LDL.LU.64 R6, [R1+0x9c8] ;  /* 0x0009c80001067983 */ /* 0x000f620000300a00 */
[----:B------:R-:W-:-:S03]  /*11c30*/  IMAD.WIDE R28, R0, 0x4, R24 ;  /* 0x00000004001c7825 */ /* 0x000fc600078e0218 */
[----:B------:R-:W5:Y:S01]  /*11c40*/  LDL.LU.64 R24, [R1+0x9c0] ;  /* 0x0009c00001187983 */ /* 0x000f620000300a00 */
[----:B------:R-:W-:-:S03]  /*11c50*/  IMAD.WIDE R26, R0, 0x4, R16 ;  /* 0x00000004001a7825 */ /* 0x000fc600078e0210 */
[----:B------:R-:W5:Y:S04]  /*11c60*/  LDL.LU.64 R16, [R1+0x9b8] ;  /* 0x0009b80001107983 */ /* 0x000f680000300a00 */
[----:B------:R-:W-:Y:S04]  /*11c70*/  STL.64 [R1+0x6d8], R28 ;  /* 0x0006d81c01007387 */ /* 0x000fe80000100a00 */
[----:B------:R-:W-:Y:S04]  /*11c80*/  STL.64 [R1+0x6e0], R26 ;  /* 0x0006e01a01007387 */ /* 0x000fe80000100a00 */
[----:B------:R4:W-:Y:S04]  /*11c90*/  LDGSTS.E [R82+0x5d000], [R28.64], !P1 ;  /* 0x5d0000001c527fae */ /* 0x0009e8000c921848 */
[----:B------:R5:W-:Y:S01]  /*11ca0*/  LDGSTS.E [R82+0x5d200], [R26.64], !P1 ;  /* 0x5d2000001a527fae */ /* 0x000be2000c921848 */
[----:B--2---:R-:W-:-:S04]  /*11cb0*/  IMAD.WIDE R12, R0, 0x4, R12 ;  /* 0x00000004000c7825 */ /* 0x004fc800078e020c */
[C---:B---3--:R-:W-:Y:S01]  /*11cc0*/  IMAD.WIDE R10, R0.reuse, 0x4, R10 ;  /* 0x00000004000a7825 */ /* 0x048fe200078e020a */
[----:B------:R1:W-:Y:S04]  /*11cd0*/  STL.64 [R1+0x6e8], R12 ;  /* 0x0006e80c01007387 */ /* 0x0003e80000100a00 */
[----:B------:R2:W-:Y:S04]  /*11ce0*/  STL.64 [R1+0x6f0], R10 ;  /* 0x0006f00a01007387 */ /* 0x0005e80000100a00 */
[----:B------:R1:W-:Y:S04]  /*11cf0*/  LDGSTS.E [R82+0x5d400], [R12.64], !P1 ;  /* 0x5d4000000c527fae */ /* 0x0003e8000c921848 */
[----:B------:R2:W-:Y:S04]  /*11d00*/  LDGSTS.E [R82+0x5d600], [R10.64], !P1 ;  /* 0x5d6000000a527fae */ /* 0x0005e8000c921848 */
[----:B-1----:R-:W3:Y:S04]  /*11d10*/  LDL.LU.64 R12, [R1+0x9b0] ;  /* 0x0009b000010c7983 */ /* 0x002ee80000300a00 */
[----:B--2---:R-:W2:Y:S01]  /*11d20*/  LDL.LU.64 R10, [R1+0x9a8] ;  /* 0x0009a800010a7983 */ /* 0x004ea20000300a00 */
[----:B----4-:R-:W-:-:S03]  /*11d30*/  IMAD.WIDE R28, R0, 0x4, R22 ;  /* 0x00000004001c7825 */ /* 0x010fc600078e0216 */
[----:B------:R-:W4:Y:S01]  /*11d40*/  LDL.LU.64 R22, [R1+0x9a0] ;  /* 0x0009a00001167983 */ /* 0x000f220000300a00 */
[----:B-----5:R-:W-:-:S03]  /*11d50*/  IMAD.WIDE R26, R0, 0x4, R8 ;  /* 0x00000004001a7825 */ /* 0x020fc600078e0208 */
[----:B------:R-:W5:Y:S01]  /*11d60*/  LDL.LU.64 R8, [R1+0x998] ;  /* 0x0009980001087983 */ /* 0x000f620000300a00 */
[----:B------:R-:W-:-:S04]  /*11d70*/  IADD3 R2, R252, -0xbf, RZ ;  /* 0xffffff41fc027810 */ /* 0x000fc80007ffe0ff */
[----:B------:R-:W-:Y:S02]  /*11d80*/  ISETP.GE.U32.AND P2, PT, R2, 0x7ffffec2, PT ;  /* 0x7ffffec20200780c */ /* 0x000fe40003f46070 */
[----:B------:R-:W-:Y:S01]  /*11d90*/  IADD3 R2, R252, -0xc3, RZ ;  /* 0xffffff3dfc027810 */ /* 0x000fe20007ffe0ff */
[----:B------:R-:W-:Y:S03]  /*11da0*/  STL.64 [R1+0x6f8], R28 ;  /* 0x0006f81c01007387 */ /* 0x000fe60000100a00 */
[----:B------:R-:W-:Y:S01]  /*11db0*/  ISETP.GE.U32.AND P6, PT, R2, 0x7ffffebe, PT ;  /* 0x7ffffebe0200780c */ /* 0x000fe20003fc6070 */
[----:B------:R-:W-:Y:S06]  /*11dc0*/  STL.64 [R1+0x700], R26 ;  /* 0x0007001a01007387 */ /* 0x000fec0000100a00 */
[----:B------:R1:W-:Y:S01]  /*11dd0*/  LDGSTS.E [R82+0x5f000], [R28.64], !P2 ;  /* 0x5f0000001c527fae */ /* 0x0003e2000d121848 */
[----:B------:R-:W-:-:S03]  /*11de0*/  IMAD.WIDE R20, R0, 0x4, R20 ;  /* 0x0000000400147825 */ /* 0x000fc600078e0214 */
[----:B------:R1:W-:Y:S04]  /*11df0*/  LDGSTS.E [R82+0x5f200], [R26.64], !P2 ;  /* 0x5f2000001a527fae */ /* 0x0003e8000d121848 */
[----:B------:R1:W-:Y:S04]  /*11e00*/  STL.64 [R1+0x708], R20 ;  /* 0x0007081401007387 */ /* 0x0003e80000100a00 */
[----:B------:R1:W-:Y:S01]  /*11e10*/  LDGSTS.E [R82+0x5f400], [R20.64], !P2 ;  /* 0x5f40000014527fae */ /* 0x0003e2000d121848 */
[----:B------:R-:W-:-:S05]  /*11e20*/  IMAD.WIDE R4, R0, 0x4, R4 ;  /* 0x0000000400047825 */ /* 0x000fca00078e0204 */
[----:B------:R1:W-:Y:S04]  /*11e30*/  STL.64 [R1+0x710], R4 ;  /* 0x0007100401007387 */ /* 0x0003e80000100a00 */
[----:B------:R1:W-:Y:S04]  /*11e40*/  LDGSTS.E [R82+0x5f600], [R4.64], !P2 ;  /* 0x5f60000004527fae */ /* 0x0003e8000d121848 */
[----:B-1----:R-:W5:Y:S04]  /*11e50*/  LDL.LU.64 R20, [R1+0x990] ;  /* 0x0009900001147983 */ /* 0x002f680000300a00 */
[----:B------:R-:W5:Y:S01]  /*11e60*/  LDL.LU.64 R4, [R1+0x988] ;  /* 0x0009880001047983 */ /* 0x000f620000300a00 */
[----:B------:R-:W-:-:S04]  /*11e70*/  IADD3 R2, R252, -0xc7, RZ ;  /* 0xffffff39fc027810 */ /* 0x000fc80007ffe0ff */
[----:B------:R-:W-:Y:S01]  /*11e80*/  ISETP.GE.U32.AND P4, PT, R2, 0x7ffffeba, PT ;  /* 0x7ffffeba0200780c */ /* 0x000fe20003f86070 */
[C---:B------:R-:W-:Y:S02]  /*11e90*/  IMAD.WIDE R28, R0.reuse, 0x4, R18 ;  /* 0x00000004001c7825 */ /* 0x040fe400078e0212 */
[----:B------:R-:W5:Y:S04]  /*11ea0*/  LDL.LU.64 R18, [R1+0x980] ;  /* 0x0009800001127983 */ /* 0x000f680000300a00 */
[----:B------:R3:W-:Y:S01]  /*11eb0*/  LDGSTS.E [R82+0x61000], [R28.64], !P6 ;  /* 0x610000001c527fae */ /* 0x0007e2000f121848 */
[----:B------:R-:W-:-:S03]  /*11ec0*/  IMAD.WIDE R26, R0, 0x4, R6 ;  /* 0x00000004001a7825 */ /* 0x000fc600078e0206 */
[----:B------:R-:W5:Y:S04]  /*11ed0*/  LDL.LU.64 R6, [R1+0x978] ;  /* 0x0009780001067983 */ /* 0x000f680000300a00 */
[----:B------:R-:W-:Y:S01]  /*11ee0*/  STL.64 [R1+0x718], R28 ;  /* 0x0007181c01007387 */ /* 0x000fe20000100a00 */
[----:B------:R-:W-:-:S03]  /*11ef0*/  IMAD.WIDE R24, R0, 0x4, R24 ;  /* 0x0000000400187825 */ /* 0x000fc600078e0218 */
[----:B------:R-:W-:Y:S01]  /*11f00*/  STL.64 [R1+0x740], R26 ;  /* 0x0007401a01007387 */ /* 0x000fe20000100a00 */
[----:B------:R-:W-:-:S03]  /*11f10*/  IMAD.WIDE R16, R0, 0x4, R16 ;  /* 0x0000000400107825 */ /* 0x000fc600078e0210 */
[----:B------:R1:W-:Y:S04]  /*11f20*/  STL.64 [R1+0x748], R24 ;  /* 0x0007481801007387 */ /* 0x0003e80000100a00 */
[----:B------:R2:W-:Y:S04]  /*11f30*/  LDGSTS.E [R82+0x61200], [R26.64], !P6 ;  /* 0x612000001a527fae */ /* 0x0005e8000f121848 */
[----:B------:R1:W-:Y:S04]  /*11f40*/  STL.64 [R1+0x750], R16 ;  /* 0x0007501001007387 */ /* 0x0003e80000100a00 */
[----:B------:R1:W-:Y:S04]  /*11f50*/  LDGSTS.E [R82+0x61400], [R24.64], !P6 ;  /* 0x6140000018527fae */ /* 0x0003e8000f121848 */
[----:B------:R1:W-:Y:S04]  /*11f60*/  LDGSTS.E [R82+0x61600], [R16.64], !P6 ;  /* 0x6160000010527fae */ /* 0x0003e8000f121848 */
[----:B-1----:R-:W5:Y:S04]  /*11f70*/  LDL.LU.64 R24, [R1+0x970] ;  /* 0x0009700001187983 */ /* 0x002f680000300a00 */
[----:B------:R-:W5:Y:S01]  /*11f80*/  LDL.LU.64 R16, [R1+0x958] ;  /* 0x0009580001107983 */ /* 0x000f620000300a00 */
[----:B---3--:R-:W-:-:S03]  /*11f90*/  IMAD.WIDE R28, R0, 0x4, R12 ;  /* 0x00000004001c7825 */ /* 0x008fc600078e020c */
[----:B------:R-:W3:Y:S01]  /*11fa0*/  LDL.LU.64 R12, [R1+0x950] ;  /* 0x00095000010c7983 */ /* 0x000ee20000300a00 */
[----:B--2---:R-:W-:-:S03]  /*11fb0*/  IMAD.WIDE R26, R0, 0x4, R10 ;  /* 0x00000004001a7825 */ /* 0x004fc600078e020a */
[----:B------:R-:W2:Y:S04]  /*11fc0*/  LDL.LU.64 R10, [R1+0x948] ;  /* 0x00094800010a7983 */ /* 0x000ea80000300a00 */
[----:B------:R-:W-:Y:S04]  /*11fd0*/  STL.64 [R1+0x780], R28 ;  /* 0x0007801c01007387 */ /* 0x000fe80000100a00 */
[----:B------:R1:W-:Y:S04]  /*11fe0*/  STL.64 [R1+0x788], R26 ;  /* 0x0007881a01007387 */ /* 0x0003e80000100a00 */
[----:B------:R1:W-:Y:S04]  /*11ff0*/  LDGSTS.E [R82+0x63000], [R28.64], !P4 ;  /* 0x630000001c527fae */ /* 0x0003e8000e121848 */
[----:B------:R1:W-:Y:S01]  /*12000*/  LDGSTS.E [R82+0x63200], [R26.64], !P4 ;  /* 0x632000001a527fae */ /* 0x0003e2000e121848 */
[----:B----4-:R-:W-:-:S04]  /*12010*/  IMAD.WIDE R22, R0, 0x4, R22 ;  /* 0x0000000400167825 */ /* 0x010fc800078e0216 */
[----:B-----5:R-:W-:Y:S01]  /*12020*/  IMAD.WIDE R8, R0, 0x4, R8 ;  /* 0x0000000400087825 */ /* 0x020fe200078e0208 */
[----:B------:R4:W-:Y:S04]  /*12030*/  STL.64 [R1+0x790], R22 ;  /* 0x0007901601007387 */ /* 0x0009e80000100a00 */
[----:B------:R5:W-:Y:S04]  /*12040*/  STL.64 [R1+0x798], R8 ;  /* 0x0007980801007387 */ /* 0x000be80000100a00 */
[----:B-1----:R-:W2:Y:S01]  /*12050*/  LDL.LU.64 R26, [R1+0x940] ;  /* 0x00094000011a7983 */ /* 0x002ea20000300a00 */
[----:B------:R-:W-:-:S03]  /*12060*/  IADD3 R2, R252, -0xcb, RZ ;  /* 0xffffff35fc027810 */ /* 0x000fc60007ffe0ff */
[----:B------:R4:W-:Y:S01]  /*12070*/  LDGSTS.E [R82+0x63400], [R22.64], !P4 ;  /* 0x6340000016527fae */ /* 0x0009e2000e121848 */
[----:B------:R-:W-:Y:S02]  /*12080*/  ISETP.GE.U32.AND P3, PT, R2, 0x7ffffeb6, PT ;  /* 0x7ffffeb60200780c */ /* 0x000fe40003f66070 */
[----:B------:R-:W-:Y:S01]  /*12090*/  IADD3 R2, R252, -0xcf, RZ ;  /* 0xffffff31fc027810 */ /* 0x000fe20007ffe0ff */
[----:B------:R5:W-:Y:S03]  /*120a0*/  LDGSTS.E [R82+0x63600], [R8.64], !P4 ;  /* 0x6360000008527fae */ /* 0x000be6000e121848 */
[----:B------:R-:W-:Y:S01]  /*120b0*/  ISETP.GE.U32.AND P5, PT, R2, 0x7ffffeb2, PT ;  /* 0x7ffffeb20200780c */ /* 0x000fe20003fa6070 */
[----:B----4-:R-:W4:Y:S04]  /*120c0*/  LDL.LU.64 R22, [R1+0x938] ;  /* 0x0009380001167983 */ /* 0x010f280000300a00 */
[----:B-----5:R-:W4:Y:S01]  /*120d0*/  LDL.LU.64 R8, [R1+0x930] ;  /* 0x0009300001087983 */ /* 0x020f220000300a00 */
[----:B------:R-:W-:-:S05]  /*120e0*/  IMAD.WIDE R28, R0, 0x4, R20 ;  /* 0x00000004001c7825 */ /* 0x000fca00078e0214 */
[----:B------:R1:W-:Y:S01]  /*120f0*/  LDGSTS.E [R82+0x65000], [R28.64], !P3 ;  /* 0x650000001c527fae */ /* 0x0003e2000d921848 */
[----:B------:R-:W-:-:S03]  /*12100*/  IMAD.WIDE R20, R0, 0x4, R4 ;  /* 0x0000000400147825 */ /* 0x000fc600078e0204 */
[----:B------:R-:W4:Y:S04]  /*12110*/  LDL.LU.64 R4, [R1+0x928] ;  /* 0x0009280001047983 */ /* 0x000f280000300a00 */
[----:B------:R-:W-:Y:S04]  /*12120*/  STL.64 [R1+0x960], R28 ;  /* 0x0009601c01007387 */ /* 0x000fe80000100a00 */
[----:B------:R1:W-:Y:S04]  /*12130*/  STL.64 [R1+0x968], R20 ;  /* 0x0009681401007387 */ /* 0x0003e80000100a00 */
[----:B------:R1:W-:Y:S01]  /*12140*/  LDGSTS.E [R82+0x65200], [R20.64], !P3 ;  /* 0x6520000014527fae */ /* 0x0003e2000d921848 */
[----:B------:R-:W-:-:S04]  /*12150*/  IMAD.WIDE R18, R0, 0x4, R18 ;  /* 0x0000000400127825 */ /* 0x000fc800078e0212 */
[C---:B------:R-:W-:Y:S01]  /*12160*/  IMAD.WIDE R6, R0.reuse, 0x4, R6 ;  /* 0x0000000400067825 */ /* 0x040fe200078e0206 */
[----:B------:R1:W-:Y:S04]  /*12170*/  STL.64 [R1+0x980], R18 ;  /* 0x0009801201007387 */ /* 0x0003e80000100a00 */
[----:B------:R1:W-:Y:S04]  /*12180*/  STL.64 [R1+0x978], R6 ;  /* 0x0009780601007387 */ /* 0x0003e80000100a00 */
[----:B------:R1:W-:Y:S04]  /*12190*/  LDGSTS.E [R82+0x65400], [R18.64], !P3 ;  /* 0x6540000012527fae */ /* 0x0003e8000d921848 */
[----:B-1----:R-:W4:Y:S04]  /*121a0*/  LDL.LU.64 R20, [R1+0x920] ;  /* 0x0009200001147983 */ /* 0x002f280000300a00 */
[----:B------:R1:W-:Y:S04]  /*121b0*/  LDGSTS.E [R82+0x65600], [R6.64], !P3 ;  /* 0x6560000006527fae */ /* 0x0003e8000d921848 */
[----:B------:R-:W4:Y:S04]  /*121c0*/  LDL.LU.64 R18, [R1+0x918] ;  /* 0x0009180001127983 */ /* 0x000f280000300a00 */
[----:B-1----:R-:W4:Y:S01]  /*121d0*/  LDL.LU.64 R6, [R1+0x910] ;  /* 0x0009100001067983 */ /* 0x002f220000300a00 */
[----:B------:R-:W-:-:S03]  /*121e0*/  IMAD.WIDE R28, R0, 0x4, R24 ;  /* 0x00000004001c7825 */ /* 0x000fc600078e0218 */
[----:B------:R-:W4:Y:S01]  /*121f0*/  LDL.LU.64 R24, [R1+0x908] ;  /* 0x0009080001187983 */ /* 0x000f220000300a00 */
[----:B------:R-:W-:-:S03]  /*12200*/  IMAD.WIDE R16, R0, 0x4, R16 ;  /* 0x0000000400107825 */ /* 0x000fc600078e0210 */
[----:B------:R-:W-:Y:S04]  /*12210*/  STL.64 [R1+0x970], R28 ;  /* 0x0009701c01007387 */ /* 0x000fe80000100a00 */
[----:B------:R1:W-:Y:S04]  /*12220*/  STL.64 [R1+0x958], R16 ;  /* 0x0009581001007387 */ /* 0x0003e80000100a00 */
[----:B------:R1:W-:Y:S04]  /*12230*/  LDGSTS.E [R82+0x67000], [R28.64], !P5 ;  /* 0x670000001c527fae */ /* 0x0003e8000e921848 */
[----:B------:R1:W-:Y:S01]  /*12240*/  LDGSTS.E [R82+0x67200], [R16.64], !P5 ;  /* 0x6720000010527fae */ /* 0x0003e2000e921848 */
[----:B---3--:R-:W-:-:S04]  /*12250*/  IMAD.WIDE R12, R0, 0x4, R12 ;  /* 0x00000004000c7825 */ /* 0x008fc800078e020c */
[C---:B--2---:R-:W-:Y:S01]  /*12260*/  IMAD.WIDE R10, R0.reuse, 0x4, R10 ;  /* 0x00000004000a7825 */ /* 0x044fe200078e020a */
[----:B------:R2:W-:Y:S04]  /*12270*/  STL.64 [R1+0x950], R12 ;  /* 0x0009500c01007387 */ /* 0x0005e80000100a00 */
[----:B------:R3:W-:Y:S04]  /*12280*/  STL.64 [R1+0x948], R10 ;  /* 0x0009480a01007387 */ /* 0x0007e80000100a00 */
[----:B-1----:R-:W5:Y:S04]  /*12290*/  LDL.LU.64 R16, [R1+0x900] ;  /* 0x0009000001107983 */ /* 0x002f680000300a00 */
[----:B------:R2:W-:Y:S04]  /*122a0*/  LDGSTS.E [R82+0x67400], [R12.64], !P5 ;  /* 0x674000000c527fae */ /* 0x0005e8000e921848 */
[----:B------:R3:W-:Y:S04]  /*122b0*/  LDGSTS.E [R82+0x67600], [R10.64], !P5 ;  /* 0x676000000a527fae */ /* 0x0007e8000e921848 */
[----:B--2---:R-:W2:Y:S04]  /*122c0*/  LDL.LU.64 R12, [R1+0x8f8] ;  /* 0x0008f800010c7983 */ /* 0x004ea80000300a00 */
[----:B---3--:R-:W3:Y:S01]  /*122d0*/  LDL.LU.64 R10, [R1+0x8f0] ;  /* 0x0008f000010a7983 */ /* 0x008ee20000300a00 */
[----:B------:R-:W-:-:S03]  /*122e0*/  IMAD.WIDE R28, R0, 0x4, R26 ;  /* 0x00000004001c7825 */ /* 0x000fc600078e021a */
[----:B------:R-:W3:Y:S01]  /*122f0*/  LDL.LU.64 R26, [R1+0x8e8] ;  /* 0x0008e800011a7983 */ /* 0x000ee20000300a00 */
[----:B------:R-:W-:-:S04]  /*12300*/  IADD3 R2, R252, -0xd3, RZ ;  /* 0xffffff2dfc027810 */ /* 0x000fc80007ffe0ff */
[----:B------:R-:W-:Y:S02]  /*12310*/  ISETP.GE.U32.AND P0, PT, R2, 0x7ffffeae, PT ;  /* 0x7ffffeae0200780c */ /* 0x000fe40003f06070 */
[----:B------:R-:W-:Y:S01]  /*12320*/  IADD3 R2, R252, -0xd7, RZ ;  /* 0xffffff29fc027810 */ /* 0x000fe20007ffe0ff */
[----:B------:R-:W-:Y:S01]  /*12330*/  STL.64 [R1+0x940], R28 ;  /* 0x0009401c01007387 */ /* 0x000fe20000100a00 */
[----:B----4-:R-:W-:Y:S02]  /*12340*/  IMAD.WIDE R22, R0, 0x4, R22 ;  /* 0x0000000400167825 */ /* 0x010fe400078e0216 */
[----:B------:R-:W-:Y:S02]  /*12350*/  ISETP.GE.U32.AND P1, PT, R2, 0x7ffffeaa, PT ;  /* 0x7ffffeaa0200780c */ /* 0x000fe40003f26070 */
[C---:B------:R-:W-:Y:S01]  /*12360*/  IMAD.WIDE R8, R0.reuse, 0x4, R8 ;  /* 0x0000000400087825 */ /* 0x040fe200078e0208 */
[----:B------:R1:W-:Y:S04]  /*12370*/  STL.64 [R1+0x988], R22 ;  /* 0x0009881601007387 */ /* 0x0003e80000100a00 */
[----:B------:R4:W-:Y:S04]  /*12380*/  STL.64 [R1+0x990], R8 ;  /* 0x0009900801007387 */ /* 0x0009e80000100a00 */
[----:B------:R1:W-:Y:S04]  /*12390*/  LDGSTS.E [R82+0x69000], [R28.64], !P0 ;  /* 0x690000001c527fae */ /* 0x0003e8000c121848 */
[----:B------:R1:W-:Y:S04]  /*123a0*/  LDGSTS.E [R82+0x69200], [R22.64], !P0 ;  /* 0x6920000016527fae */ /* 0x0003e8000c121848 */
[----:B------:R4:W-:Y:S01]  /*123b0*/  LDGSTS.E [R82+0x69400], [R8.64], !P0 ;  /* 0x6940000008527fae */ /* 0x0009e2000c121848 */
[----:B------:R-:W-:-:S05]  /*123c0*/  IMAD.WIDE R4, R0, 0x4, R4 ;  /* 0x0000000400047825 */ /* 0x000fca00078e0204 */
[----:B------:R4:W-:Y:S04]  /*123d0*/  STL.64 [R1+0x998], R4 ;  /* 0x0009980401007387 */ /* 0x0009e80000100a00 */
[----:B-1----:R-:W3:Y:S04]  /*123e0*/  LDL.LU.64 R22, [R1+0x8e0] ;  /* 0x0008e00001167983 */ /* 0x002ee80000300a00 */
[----:B------:R1:W-:Y:S04]  /*123f0*/  LDGSTS.E [R82+0x69600], [R4.64], !P0 ;  /* 0x6960000004527fae */ /* 0x0003e8000c121848 */
[----:B----4-:R-:W4:Y:S01]  /*12400*/  LDL.LU.64 R8, [R1+0x8d8] ;  /* 0x0008d80001087983 */ /* 0x010f220000300a00 */
[----:B------:R-:W-:-:S03]  /*12410*/  IADD3 R2, R252, -0xdb, RZ ;  /* 0xffffff25fc027810 */ /* 0x000fc60007ffe0ff */
[----:B-1----:R-:W4:Y:S01]  /*12420*/  LDL.LU.64 R4, [R1+0x8d0] ;  /* 0x0008d00001047983 */ /* 0x002f220000300a00 */
[----:B------:R-:W-:Y:S01]  /*12430*/  ISETP.GE.U32.AND P2, PT, R2, 0x7ffffea6, PT ;  /* 0x7ffffea60200780c */ /* 0x000fe20003f46070 */
[C---:B------:R-:W-:Y:S02]  /*12440*/  IMAD.WIDE R28, R0.reuse, 0x4, R20 ;  /* 0x00000004001c7825 */ /* 0x040fe400078e0214 */
[----:B------:R-:W4:Y:S02]  /*12450*/  LDL.LU.64 R20, [R1+0x8c8] ;  /* 0x0008c80001147983 */ /* 0x000f240000300a00 */
[C---:B------:R-:W-:Y:S02]  /*12460*/  IMAD.WIDE R18, R0.reuse, 0x4, R18 ;  /* 0x0000000400127825 */ /* 0x040fe400078e0212 */
[----:B------:R-:W-:Y:S02]  /*12470*/  STL.64 [R1+0x9c0], R28 ;  /* 0x0009c01c01007387 */ /* 0x000fe40000100a00 */
[----:B------:R-:W-:-:S02]  /*12480*/  IMAD.WIDE R6, R0, 0x4, R6 ;  /* 0x0000000400067825 */ /* 0x000fc400078e0206 */
[----:B------:R1:W-:Y:S04]  /*12490*/  STL.64 [R1+0x9c8], R18 ;  /* 0x0009c81201007387 */ /* 0x0003e80000100a00 */
[----:B------:R5:W-:Y:S04]  /*124a0*/  LDGSTS.E [R82+0x6b000], [R28.64], !P1 ;  /* 0x6b0000001c527fae */ /* 0x000be8000c921848 */
[----:B------:R1:W-:Y:S01]  /*124b0*/  STL.64 [R1+0x9d0], R6 ;  /* 0x0009d00601007387 */ /* 0x0003e20000100a00 */
[----:B------:R-:W-:-:S03]  /*124c0*/  IMAD.WIDE R24, R0, 0x4, R24 ;  /* 0x0000000400187825 */ /* 0x000fc600078e0218 */
[----:B------:R1:W-:Y:S04]  /*124d0*/  LDGSTS.E [R82+0x6b200], [R18.64], !P1 ;  /* 0x6b20000012527fae */ /* 0x0003e8000c921848 */
[----:B------:R1:W-:Y:S04]  /*124e0*/  STL.64 [R1+0x9d8], R24 ;  /* 0x0009d81801007387 */ /* 0x0003e80000100a00 */
[----:B------:R1:W-:Y:S04]  /*124f0*/  LDGSTS.E [R82+0x6b400], [R6.64], !P1 ;  /* 0x6b40000006527fae */ /* 0x0003e8000c921848 */
[----:B-1----:R-:W4:Y:S04]  /*12500*/  LDL.LU.64 R18, [R1+0x8c0] ;  /* 0x0008c00001127983 */ /* 0x002f280000300a00 */
[----:B------:R1:W-:Y:S04]  /*12510*/  LDGSTS.E [R82+0x6b600], [R24.64], !P1 ;  /* 0x6b60000018527fae */ /* 0x0003e8000c921848 */
[----:B------:R-:W4:Y:S04]  /*12520*/  LDL.LU.64 R6, [R1+0x8b8] ;  /* 0x0008b80001067983 */ /* 0x000f280000300a00 */
[----:B-1----:R-:W4:Y:S01]  /*12530*/  LDL.LU.64 R24, [R1+0x8b0] ;  /* 0x0008b00001187983 */ /* 0x002f220000300a00 */
[----:B-----5:R-:W-:-:S05]  /*12540*/  IMAD.WIDE R28, R0, 0x4, R16 ;  /* 0x00000004001c7825 */ /* 0x020fca00078e0210 */
[----:B------:R-:W-:Y:S04]  /*12550*/  STL.64 [R1+0xa00], R28 ;  /* 0x000a001c01007387 */ /* 0x000fe80000100a00 */
[----:B------:R-:W5:Y:S04]  /*12560*/  LDL.LU.64 R16, [R1+0x8a8] ;  /* 0x0008a80001107983 */ /* 0x000f680000300a00 */
[----:B------:R1:W-:Y:S01]  /*12570*/  LDGSTS.E [R82+0x6d000], [R28.64], !P2 ;  /* 0x6d0000001c527fae */ /* 0x0003e2000d121848 */
[----:B--2---:R-:W-:-:S04]  /*12580*/  IMAD.WIDE R12, R0, 0x4, R12 ;  /* 0x00000004000c7825 */ /* 0x004fc800078e020c */
[C---:B---3--:R-:W-:Y:S01]  /*12590*/  IMAD.WIDE R10, R0.reuse, 0x4, R10 ;  /* 0x00000004000a7825 */ /* 0x048fe200078e020a */
[----:B------:R2:W-:Y:S03]  /*125a0*/  STL.64 [R1+0xa08], R12 ;  /* 0x000a080c01007387 */ /* 0x0005e60000100a00 */
[----:B------:R-:W-:Y:S01]  /*125b0*/  IMAD.WIDE R26, R0, 0x4, R26 ;  /* 0x00000004001a7825 */ /* 0x000fe200078e021a */
[----:B------:R3:W-:Y:S04]  /*125c0*/  STL.64 [R1+0xa10], R10 ;  /* 0x000a100a01007387 */ /* 0x0007e80000100a00 */
[----:B------:R2:W-:Y:S04]  /*125d0*/  LDGSTS.E [R82+0x6d200], [R12.64], !P2 ;  /* 0x6d2000000c527fae */ /* 0x0005e8000d121848 */
[----:B------:R1:W-:Y:S04]  /*125e0*/  STL.64 [R1+0xa18], R26 ;  /* 0x000a181a01007387 */ /* 0x0003e80000100a00 */
[----:B------:R3:W-:Y:S04]  /*125f0*/  LDGSTS.E [R82+0x6d400], [R10.64], !P2 ;  /* 0x6d4000000a527fae */ /* 0x0007e8000d121848 */
[----:B--2---:R-:W2:Y:S01]  /*12600*/  LDL.LU.64 R12, [R1+0x8a0] ;  /* 0x0008a000010c7983 */ /* 0x004ea20000300a00 */
[----:B------:R-:W-:-:S03]  /*12610*/  IADD3 R2, R252, -0xdf, RZ ;  /* 0xffffff21fc027810 */ /* 0x000fc60007ffe0ff */
[----:B------:R1:W-:Y:S04]  /*12620*/  LDGSTS.E [R82+0x6d600], [R26.64], !P2 ;  /* 0x6d6000001a527fae */ /* 0x0003e8000d121848 */
[----:B---3--:R-:W3:Y:S01]  /*12630*/  LDL.LU.64 R10, [R1+0x898] ;  /* 0x00089800010a7983 */ /* 0x008ee20000300a00 */
[----:B------:R-:W-:Y:S02]  /*12640*/  ISETP.GE.U32.AND P6, PT, R2, 0x7ffffea2, PT ;  /* 0x7ffffea20200780c */ /* 0x000fe40003fc6070 */
[----:B------:R-:W-:-:S04]  /*12650*/  IADD3 R2, R252, -0xe3, RZ ;  /* 0xffffff1dfc027810 */ /* 0x000fc80007ffe0ff */
[----:B------:R-:W-:Y:S01]  /*12660*/  ISETP.GE.U32.AND P4, PT, R2, 0x7ffffe9e, PT ;  /* 0x7ffffe9e0200780c */ /* 0x000fe20003f86070 */
[C---:B-1----:R-:W-:Y:S02]  /*12670*/  IMAD.WIDE R28, R0.reuse, 0x4, R22 ;  /* 0x00000004001c7825 */ /* 0x042fe400078e0216 */
[----:B------:R-:W3:Y:S02]  /*12680*/  LDL.LU.64 R22, [R1+0x890] ;  /* 0x0008900001167983 */ /* 0x000ee40000300a00 */
[C---:B----4-:R-:W-:Y:S02]  /*12690*/  IMAD.WIDE R8, R0.reuse, 0x4, R8 ;  /* 0x0000000400087825 */ /* 0x050fe400078e0208 */
[----:B------:R-:W-:Y:S04]  /*126a0*/  STL.64 [R1+0xa80], R28 ;  /* 0x000a801c01007387 */ /* 0x000fe80000100a00 */
[----:B------:R1:W-:Y:S01]  /*126b0*/  LDGSTS.E [R82+0x6f000], [R28.64], !P6 ;  /* 0x6f0000001c527fae */ /* 0x0003e2000f121848 */
[----:B------:R-:W-:-:S03]  /*126c0*/  IMAD.WIDE R26, R0, 0x4, R4 ;  /* 0x00000004001a7825 */ /* 0x000fc600078e0204 */
[----:B------:R4:W-:Y:S04]  /*126d0*/  LDGSTS.E [R82+0x6f200], [R8.64], !P6 ;  /* 0x6f20000008527fae */ /* 0x0009e8000f121848 */
[----:B------:R-:W3:Y:S04]  /*126e0*/  LDL.LU.64 R4, [R1+0x888] ;  /* 0x0008880001047983 */ /* 0x000ee80000300a00 */
[----:B------:R4:W-:Y:S04]  /*126f0*/  STL.64 [R1+0xa88], R8 ;  /* 0x000a880801007387 */ /* 0x0009e80000100a00 */
[----:B------:R1:W-:Y:S04]  /*12700*/  STL.64 [R1+0xa90], R26 ;  /* 0x000a901a01007387 */ /* 0x0003e80000100a00 */
[----:B------:R1:W-:Y:S01]  /*12710*/  LDGSTS.E [R82+0x6f400], [R26.64], !P6 ;  /* 0x6f4000001a527fae */ /* 0x0003e2000f121848 */
[----:B------:R-:W-:-:S05]  /*12720*/  IMAD.WIDE R20, R0, 0x4, R20 ;  /* 0x0000000400147825 */ /* 0x000fca00078e0214 */
[----:B------:R1:W-:Y:S04]  /*12730*/  STL.64 [R1+0xa98], R20 ;  /* 0x000a981401007387 */ /* 0x0003e80000100a00 */
[----:B----4-:R-:W3:Y:S04]  /*12740*/  LDL.LU.64 R8, [R1+0x880] ;  /* 0x0008800001087983 */ /* 0x010ee80000300a00 */
[----:B------:R1:W-:Y:S04]  /*12750*/  LDGSTS.E [R82+0x6f600], [R20.64], !P6 ;  /* 0x6f60000014527fae */ /* 0x0003e8000f121848 */
[----:B-1----:R-:W3:Y:S04]  /*12760*/  LDL.LU.64 R26, [R1+0x878] ;  /* 0x00087800011a7983 */ /* 0x002ee80000300a00 */
[----:B------:R-:W3:Y:S01]  /*12770*/  LDL.LU.64 R20, [R1+0x870] ;  /* 0x0008700001147983 */ /* 0x000ee20000300a00 */
[----:B------:R-:W-:-:S05]  /*12780*/  IMAD.WIDE R28, R0, 0x4, R18 ;  /* 0x00000004001c7825 */ /* 0x000fca00078e0212 */
[----:B------:R-:W-:Y:S01]  /*12790*/  STL.64 [R1+0x16b8], R28 ;  /* 0x0016b81c01007387 */ /* 0x000fe20000100a00 */
[----:B------:R-:W-:-:S03]  /*127a0*/  IMAD.WIDE R6, R0, 0x4, R6 ;  /* 0x0000000400067825 */ /* 0x000fc600078e0206 */
[----:B------:R-:W3:Y:S01]  /*127b0*/  LDL.LU.64 R18, [R1+0x868] ;  /* 0x0008680001127983 */ /* 0x000ee20000300a00 */
[----:B------:R-:W-:-:S03]  /*127c0*/  IMAD.WIDE R24, R0, 0x4, R24 ;  /* 0x0000000400187825 */ /* 0x000fc600078e0218 */
[----:B------:R1:W-:Y:S04]  /*127d0*/  STL.64 [R1+0x16c0], R6 ;  /* 0x0016c00601007387 */ /* 0x0003e80000100a00 */
[----:B------:R2:W-:Y:S04]  /*127e0*/  LDGSTS.E [R82+0x71000], [R28.64], !P4 ;  /* 0x710000001c527fae */ /* 0x0005e8000e121848 */
[----:B------:R-:W-:Y:S04]  /*127f0*/  STL.64 [R1+0x16c8], R24 ;  /* 0x0016c81801007387 */ /* 0x000fe80000100a00 */
[----:B------:R1:W-:Y:S04]  /*12800*/  LDGSTS.E [R82+0x71200], [R6.64], !P4 ;  /* 0x7120000006527fae */ /* 0x0003e8000e121848 */
[----:B------:R3:W-:Y:S01]  /*12810*/  LDGSTS.E [R82+0x71400], [R24.64], !P4 ;  /* 0x7140000018527fae */ /* 0x0007e2000e121848 */
[----:B-----5:R-:W-:-:S05]  /*12820*/  IMAD.WIDE R16, R0, 0x4, R16 ;  /* 0x0000000400107825 */ /* 0x020fca00078e0210 */
[----:B------:R5:W-:Y:S04]  /*12830*/  STL.64 [R1+0x16d0], R16 ;  /* 0x0016d01001007387 */ /* 0x000be80000100a00 */
[----:B-1----:R-:W4:Y:S04]  /*12840*/  LDL.LU.64 R6, [R1+0x860] ;  /* 0x0008600001067983 */ /* 0x002f280000300a00 */
[----:B------:R5:W-:Y:S04]  /*12850*/  LDGSTS.E [R82+0x71600], [R16.64], !P4 ;  /* 0x7160000010527fae */ /* 0x000be8000e121848 */
[----:B-----5:R-:W5:Y:S01]  /*12860*/  LDL.LU.64 R16, [R1+0x858] ;  /* 0x0008580001107983 */ /* 0x020f620000300a00 */
[----:B--2---:R-:W-:-:S03]  /*12870*/  IMAD.WIDE R28, R0, 0x4, R12 ;  /* 0x00000004001c7825 */ /* 0x004fc600078e020c */
[----:B------:R-:W2:Y:S04]  /*12880*/  LDL.LU.64 R12, [R1+0x850] ;  /* 0x00085000010c7983 */ /* 0x000ea80000300a00 */
[----:B------:R-:W-:Y:S01]  /*12890*/  STL.64 [R1+0x1718], R28 ;  /* 0x0017181c01007387 */ /* 0x000fe20000100a00 */
[----:B---3--:R-:W-:-:S03]  /*128a0*/  IMAD.WIDE R24, R0, 0x4, R10 ;  /* 0x0000000400187825 */ /* 0x008fc600078e020a */
[----:B------:R-:W3:Y:S01]  /*128b0*/  LDL.LU.64 R10, [R1+0x848] ;  /* 0x00084800010a7983 */ /* 0x000ee20000300a00 */
[----:B------:R-:W-:-:S04]  /*128c0*/  IADD3 R2, R252, -0xe7, RZ ;  /* 0xffffff19fc027810 */ /* 0x000fc80007ffe0ff */
[----:B------:R-:W-:Y:S02]  /*128d0*/  ISETP.GE.U32.AND P3, PT, R2, 0x7ffffe9a, PT ;  /* 0x7ffffe9a0200780c */ /* 0x000fe40003f66070 */
[----:B------:R-:W-:Y:S01]  /*128e0*/  IADD3 R2, R252, -0xeb, RZ ;  /* 0xffffff15fc027810 */ /* 0x000fe20007ffe0ff */
[----:B------:R1:W-:Y:S03]  /*128f0*/  STL.64 [R1+0x1720], R24 ;  /* 0x0017201801007387 */ /* 0x0003e60000100a00 */
[----:B------:R-:W-:-:S07]  /*12900*/  ISETP.GE.U32.AND P5, PT, R2, 0x7ffffe96, PT ;  /* 0x7ffffe960200780c */ /* 0x000fce0003fa6070 */
[----:B------:R1:W-:Y:S04]  /*12910*/  LDGSTS.E [R82+0x73000], [R28.64], !P3 ;  /* 0x730000001c527fae */ /* 0x0003e8000d921848 */
[----:B------:R1:W-:Y:S01]  /*12920*/  LDGSTS.E [R82+0x73200], [R24.64], !P3 ;  /* 0x7320000018527fae */ /* 0x0003e2000d921848 */
[----:B------:R-:W-:-:S05]  /*12930*/  IMAD.WIDE R22, R0, 0x4, R22 ;  /* 0x0000000400167825 */ /* 0x000fca00078e0216 */
[----:B------:R1:W-:Y:S04]  /*12940*/  STL.64 [R1+0x1728], R22 ;  /* 0x0017281601007387 */ /* 0x0003e80000100a00 */
[----:B------:R1:W-:Y:S01]  /*12950*/  LDGSTS.E [R82+0x73400], [R22.64], !P3 ;  /* 0x7340000016527fae */ /* 0x0003e2000d921848 */
[----:B------:R-:W-:-:S05]  /*12960*/  IMAD.WIDE R4, R0, 0x4, R4 ;  /* 0x0000000400047825 */ /* 0x000fca00078e0204 */
[----:B------:R1:W-:Y:S04]  /*12970*/  STL.64 [R1+0x1730], R4 ;  /* 0x0017300401007387 */ /* 0x0003e80000100a00 */
[----:B-1----:R-:W3:Y:S04]  /*12980*/  LDL.LU.64 R24, [R1+0x840] ;  /* 0x0008400001187983 */ /* 0x002ee80000300a00 */
[----:B------:R-:W3:Y:S04]  /*12990*/  LDL.LU.64 R22, [R1+0x838] ;  /* 0x0008380001167983 */ /* 0x000ee80000300a00 */
[----:B------:R1:W-:Y:S01]  /*129a0*/  LDGSTS.E [R82+0x73600], [R4.64], !P3 ;  /* 0x7360000004527fae */ /* 0x0003e2000d921848 */
[----:B------:R-:W-:-:S04]  /*129b0*/  IADD3 R2, R252, -0xef, RZ ;  /* 0xffffff11fc027810 */ /* 0x000fc80007ffe0ff */
[----:B------:R-:W-:Y:S01]  /*129c0*/  ISETP.GE.U32.AND P0, PT, R2, 0x7ffffe92, PT ;  /* 0x7ffffe920200780c */ /* 0x000fe20003f06070 */
[C---:B------:R-:W-:Y:S02]  /*129d0*/  IMAD.WIDE R28, R0.reuse, 0x4, R8 ;  /* 0x00000004001c7825 */ /* 0x040fe400078e0208 */
[----:B------:R-:W3:Y:S04]  /*129e0*/  LDL.LU.64 R8, [R1+0x830] ;  /* 0x0008300001087983 */ /* 0x000ee80000300a00 */
[----:B------:R1:W-:Y:S01]  /*129f0*/  STL.64 [R1+0x1778], R28 ;  /* 0x0017781c01007387 */ /* 0x0003e20000100a00 */
[----:B------:R-:W-:-:S03]  /*12a00*/  IMAD.WIDE R26, R0, 0x4, R26 ;  /* 0x00000004001a7825 */ /* 0x000fc600078e021a */
[----:B-1----:R-:W3:Y:S04]  /*12a10*/  LDL.LU.64 R4, [R1+0x828] ;  /* 0x0008280001047983 */ /* 0x002ee80000300a00 */
[----:B------:R1:W-:Y:S01]  /*12a20*/  LDGSTS.E [R82+0x75000], [R28.64], !P5 ;  /* 0x750000001c527fae */ /* 0x0003e2000e921848 */
[----:B------:R-:W-:-:S03]  /*12a30*/  IMAD.WIDE R20, R0, 0x4, R20 ;  /* 0x0000000400147825 */ /* 0x000fc600078e0214 */
[----:B------:R-:W-:Y:S04]  /*12a40*/  STL.64 [R1+0x1780], R26 ;  /* 0x0017801a01007387 */ /* 0x000fe80000100a00 */
[----:B------:R4:W-:Y:S04]  /*12a50*/  LDGSTS.E [R82+0x75200], [R26.64], !P5 ;  /* 0x752000001a527fae */ /* 0x0009e8000e921848 */
[----:B------:R1:W-:Y:S04]  /*12a60*/  STL.64 [R1+0x1788], R20 ;  /* 0x0017881401007387 */ /* 0x0003e80000100a00 */
[----:B------:R1:W-:Y:S01]  /*12a70*/  LDGSTS.E [R82+0x75400], [R20.64], !P5 ;  /* 0x7540000014527fae */ /* 0x0003e2000e921848 */
[----:B------:R-:W-:-:S05]  /*12a80*/  IMAD.WIDE R18, R0, 0x4, R18 ;  /* 0x0000000400127825 */ /* 0x000fca00078e0212 */
[----:B------:R1:W-:Y:S04]  /*12a90*/  STL.64 [R1+0x1790], R18 ;  /* 0x0017901201007387 */ /* 0x0003e80000100a00 */
[----:B-1----:R-:W3:Y:S04]  /*12aa0*/  LDL.LU.64 R28, [R1+0x820] ;  /* 0x00082000011c7983 */ /* 0x002ee80000300a00 */
[----:B------:R1:W-:Y:S04]  /*12ab0*/  LDGSTS.E [R82+0x75600], [R18.64], !P5 ;  /* 0x7560000012527fae */ /* 0x0003e8000e921848 */
[----:B------:R-:W3:Y:S04]  /*12ac0*/  LDL.LU.64 R20, [R1+0x818] ;  /* 0x0008180001147983 */ /* 0x000ee80000300a00 */
[----:B-1----:R-:W3:Y:S01]  /*12ad0*/  LDL.LU.64 R18, [R1+0x810] ;  /* 0x0008100001127983 */ /* 0x002ee20000300a00 */
[----:B----4-:R-:W-:-:S05]  /*12ae0*/  IMAD.WIDE R26, R0, 0x4, R6 ;  /* 0x00000004001a7825 */ /* 0x010fca00078e0206 */
[----:B------:R1:W-:Y:S04]  /*12af0*/  STL.64 [R1+0x17d8], R26 ;  /* 0x0017d81a01007387 */ /* 0x0003e80000100a00 */
[----:B------:R-:W4:Y:S04]  /*12b00*/  LDL.LU.64 R6, [R1+0x808] ;  /* 0x0008080001067983 */ /* 0x000f280000300a00 */
[----:B------:R1:W-:Y:S01]  /*12b10*/  LDGSTS.E [R82+0x77000], [R26.64], !P0 ;  /* 0x770000001a527fae */ /* 0x0003e2000c121848 */
[----:B-----5:R-:W-:-:S05]  /*12b20*/  IMAD.WIDE R16, R0, 0x4, R16 ;  /* 0x0000000400107825 */ /* 0x020fca00078e0210 */
[----:B------:R5:W-:Y:S04]  /*12b30*/  STL.64 [R1+0x17e0], R16 ;  /* 0x0017e01001007387 */ /* 0x000be80000100a00 */
[----:B------:R5:W-:Y:S01]  /*12b40*/  LDGSTS.E [R82+0x77200], [R16.64], !P0 ;  /* 0x7720000010527fae */ /* 0x000be2000c121848 */
[----:B--2---:R-:W-:-:S04]  /*12b50*/  IMAD.WIDE R12, R0, 0x4, R12 ;  /* 0x00000004000c7825 */ /* 0x004fc800078e020c */
[----:B---3--:R-:W-:Y:S01]  /*12b60*/  IMAD.WIDE R10, R0, 0x4, R10 ;  /* 0x00000004000a7825 */ /* 0x008fe200078e020a */
[----:B------:R2:W-:Y:S04]  /*12b70*/  STL.64 [R1+0x17e8], R12 ;  /* 0x0017e80c01007387 */ /* 0x0005e80000100a00 */
[----:B------:R3:W-:Y:S04]  /*12b80*/  STL.64 [R1+0x17f0], R10 ;  /* 0x0017f00a01007387 */ /* 0x0007e80000100a00 */
[----:B-1----:R-:W4:Y:S04]  /*12b90*/  LDL.LU.64 R26, [R1+0x800] ;  /* 0x00080000011a7983 */ /* 0x002f280000300a00 */
[----:B-----5:R-:W5:Y:S01]  /*12ba0*/  LDL.LU.64 R16, [R1+0x7f8] ;  /* 0x0007f80001107983 */ /* 0x020f620000300a00 */
[----:B------:R-:W-:-:S03]  /*12bb0*/  IADD3 R2, R252, -0xf3, RZ ;  /* 0xffffff0dfc027810 */ /* 0x000fc60007ffe0ff */
[----:B------:R2:W-:Y:S01]  /*12bc0*/  LDGSTS.E [R82+0x77400], [R12.64], !P0 ;  /* 0x774000000c527fae */ /* 0x0005e2000c121848 */
[----:B------:R-:W-:-:S03]  /*12bd0*/  ISETP.GE.U32.AND P1, PT, R2, 0x7ffffe8e, PT ;  /* 0x7ffffe8e0200780c */ /* 0x000fc60003f26070 */
[----:B------:R3:W-:Y:S01]  /*12be0*/  LDGSTS.E [R82+0x77600], [R10.64], !P0 ;  /* 0x776000000a527fae */ /* 0x0007e2000c121848 */
[----:B------:R-:W-:-:S03]  /*12bf0*/  IADD3 R2, R252, -0xf7, RZ ;  /* 0xffffff09fc027810 */ /* 0x000fc60007ffe0ff */
[----:B--2---:R-:W2:Y:S04]  /*12c00*/  LDL.LU.64 R12, [R1+0x7f0] ;  /* 0x0007f000010c7983 */ /* 0x004ea80000300a00 */
[----:B---3--:R-:W2:Y:S01]  /*12c10*/  LDL.LU.64 R10, [R1+0x7e8] ;  /* 0x0007e800010a7983 */ /* 0x008ea20000300a00 */
[----:B------:R-:W-:Y:S01]  /*12c20*/  ISETP.GE.U32.AND P2, PT, R2, 0x7ffffe8a, PT ;  /* 0x7ffffe8a0200780c */ /* 0x000fe20003f46070 */
[----:B------:R-:W-:-:S04]  /*12c30*/  IMAD.WIDE R24, R0, 0x4, R24 ;  /* 0x0000000400187825 */ /* 0x000fc800078e0218 */
[C---:B------:R-:W-:Y:S01]  /*12c40*/  IMAD.WIDE R22, R0.reuse, 0x4, R22 ;  /* 0x0000000400167825 */ /* 0x040fe200078e0216 */
[----:B------:R1:W-:Y:S04]  /*12c50*/  STL.64 [R1+0x1838], R24 ;  /* 0x0018381801007387 */ /* 0x0003e80000100a00 */
[----:B------:R1:W-:Y:S04]  /*12c60*/  STL.64 [R1+0x1840], R22 ;  /* 0x0018401601007387 */ /* 0x0003e80000100a00 */
[----:B------:R1:W-:Y:S04]  /*12c70*/  LDGSTS.E [R82+0x79000], [R24.64], !P1 ;  /* 0x7900000018527fae */ /* 0x0003e8000c921848 */
[----:B------:R1:W-:Y:S01]  /*12c80*/  LDGSTS.E [R82+0x79200], [R22.64], !P1 ;  /* 0x7920000016527fae */ /* 0x0003e2000c921848 */
[----:B------:R-:W-:-:S04]  /*12c90*/  IMAD.WIDE R8, R0, 0x4, R8 ;  /* 0x0000000400087825 */ /* 0x000fc800078e0208 */
[C---:B------:R-:W-:Y:S01]  /*12ca0*/  IMAD.WIDE R4, R0.reuse, 0x4, R4 ;  /* 0x0000000400047825 */ /* 0x040fe200078e0204 */
[----:B------:R-:W-:Y:S04]  /*12cb0*/  STL.64 [R1+0x1848], R8 ;  /* 0x0018480801007387 */ /* 0x000fe80000100a00 */
[----:B------:R1:W-:Y:S04]  /*12cc0*/  STL.64 [R1+0x1850], R4 ;  /* 0x0018500401007387 */ /* 0x0003e80000100a00 */
[----:B-1----:R-:W2:Y:S04]  /*12cd0*/  LDL.LU.64 R24, [R1+0x7e0] ;  /* 0x0007e00001187983 */ /* 0x002ea80000300a00 */
[----:B------:R-:W2:Y:S04]  /*12ce0*/  LDL.LU.64 R22, [R1+0x7d8] ;  /* 0x0007d80001167983 */ /* 0x000ea80000300a00 */
[----:B------:R1:W-:Y:S04]  /*12cf0*/  LDGSTS.E [R82+0x79400], [R8.64], !P1 ;  /* 0x7940000008527fae */ /* 0x0003e8000c921848 */
[----:B------:R1:W-:Y:S04]  /*12d00*/  LDGSTS.E [R82+0x79600], [R4.64], !P1 ;  /* 0x7960000004527fae */ /* 0x0003e8000c921848 */
[----:B-1----:R-:W2:Y:S04]  /*12d10*/  LDL.LU.64 R4, [R1+0x7d0] ;  /* 0x0007d00001047983 */ /* 0x002ea80000300a00 */
[----:B------:R-:W2:Y:S01]  /*12d20*/  LDL.LU.64 R8, [R1+0x7c8] ;  /* 0x0007c80001087983 */ /* 0x000ea20000300a00 */
[----:B------:R-:W-:-:S04]  /*12d30*/  IMAD.WIDE R28, R0, 0x4, R28 ;  /* 0x00000004001c7825 */ /* 0x000fc800078e021c */
[C---:B------:R-:W-:Y:S01]  /*12d40*/  IMAD.WIDE R20, R0.reuse, 0x4, R20 ;  /* 0x0000000400147825 */ /* 0x040fe200078e0214 */
[----:B------:R-:W-:Y:S03]  /*12d50*/  STL.64 [R1+0x1898], R28 ;  /* 0x0018981c01007387 */ /* 0x000fe60000100a00 */
[C---:B------:R-:W-:Y:S01]  /*12d60*/  IMAD.WIDE R18, R0.reuse, 0x4, R18 ;  /* 0x0000000400127825 */ /* 0x040fe200078e0212 */
[----:B------:R1:W-:Y:S04]  /*12d70*/  STL.64 [R1+0x18a0], R20 ;  /* 0x0018a01401007387 */ /* 0x0003e80000100a00 */
[----:B------:R1:W-:Y:S04]  /*12d80*/  LDGSTS.E [R82+0x7b000], [R28.64], !P2 ;  /* 0x7b0000001c527fae */ /* 0x0003e8000d121848 */
[----:B------:R1:W-:Y:S04]  /*12d90*/  STL.64 [R1+0x18a8], R18 ;  /* 0x0018a81201007387 */ /* 0x0003e80000100a00 */
[----:B------:R1:W-:Y:S04]  /*12da0*/  LDGSTS.E [R82+0x7b200], [R20.64], !P2 ;  /* 0x7b20000014527fae */ /* 0x0003e8000d121848 */
[----:B------:R1:W-:Y:S01]  /*12db0*/  LDGSTS.E [R82+0x7b400], [R18.64], !P2 ;  /* 0x7b40000012527fae */ /* 0x0003e2000d121848 */
[----:B----4-:R-:W-:-:S05]  /*12dc0*/  IMAD.WIDE R6, R0, 0x4, R6 ;  /* 0x0000000400067825 */ /* 0x010fca00078e0206 */
[----:B------:R4:W-:Y:S04]  /*12dd0*/  STL.64 [R1+0x18b0], R6 ;  /* 0x0018b00601007387 */ /* 0x0009e80000100a00 */
[----:B-1----:R-:W3:Y:S04]  /*12de0*/  LDL.LU.64 R20, [R1+0xab8] ;  /* 0x000ab80001147983 */ /* 0x002ee80000300a00 */
[----:B------:R-:W3:Y:S04]  /*12df0*/  LDL.LU.64 R18, [R1+0xac0] ;  /* 0x000ac00001127983 */ /* 0x000ee80000300a00 */
[----:B------:R4:W-:Y:S04]  /*12e00*/  LDGSTS.E [R82+0x7b600], [R6.64], !P2 ;  /* 0x7b60000006527fae */ /* 0x0009e8000d121848 */
[----:B----4-:R-:W4:Y:S01]  /*12e10*/  LDL.LU.64 R6, [R1+0xac8] ;  /* 0x000ac80001067983 */ /* 0x010f220000300a00 */
[----:B------:R-:W-:-:S04]  /*12e20*/  IMAD.WIDE R28, R0, 0x4, R26 ;  /* 0x00000004001c7825 */ /* 0x000fc800078e021a */
[----:B-----5:R-:W-:Y:S01]  /*12e30*/  IMAD.WIDE R26, R0, 0x4, R16 ;  /* 0x00000004001a7825 */ /* 0x020fe200078e0210 */
[----:B------:R-:W-:Y:S04]  /*12e40*/  STL.64 [R1+0x18f8], R28 ;  /* 0x0018f81c01007387 */ /* 0x000fe80000100a00 */
[----:B------:R-:W5:Y:S01]  /*12e50*/  LDL.LU.64 R16, [R1+0xad0] ;  /* 0x000ad00001107983 */ /* 0x000f620000300a00 */
[----:B------:R-:W-:-:S04]  /*12e60*/  IADD3 R2, R252, -0x84, RZ ;  /* 0xffffff7cfc027810 */ /* 0x000fc80007ffe0ff */
[----:B------:R-:W-:Y:S02]  /*12e70*/  ISETP.GE.U32.AND P6, PT, R2, 0x7ffffefd, PT ;  /* 0x7ffffefd0200780c */ /* 0x000fe40003fc6070 */
        /* <DEDUP_REMOVED lines=9> */
[----:B------:R-:W-:Y:S01]  /*12f10*/  ISETP.GE.U32.AND P1, PT, R2, 0x7ffffe86, PT ;  /* 0x7ffffe860200780c */ /* 0x000fe20003f26070 */
[----:B--2---:R-:W-:Y:S01]  /*12f20*/  IMAD.WIDE R12, R0, 0x4, R12 ;  /* 0x00000004000c7825 */ /* 0x004fe200078e020c */
[----:B------:R-:W-:-:S03]  /*12f30*/  IADD3 R2, R252, -0xff, RZ ;  /* 0xffffff01fc027810 */ /* 0x000fc60007ffe0ff */
[----:B------:R-:W-:Y:S01]  /*12f40*/  IMAD.WIDE R10, R0, 0x4, R10 ;  /* 0x00000004000a7825 */ /* 0x000fe200078e020a */
[----:B------:R-:W-:Y:S01]  /*12f50*/  STL.64 [R1+0x1900], R26 ;  /* 0x0019001a01007387 */ /* 0x000fe20000100a00 */
[----:B------:R-:W-:-:S03]  /*12f60*/  ISETP.GE.U32.AND P2, PT, R2, 0x7ffffe82, PT ;  /* 0x7ffffe820200780c */ /* 0x000fc60003f46070 */
[----:B------:R1:W-:Y:S04]  /*12f70*/  STL.64 [R1+0x1908], R12 ;  /* 0x0019080c01007387 */ /* 0x0003e80000100a00 */
[----:B------:R2:W-:Y:S04]  /*12f80*/  LDGSTS.E [R82+0x7d000], [R28.64], !P1 ;  /* 0x7d0000001c527fae */ /* 0x0005e8000c921848 */
[----:B------:R1:W-:Y:S04]  /*12f90*/  LDGSTS.E [R82+0x7d200], [R26.64], !P1 ;  /* 0x7d2000001a527fae */ /* 0x0003e8000c921848 */
[----:B------:R1:W-:Y:S04]  /*12fa0*/  STL.64 [R1+0x1910], R10 ;  /* 0x0019100a01007387 */ /* 0x0003e80000100a00 */
[----:B------:R1:W-:Y:S04]  /*12fb0*/  LDGSTS.E [R82+0x7d400], [R12.64], !P1 ;  /* 0x7d4000000c527fae */ /* 0x0003e8000c921848 */
[----:B------:R1:W-:Y:S04]  /*12fc0*/  LDGSTS.E [R82+0x7d600], [R10.64], !P1 ;  /* 0x7d6000000a527fae */ /* 0x0003e8000c921848 */
[----:B-1----:R-:W5:Y:S04]  /*12fd0*/  LDL.LU.64 R12, [R1+0xad8] ;  /* 0x000ad800010c7983 */ /* 0x002f680000300a00 */
[----:B------:R-:W5:Y:S01]  /*12fe0*/  LDL.LU.64 R10, [R1+0xae0] ;  /* 0x000ae000010a7983 */ /* 0x000f620000300a00 */
[----:B--2---:R-:W-:-:S04]  /*12ff0*/  IMAD.WIDE R28, R0, 0x4, R24 ;  /* 0x00000004001c7825 */ /* 0x004fc800078e0218 */
[C---:B------:R-:W-:Y:S01]  /*13000*/  IMAD.WIDE R26, R0.reuse, 0x4, R22 ;  /* 0x00000004001a7825 */ /* 0x040fe200078e0216 */
[----:B------:R-:W-:Y:S04]  /*13010*/  STL.64 [R1+0x1958], R28 ;  /* 0x0019581c01007387 */ /* 0x000fe80000100a00 */
[----:B------:R3:W-:Y:S04]  /*13020*/  LDGSTS.E [R82+0x7f000], [R28.64], !P2 ;  /* 0x7f0000001c527fae */ /* 0x0007e8000d121848 */
[----:B------:R1:W-:Y:S01]  /*13030*/  LDGSTS.E [R82+0x7f200], [R26.64], !P2 ;  /* 0x7f2000001a527fae */ /* 0x0003e2000d121848 */
[----:B------:R-:W-:-:S03]  /*13040*/  IMAD.WIDE R22, R0, 0x4, R4 ;  /* 0x0000000400167825 */ /* 0x000fc600078e0204 */
[----:B------:R-:W2:Y:S01]  /*13050*/  LDL.LU.64 R4, [R1+0xae8] ;  /* 0x000ae80001047983 */ /* 0x000ea20000300a00 */
[----:B------:R-:W-:-:S03]  /*13060*/  IMAD.WIDE R8, R0, 0x4, R8 ;  /* 0x0000000400087825 */ /* 0x000fc600078e0208 */
[----:B------:R-:W-:Y:S04]  /*13070*/  STL.64 [R1+0x1960], R26 ;  /* 0x0019601a01007387 */ /* 0x000fe80000100a00 */
[----:B------:R-:W2:Y:S04]  /*13080*/  LDL.LU.64 R24, [R1+0xaf0] ;  /* 0x000af00001187983 */ /* 0x000ea80000300a00 */
[----:B------:R1:W-:Y:S04]  /*13090*/  STL.64 [R1+0x1968], R22 ;  /* 0x0019681601007387 */ /* 0x0003e80000100a00 */
[----:B------:R1:W-:Y:S04]  /*130a0*/  STL.64 [R1+0x1970], R8 ;  /* 0x0019700801007387 */ /* 0x0003e80000100a00 */
[----:B------:R1:W-:Y:S04]  /*130b0*/  LDGSTS.E [R82+0x7f400], [R22.64], !P2 ;  /* 0x7f40000016527fae */ /* 0x0003e8000d121848 */
[----:B------:R1:W-:Y:S04]  /*130c0*/  LDGSTS.E [R82+0x7f600], [R8.64], !P2 ;  /* 0x7f60000008527fae */ /* 0x0003e8000d121848 */
[----:B-1----:R-:W2:Y:S04]  /*130d0*/  LDL.LU.64 R22, [R1+0xaf8] ;  /* 0x000af80001167983 */ /* 0x002ea80000300a00 */
[----:B------:R-:W2:Y:S01]  /*130e0*/  LDL.LU.64 R8, [R1+0xb00] ;  /* 0x000b000001087983 */ /* 0x000ea20000300a00 */
[----:B------:R-:W-:Y:S01]  /*130f0*/  LOP3.LUT R14, R15, 0x60, RZ, 0x3c, !PT ;  /* 0x000000600f0e7812 */ /* 0x000fe200078e3cff */
[----:B---3--:R-:W-:-:S04]  /*13100*/  IMAD.WIDE R28, R0, 0x4, R20 ;  /* 0x00000004001c7825 */ /* 0x008fc800078e0214 */
[C---:B------:R-:W-:Y:S01]  /*13110*/  IMAD.WIDE R26, R0.reuse, 0x4, R18 ;  /* 0x00000004001a7825 */ /* 0x040fe200078e0212 */
[----:B------:R-:W-:Y:S04]  /*13120*/  STL.64 [R1+0x248], R28 ;  /* 0x0002481c01007387 */ /* 0x000fe80000100a00 */
[----:B------:R1:W-:Y:S04]  /*13130*/  LDGSTS.E [R14+0x41800], [R28.64], !P6 ;  /* 0x418000001c0e7fae */ /* 0x0003e8000f121848 */
[----:B------:R3:W-:Y:S01]  /*13140*/  LDGSTS.E [R14+0x41a00], [R26.64], !P6 ;  /* 0x41a000001a0e7fae */ /* 0x0007e2000f121848 */
[----:B----4-:R-:W-:-:S03]  /*13150*/  IMAD.WIDE R18, R0, 0x4, R6 ;  /* 0x0000000400127825 */ /* 0x010fc600078e0206 */
[----:B------:R-:W4:Y:S04]  /*13160*/  LDL.LU.64 R6, [R1+0xb08] ;  /* 0x000b080001067983 */ /* 0x000f280000300a00 */
[----:B------:R-:W-:Y:S04]  /*13170*/  STL.64 [R1+0x240], R26 ;  /* 0x0002401a01007387 */ /* 0x000fe80000100a00 */
[----:B------:R-:W4:Y:S01]  /*13180*/  LDL.LU.64 R20, [R1+0xb10] ;  /* 0x000b100001147983 */ /* 0x000f220000300a00 */
[----:B-----5:R-:W-:-:S03]  /*13190*/  IMAD.WIDE R16, R0, 0x4, R16 ;  /* 0x0000000400107825 */ /* 0x020fc600078e0210 */
[----:B------:R5:W-:Y:S04]  /*131a0*/  STL.64 [R1+0x238], R18 ;  /* 0x0002381201007387 */ /* 0x000be80000100a00 */
[----:B------:R1:W-:Y:S04]  /*131b0*/  STL.64 [R1+0x230], R16 ;  /* 0x0002301001007387 */ /* 0x0003e80000100a00 */
[----:B------:R5:W-:Y:S04]  /*131c0*/  LDGSTS.E [R14+0x41c00], [R18.64], !P6 ;  /* 0x41c00000120e7fae */ /* 0x000be8000f121848 */
[----:B------:R1:W-:Y:S04]  /*131d0*/  LDGSTS.E [R14+0x41e00], [R16.64], !P6 ;  /* 0x41e00000100e7fae */ /* 0x0003e8000f121848 */
[----:B-----5:R-:W5:Y:S04]  /*131e0*/  LDL.LU.64 R18, [R1+0xb18] ;  /* 0x000b180001127983 */ /* 0x020f680000300a00 */
[----:B-1----:R-:W5:Y:S01]  /*131f0*/  LDL.LU.64 R16, [R1+0xb20] ;  /* 0x000b200001107983 */ /* 0x002f620000300a00 */
[----:B------:R-:W-:-:S03]  /*13200*/  IMAD.WIDE R28, R0, 0x4, R12 ;  /* 0x00000004001c7825 */ /* 0x000fc600078e020c */
[----:B------:R-:W5:Y:S01]  /*13210*/  LDL.LU.64 R12, [R1+0xb28] ;  /* 0x000b2800010c7983 */ /* 0x000f620000300a00 */
[----:B---3--:R-:W-:-:S03]  /*13220*/  IMAD.WIDE R26, R0, 0x4, R10 ;  /* 0x00000004001a7825 */ /* 0x008fc600078e020a */
[----:B------:R-:W-:Y:S04]  /*13230*/  STL.64 [R1+0x1c8], R28 ;  /* 0x0001c81c01007387 */ /* 0x000fe80000100a00 */
[----:B------:R-:W3:Y:S04]  /*13240*/  LDL.LU.64 R10, [R1+0xb30] ;  /* 0x000b3000010a7983 */ /* 0x000ee80000300a00 */
[----:B------:R-:W-:Y:S04]  /*13250*/  STL.64 [R1+0x1c0], R26 ;  /* 0x0001c01a01007387 */ /* 0x000fe80000100a00 */
[----:B------:R1:W-:Y:S04]  /*13260*/  LDGSTS.E [R14+0x43800], [R28.64], !P4 ;  /* 0x438000001c0e7fae */ /* 0x0003e8000e121848 */
[----:B------:R1:W-:Y:S01]  /*13270*/  LDGSTS.E [R14+0x43a00], [R26.64], !P4 ;  /* 0x43a000001a0e7fae */ /* 0x0003e2000e121848 */
[----:B--2---:R-:W-:-:S04]  /*13280*/  IMAD.WIDE R4, R0, 0x4, R4 ;  /* 0x0000000400047825 */ /* 0x004fc800078e0204 */
[C---:B------:R-:W-:Y:S01]  /*13290*/  IMAD.WIDE R24, R0.reuse, 0x4, R24 ;  /* 0x0000000400187825 */ /* 0x040fe200078e0218 */
[----:B------:R2:W-:Y:S04]  /*132a0*/  STL.64 [R1+0x1b8], R4 ;  /* 0x0001b80401007387 */ /* 0x0005e80000100a00 */
[----:B------:R1:W-:Y:S04]  /*132b0*/  STL.64 [R1+0x1b0], R24 ;  /* 0x0001b01801007387 */ /* 0x0003e80000100a00 */
[----:B------:R2:W-:Y:S04]  /*132c0*/  LDGSTS.E [R14+0x43c00], [R4.64], !P4 ;  /* 0x43c00000040e7fae */ /* 0x0005e8000e121848 */
[----:B------:R2:W-:Y:S04]  /*132d0*/  LDGSTS.E [R14+0x43e00], [R24.64], !P4 ;  /* 0x43e00000180e7fae */ /* 0x0005e8000e121848 */
[----:B--2---:R-:W2:Y:S01]  /*132e0*/  LDL.LU.64 R4, [R1+0xb38] ;  /* 0x000b380001047983 */ /* 0x004ea20000300a00 */
[----:B-1----:R-:W-:-:S03]  /*132f0*/  IMAD.WIDE R28, R0, 0x4, R22 ;  /* 0x00000004001c7825 */ /* 0x002fc600078e0216 */
[----:B------:R-:W2:Y:S01]  /*13300*/  LDL.LU.64 R26, [R1+0xb40] ;  /* 0x000b4000011a7983 */ /* 0x000ea20000300a00 */
[----:B------:R-:W-:-:S03]  /*13310*/  IMAD.WIDE R22, R0, 0x4, R8 ;  /* 0x0000000400167825 */ /* 0x000fc600078e0208 */
[----:B------:R-:W2:Y:S04]  /*13320*/  LDL.LU.64 R24, [R1+0xb48] ;  /* 0x000b480001187983 */ /* 0x000ea80000300a00 */
[----:B------:R-:W-:Y:S04]  /*13330*/  STL.64 [R1+0x188], R28 ;  /* 0x0001881c01007387 */ /* 0x000fe80000100a00 */
[----:B------:R-:W2:Y:S04]  /*13340*/  LDL.LU.64 R8, [R1+0xb50] ;  /* 0x000b500001087983 */ /* 0x000ea80000300a00 */
[----:B------:R-:W-:Y:S04]  /*13350*/  STL.64 [R1+0x180], R22 ;  /* 0x0001801601007387 */ /* 0x000fe80000100a00 */
[----:B------:R5:W-:Y:S04]  /*13360*/  LDGSTS.E [R14+0x45800], [R28.64], !P3 ;  /* 0x458000001c0e7fae */ /* 0x000be8000d921848 */
[----:B------:R1:W-:Y:S01]  /*13370*/  LDGSTS.E [R14+0x45a00], [R22.64], !P3 ;  /* 0x45a00000160e7fae */ /* 0x0003e2000d921848 */
[----:B----4-:R-:W-:-:S04]  /*13380*/  IMAD.WIDE R6, R0, 0x4, R6 ;  /* 0x0000000400067825 */ /* 0x010fc800078e0206 */
[C---:B------:R-:W-:Y:S01]  /*13390*/  IMAD.WIDE R20, R0.reuse, 0x4, R20 ;  /* 0x0000000400147825 */ /* 0x040fe200078e0214 */
[----:B------:R4:W-:Y:S04]  /*133a0*/  STL.64 [R1+0x178], R6 ;  /* 0x0001780601007387 */ /* 0x0009e80000100a00 */
[----:B------:R1:W-:Y:S04]  /*133b0*/  STL.64 [R1+0x170], R20 ;  /* 0x0001701401007387 */ /* 0x0003e80000100a00 */
[----:B------:R4:W-:Y:S04]  /*133c0*/  LDGSTS.E [R14+0x45c00], [R6.64], !P3 ;  /* 0x45c00000060e7fae */ /* 0x0009e8000d921848 */
[----:B------:R1:W-:Y:S04]  /*133d0*/  LDGSTS.E [R14+0x45e00], [R20.64], !P3 ;  /* 0x45e00000140e7fae */ /* 0x0003e8000d921848 */
[----:B----4-:R-:W4:Y:S04]  /*133e0*/  LDL.LU.64 R6, [R1+0xb58] ;  /* 0x000b580001067983 */ /* 0x010f280000300a00 */
[----:B-1----:R-:W4:Y:S01]  /*133f0*/  LDL.LU.64 R22, [R1+0xb68] ;  /* 0x000b680001167983 */ /* 0x002f220000300a00 */
[----:B-----5:R-:W-:-:S03]  /*13400*/  IMAD.WIDE R28, R0, 0x4, R18 ;  /* 0x00000004001c7825 */ /* 0x020fc600078e0212 */
[----:B------:R-:W5:Y:S04]  /*13410*/  LDL.LU.64 R20, [R1+0xb80] ;  /* 0x000b800001147983 */ /* 0x000f680000300a00 */
[----:B------:R-:W5:Y:S01]  /*13420*/  LDL.LU.64 R18, [R1+0xb90] ;  /* 0x000b900001127983 */ /* 0x000f620000300a00 */
[----:B------:R-:W-:-:S03]  /*13430*/  IMAD.WIDE R16, R0, 0x4, R16 ;  /* 0x0000000400107825 */ /* 0x000fc600078e0210 */
[----:B------:R-:W-:Y:S04]  /*13440*/  STL.64 [R1+0x140], R28 ;  /* 0x0001401c01007387 */ /* 0x000fe80000100a00 */
[----:B------:R1:W-:Y:S04]  /*13450*/  STL.64 [R1+0x138], R16 ;  /* 0x0001381001007387 */ /* 0x0003e80000100a00 */
[----:B------:R2:W-:Y:S04]  /*13460*/  LDGSTS.E [R14+0x47800], [R28.64], !P5 ;  /* 0x478000001c0e7fae */ /* 0x0005e8000e921848 */
[----:B------:R1:W-:Y:S01]  /*13470*/  LDGSTS.E [R14+0x47a00], [R16.64], !P5 ;  /* 0x47a00000100e7fae */ /* 0x0003e2000e921848 */
[----:B------:R-:W-:-:S04]  /*13480*/  IMAD.WIDE R12, R0, 0x4, R12 ;  /* 0x00000004000c7825 */ /* 0x000fc800078e020c */
[C---:B---3--:R-:W-:Y:S01]  /*13490*/  IMAD.WIDE R10, R0.reuse, 0x4, R10 ;  /* 0x00000004000a7825 */ /* 0x048fe200078e020a */
[----:B------:R3:W-:Y:S04]  /*134a0*/  STL.64 [R1+0x130], R12 ;  /* 0x0001300c01007387 */ /* 0x0007e80000100a00 */
[----:B------:R3:W-:Y:S04]  /*134b0*/  STL.64 [R1+0xb8], R10 ;  /* 0x0000b80a01007387 */ /* 0x0007e80000100a00 */
[----:B------:R3:W-:Y:S04]  /*134c0*/  LDGSTS.E [R14+0x47c00], [R12.64], !P5 ;  /* 0x47c000000c0e7fae */ /* 0x0007e8000e921848 */
[----:B-1----:R-:W5:Y:S04]  /*134d0*/  LDL.LU.64 R16, [R1+0xb98] ;  /* 0x000b980001107983 */ /* 0x002f680000300a00 */
[----:B------:R1:W-:Y:S04]  /*134e0*/  LDGSTS.E [R14+0x47e00], [R10.64], !P5 ;  /* 0x47e000000a0e7fae */ /* 0x0003e8000e921848 */
[----:B---3--:R-:W3:Y:S04]  /*134f0*/  LDL.LU.64 R12, [R1+0xba0] ;  /* 0x000ba000010c7983 */ /* 0x008ee80000300a00 */
[----:B-1----:R-:W3:Y:S01]  /*13500*/  LDL.LU.64 R10, [R1+0xba8] ;  /* 0x000ba800010a7983 */ /* 0x002ee20000300a00 */
[----:B--2---:R-:W-:-:S03]  /*13510*/  IMAD.WIDE R28, R0, 0x4, R4 ;  /* 0x00000004001c7825 */ /* 0x004fc600078e0204 */
[----:B------:R-:W2:Y:S01]  /*13520*/  LDL.LU.64 R4, [R1+0xbb0] ;  /* 0x000bb00001047983 */ /* 0x000ea20000300a00 */
[----:B------:R-:W-:-:S04]  /*13530*/  IMAD.WIDE R26, R0, 0x4, R26 ;  /* 0x00000004001a7825 */ /* 0x000fc800078e021a */
[C---:B------:R-:W-:Y:S01]  /*13540*/  IMAD.WIDE R24, R0.reuse, 0x4, R24 ;  /* 0x0000000400187825 */ /* 0x040fe200078e0218 */
[----:B------:R-:W-:Y:S04]  /*13550*/  STL.64 [R1+0x50], R28 ;  /* 0x0000501c01007387 */ /* 0x000fe80000100a00 */
[----:B------:R1:W-:Y:S01]  /*13560*/  LDGSTS.E [R14+0x49800], [R28.64], !P0 ;  /* 0x498000001c0e7fae */ /* 0x0003e2000c121848 */
[----:B------:R-:W-:-:S03]  /*13570*/  IMAD.WIDE R8, R0, 0x4, R8 ;  /* 0x0000000400087825 */ /* 0x000fc600078e0208 */
[----:B------:R-:W-:Y:S04]  /*13580*/  STL.64 [R1+0x38], R26 ;  /* 0x0000381a01007387 */ /* 0x000fe80000100a00 */
[----:B------:R1:W-:Y:S04]  /*13590*/  LDGSTS.E [R14+0x49a00], [R26.64], !P0 ;  /* 0x49a000001a0e7fae */ /* 0x0003e8000c121848 */
[----:B------:R-:W-:Y:S04]  /*135a0*/  STL.64 [R1+0x30], R24 ;  /* 0x0000301801007387 */ /* 0x000fe80000100a00 */
[----:B------:R1:W-:Y:S04]  /*135b0*/  LDGSTS.E [R14+0x49c00], [R24.64], !P0 ;  /* 0x49c00000180e7fae */ /* 0x0003e8000c121848 */
[----:B------:R1:W-:Y:S04]  /*135c0*/  STL.64 [R1+0x18], R8 ;  /* 0x0000180801007387 */ /* 0x0003e80000100a00 */
[----:B------:R1:W-:Y:S04]  /*135d0*/  LDGSTS.E [R14+0x49e00], [R8.64], !P0 ;  /* 0x49e00000080e7fae */ /* 0x0003e8000c121848 */
[----:B-1----:R-:W2:Y:S04]  /*135e0*/  LDL.LU.64 R8, [R1+0xbb8] ;  /* 0x000bb80001087983 */ /* 0x002ea80000300a00 */
[----:B------:R-:W2:Y:S04]  /*135f0*/  LDL.LU.64 R26, [R1+0xbc0] ;  /* 0x000bc000011a7983 */ /* 0x000ea80000300a00 */
[----:B------:R-:W2:Y:S01]  /*13600*/  LDL.LU.64 R24, [R1+0xbc8] ;  /* 0x000bc80001187983 */ /* 0x000ea20000300a00 */
[----:B----4-:R-:W-:-:S03]  /*13610*/  IMAD.WIDE R240, R0, 0x4, R6 ;  /* 0x0000000400f07825 */ /* 0x010fc600078e0206 */
[----:B------:R-:W4:Y:S01]  /*13620*/  LDL.LU.64 R6, [R1+0xbd0] ;  /* 0x000bd00001067983 */ /* 0x000f220000300a00 */
[----:B------:R-:W-:-:S03]  /*13630*/  IMAD.WIDE R238, R0, 0x4, R22 ;  /* 0x0000000400ee7825 */ /* 0x000fc600078e0216 */
[----:B------:R-:W4:Y:S01]  /*13640*/  LDL.LU.64 R22, [R1+0xbd8] ;  /* 0x000bd80001167983 */ /* 0x000f220000300a00 */
[----:B-----5:R-:W-:-:S03]  /*13650*/  IMAD.WIDE R146, R0, 0x4, R18 ;  /* 0x0000000400927825 */ /* 0x020fc600078e0212 */
[----:B------:R-:W5:Y:S01]  /*13660*/  LDL.LU.64 R18, [R1+0xbe0] ;  /* 0x000be00001127983 */ /* 0x000f620000300a00 */
[----:B------:R-:W-:-:S03]  /*13670*/  IMAD.WIDE R236, R0, 0x4, R20 ;  /* 0x0000000400ec7825 */ /* 0x000fc600078e0214 */
[----:B------:R-:W5:Y:S01]  /*13680*/  LDL.LU.64 R20, [R1+0xbe8] ;  /* 0x000be80001147983 */ /* 0x000f620000300a00 */
[----:B------:R-:W-:-:S03]  /*13690*/  IMAD.WIDE R136, R0, 0x4, R16 ;  /* 0x0000000400887825 */ /* 0x000fc600078e0210 */
[----:B------:R-:W5:Y:S01]  /*136a0*/  LDL.LU.64 R16, [R1+0xbf0] ;  /* 0x000bf00001107983 */ /* 0x000f620000300a00 */
[----:B---3--:R-:W-:-:S03]  /*136b0*/  IMAD.WIDE R134, R0, 0x4, R12 ;  /* 0x0000000400867825 */ /* 0x008fc600078e020c */
[----:B------:R-:W3:Y:S01]  /*136c0*/  LDL.LU.64 R12, [R1+0xbf8] ;  /* 0x000bf800010c7983 */ /* 0x000ee20000300a00 */
[----:B------:R-:W-:-:S03]  /*136d0*/  IMAD.WIDE R132, R0, 0x4, R10 ;  /* 0x0000000400847825 */ /* 0x000fc600078e020a */
[----:B------:R-:W3:Y:S01]  /*136e0*/  LDL.LU.64 R10, [R1+0xc00] ;  /* 0x000c0000010a7983 */ /* 0x000ee20000300a00 */
[----:B--2---:R-:W-:-:S03]  /*136f0*/  IMAD.WIDE R130, R0, 0x4, R4 ;  /* 0x0000000400827825 */ /* 0x004fc600078e0204 */
[----:B------:R-:W2:Y:S01]  /*13700*/  LDL.LU.64 R4, [R1+0xc08] ;  /* 0x000c080001047983 */ /* 0x000ea20000300a00 */
[----:B------:R-:W-:-:S03]  /*13710*/  IMAD.WIDE R60, R0, 0x4, R8 ;  /* 0x00000004003c7825 */ /* 0x000fc600078e0208 */
[----:B------:R-:W2:Y:S01]  /*13720*/  LDL.LU.64 R8, [R1+0xc10] ;  /* 0x000c100001087983 */ /* 0x000ea20000300a00 */
[----:B------:R-:W-:-:S03]  /*13730*/  IMAD.WIDE R58, R0, 0x4, R26 ;  /* 0x00000004003a7825 */ /* 0x000fc600078e021a */
[----:B------:R-:W2:Y:S01]  /*13740*/  LDL.LU.64 R26, [R1+0xc20] ;  /* 0x000c2000011a7983 */ /* 0x000ea20000300a00 */
[----:B------:R-:W-:-:S04]  /*13750*/  IMAD.WIDE R56, R0, 0x4, R24 ;  /* 0x0000000400387825 */ /* 0x000fc800078e0218 */
[C---:B----4-:R-:W-:Y:S02]  /*13760*/  IMAD.WIDE R54, R0.reuse, 0x4, R6 ;  /* 0x0000000400367825 */ /* 0x050fe400078e0206 */
[----:B------:R-:W4:Y:S04]  /*13770*/  LDL.LU.64 R6, [R1+0xc38] ;  /* 0x000c380001067983 */ /* 0x000f280000300a00 */
[----:B------:R-:W4:Y:S01]  /*13780*/  LDL.LU.64 R24, [R1+0xc48] ;  /* 0x000c480001187983 */ /* 0x000f220000300a00 */
[----:B-----5:R-:W-:-:S03]  /*13790*/  IMAD.WIDE R46, R0, 0x4, R18 ;  /* 0x00000004002e7825 */ /* 0x020fc600078e0212 */
[----:B------:R-:W5:Y:S01]  /*137a0*/  LDL.LU.64 R18, [R1+0xc50] ;  /* 0x000c500001127983 */ /* 0x000f620000300a00 */
[----:B------:R-:W-:-:S04]  /*137b0*/  IADD3 R2, R252, -0x98, RZ ;  /* 0xffffff68fc027810 */ /* 0x000fc80007ffe0ff */
[----:B------:R-:W-:Y:S02]  /*137c0*/  ISETP.GE.U32.AND P1, PT, R2, 0x7ffffee9, PT ;  /* 0x7ffffee90200780c */ /* 0x000fe40003f26070 */
[----:B------:R-:W-:-:S04]  /*137d0*/  IADD3 R2, R252, -0x9c, RZ ;  /* 0xffffff64fc027810 */ /* 0x000fc80007ffe0ff */
[----:B------:R-:W-:Y:S02]  /*137e0*/  ISETP.GE.U32.AND P2, PT, R2, 0x7ffffee5, PT ;  /* 0x7ffffee50200780c */ /* 0x000fe40003f46070 */
[----:B------:R-:W-:-:S04]  /*137f0*/  IADD3 R2, R252, -0xa0, RZ ;  /* 0xffffff60fc027810 */ /* 0x000fc80007ffe0ff */
[----:B------:R-:W-:Y:S01]  /*13800*/  ISETP.GE.U32.AND P6, PT, R2, 0x7ffffee1, PT ;  /* 0x7ffffee10200780c */ /* 0x000fe20003fc6070 */
[----:B------:R1:W-:Y:S01]  /*13810*/  LDGSTS.E [R14+0x4b800], [R240.64], !P1 ;  /* 0x4b800000f00e7fae */ /* 0x0003e2000c921848 */
[----:B------:R-:W-:Y:S01]  /*13820*/  IADD3 R2, R252, -0xa4, RZ ;  /* 0xffffff5cfc027810 */ /* 0x000fe20007ffe0ff */
[----:B------:R-:W-:Y:S02]  /*13830*/  IMAD.WIDE R48, R0, 0x4, R22 ;  /* 0x0000000400307825 */ /* 0x000fe400078e0216 */
[----:B------:R1:W-:Y:S01]  /*13840*/  LDGSTS.E [R14+0x4ba00], [R238.64], !P1 ;  /* 0x4ba00000ee0e7fae */ /* 0x0003e2000c921848 */
[----:B------:R-:W-:Y:S02]  /*13850*/  ISETP.GE.U32.AND P4, PT, R2, 0x7ffffedd, PT ;  /* 0x7ffffedd0200780c */ /* 0x000fe40003f86070 */
[----:B------:R-:W-:Y:S01]  /*13860*/  IADD3 R2, R252, -0xa8, RZ ;  /* 0xffffff58fc027810 */ /* 0x000fe20007ffe0ff */
[----:B------:R1:W-:Y:S03]  /*13870*/  LDGSTS.E [R14+0x4bc00], [R236.64], !P1 ;  /* 0x4bc00000ec0e7fae */ /* 0x0003e6000c921848 */
[----:B------:R-:W-:Y:S01]  /*13880*/  ISETP.GE.U32.AND P3, PT, R2, 0x7ffffed9, PT ;  /* 0x7ffffed90200780c */ /* 0x000fe20003f66070 */
[----:B------:R1:W-:Y:S01]  /*13890*/  LDGSTS.E [R14+0x4be00], [R146.64], !P1 ;  /* 0x4be00000920e7fae */ /* 0x0003e2000c921848 */
[----:B------:R-:W-:Y:S01]  /*138a0*/  IADD3 R2, R252, -0xac, RZ ;  /* 0xffffff54fc027810 */ /* 0x000fe20007ffe0ff */
[----:B------:R-:W-:-:S02]  /*138b0*/  IMAD.WIDE R44, R0, 0x4, R20 ;  /* 0x00000004002c7825 */ /* 0x000fc400078e0214 */
[----:B------:R-:W5:Y:S01]  /*138c0*/  LDL.LU.64 R22, [R1+0xc58] ;  /* 0x000c580001167983 */ /* 0x000f620000300a00 */
[----:B------:R-:W-:Y:S02]  /*138d0*/  ISETP.GE.U32.AND P5, PT, R2, 0x7ffffed5, PT ;  /* 0x7ffffed50200780c */ /* 0x000fe40003fa6070 */
[----:B------:R-:W-:Y:S01]  /*138e0*/  IADD3 R2, R252, -0xb0, RZ ;  /* 0xffffff50fc027810 */ /* 0x000fe20007ffe0ff */
[----:B------:R-:W5:Y:S03]  /*138f0*/  LDL.LU.64 R20, [R1+0xc60] ;  /* 0x000c600001147983 */ /* 0x000f660000300a00 */
[----:B------:R-:W-:Y:S01]  /*13900*/  ISETP.GE.U32.AND P0, PT, R2, 0x7ffffed1, PT ;  /* 0x7ffffed10200780c */ /* 0x000fe20003f06070 */
[----:B------:R1:W-:Y:S01]  /*13910*/  LDGSTS.E [R14+0x4d800], [R136.64], !P2 ;  /* 0x4d800000880e7fae */ /* 0x0003e2000d121848 */
[----:B------:R-:W-:-:S03]  /*13920*/  IADD3 R2, R252, -0xb4, RZ ;  /* 0xffffff4cfc027810 */ /* 0x000fc60007ffe0ff */
[----:B------:R1:W-:Y:S01]  /*13930*/  LDGSTS.E [R14+0x4da00], [R134.64], !P2 ;  /* 0x4da00000860e7fae */ /* 0x0003e2000d121848 */
[----:B------:R-:W-:Y:S02]  /*13940*/  ISETP.GE.U32.AND P1, PT, R2, 0x7ffffecd, PT ;  /* 0x7ffffecd0200780c */ /* 0x000fe40003f26070 */
[----:B------:R-:W-:Y:S01]  /*13950*/  IADD3 R2, R252, -0xb8, RZ ;  /* 0xffffff48fc027810 */ /* 0x000fe20007ffe0ff */
[----:B------:R1:W-:Y:S04]  /*13960*/  LDGSTS.E [R14+0x4dc00], [R132.64], !P2 ;  /* 0x4dc00000840e7fae */ /* 0x0003e8000d121848 */
[----:B------:R1:W-:Y:S01]  /*13970*/  LDGSTS.E [R14+0x4de00], [R130.64], !P2 ;  /* 0x4de00000820e7fae */ /* 0x0003e2000d121848 */
[----:B------:R-:W-:Y:S02]  /*13980*/  ISETP.GE.U32.AND P2, PT, R2, 0x7ffffec9, PT ;  /* 0x7ffffec90200780c */ /* 0x000fe40003f46070 */
[----:B------:R-:W-:Y:S01]  /*13990*/  IADD3 R2, R252, -0xbc, RZ ;  /* 0xffffff44fc027810 */ /* 0x000fe20007ffe0ff */
[----:B------:R1:W-:Y:S04]  /*139a0*/  LDGSTS.E [R14+0x4f800], [R60.64], !P6 ;  /* 0x4f8000003c0e7fae */ /* 0x0003e8000f121848 */
[----:B------:R1:W-:Y:S04]  /*139b0*/  LDGSTS.E [R14+0x4fa00], [R58.64], !P6 ;  /* 0x4fa000003a0e7fae */ /* 0x0003e8000f121848 */
[----:B------:R1:W-:Y:S01]  /*139c0*/  LDGSTS.E [R14+0x4fc00], [R56.64], !P6 ;  /* 0x4fc00000380e7fae */ /* 0x0003e2000f121848 */
[----:B------:R-:W-:-:S03]  /*139d0*/  IMAD.WIDE R42, R0, 0x4, R16 ;  /* 0x00000004002a7825 */ /* 0x000fc600078e0210 */
[----:B------:R-:W5:Y:S04]  /*139e0*/  LDL.LU.64 R16, [R1+0xc68] ;  /* 0x000c680001107983 */ /* 0x000f680000300a00 */
[----:B------:R1:W-:Y:S01]  /*139f0*/  LDGSTS.E [R14+0x4fe00], [R54.64], !P6 ;  /* 0x4fe00000360e7fae */ /* 0x0003e2000f121848 */
[----:B---3--:R-:W-:Y:S01]  /*13a00*/  IMAD.WIDE R38, R0, 0x4, R10 ;  /* 0x0000000400267825 */ /* 0x008fe200078e020a */
[----:B------:R-:W-:Y:S02]  /*13a10*/  ISETP.GE.U32.AND P6, PT, R2, 0x7ffffec5, PT ;  /* 0x7ffffec50200780c */ /* 0x000fe40003fc6070 */
[----:B------:R-:W3:Y:S01]  /*13a20*/  LDL.LU.64 R10, [R1+0xc70] ;  /* 0x000c7000010a7983 */ /* 0x000ee20000300a00 */
[----:B------:R-:W-:-:S03]  /*13a30*/  IADD3 R2, R252, -0xc0, RZ ;  /* 0xffffff40fc027810 */ /* 0x000fc60007ffe0ff */
[----:B------:R1:W-:Y:S01]  /*13a40*/  LDGSTS.E [R14+0x51800], [R48.64], !P4 ;  /* 0x51800000300e7fae */ /* 0x0003e2000e121848 */
[----:B------:R-:W-:-:S03]  /*13a50*/  IMAD.WIDE R40, R0, 0x4, R12 ;  /* 0x0000000400287825 */ /* 0x000fc600078e020c */
[----:B------:R1:W-:Y:S04]  /*13a60*/  LDGSTS.E [R14+0x51a00], [R46.64], !P4 ;  /* 0x51a000002e0e7fae */ /* 0x0003e8000e121848 */
[----:B------:R1:W-:Y:S04]  /*13a70*/  LDGSTS.E [R14+0x51c00], [R44.64], !P4 ;  /* 0x51c000002c0e7fae */ /* 0x0003e8000e121848 */
[----:B------:R-:W3:Y:S04]  /*13a80*/  LDL.LU.64 R28, [R1+0xc78] ;  /* 0x000c7800011c7983 */ /* 0x000ee80000300a00 */
[----:B------:R1:W-:Y:S01]  /*13a90*/  LDGSTS.E [R14+0x51e00], [R42.64], !P4 ;  /* 0x51e000002a0e7fae */ /* 0x0003e2000e121848 */
[----:B------:R-:W-:-:S03]  /*13aa0*/  ISETP.GE.U32.AND P4, PT, R2, 0x7ffffec1, PT ;  /* 0x7ffffec10200780c */ /* 0x000fc60003f86070 */
[----:B------:R-:W3:Y:S04]  /*13ab0*/  LDL.LU.64 R12, [R1+0xc80] ;  /* 0x000c8000010c7983 */ /* 0x000ee80000300a00 */
[----:B------:R1:W-:Y:S04]  /*13ac0*/  LDGSTS.E [R14+0x53800], [R40.64], !P3 ;  /* 0x53800000280e7fae */ /* 0x0003e8000d921848 */
[----:B------:R1:W-:Y:S01]  /*13ad0*/  LDGSTS.E [R14+0x53a00], [R38.64], !P3 ;  /* 0x53a00000260e7fae */ /* 0x0003e2000d921848 */
[----:B--2---:R-:W-:-:S05]  /*13ae0*/  IMAD.WIDE R36, R0, 0x4, R4 ;  /* 0x0000000400247825 */ /* 0x004fca00078e0204 */
[----:B------:R1:W-:Y:S01]  /*13af0*/  LDGSTS.E [R14+0x53c00], [R36.64], !P3 ;  /* 0x53c00000240e7fae */ /* 0x0003e2000d921848 */
[----:B------:R-:W-:-:S03]  /*13b00*/  IMAD.WIDE R2, R0, 0x4, R8 ;  /* 0x0000000400027825 */ /* 0x000fc600078e0208 */
[----:B------:R-:W2:Y:S01]  /*13b10*/  LDL.LU.64 R8, [R1+0xc88] ;  /* 0x000c880001087983 */ /* 0x000ea20000300a00 */
[----:B------:R-:W-:-:S03]  /*13b20*/  IMAD.WIDE R30, R0, 0x4, R26 ;  /* 0x00000004001e7825 */ /* 0x000fc600078e021a */
[----:B------:R1:W-:Y:S04]  /*13b30*/  LDGSTS.E [R14+0x53e00], [R2.64], !P3 ;  /* 0x53e00000020e7fae */ /* 0x0003e8000d921848 */
[----:B------:R1:W-:Y:S01]  /*13b40*/  LDGSTS.E [R14+0x55800], [R30.64], !P5 ;  /* 0x558000001e0e7fae */ /* 0x0003e2000e921848 */
[----:B----4-:R-:W-:-:S03]  /*13b50*/  IMAD.WIDE R26, R0, 0x4, R6 ;  /* 0x00000004001a7825 */ /* 0x010fc600078e0206 */
[----:B------:R-:W4:Y:S01]  /*13b60*/  LDL.LU.64 R6, [R1+0xc90] ;  /* 0x000c900001067983 */ /* 0x000f220000300a00 */
[----:B------:R-:W-:-:S03]  /*13b70*/  IMAD.WIDE R24, R0, 0x4, R24 ;  /* 0x0000000400187825 */ /* 0x000fc600078e0218 */
[----:B------:R-:W-:Y:S01]  /*13b80*/  STL.64 [R1+0x438], R30 ;  /* 0x0004381e01007387 */ /* 0x000fe20000100a00 */
[----:B-----5:R-:W-:-:S03]  /*13b90*/  IMAD.WIDE R18, R0, 0x4, R18 ;  /* 0x0000000400127825 */ /* 0x020fc600078e0212 */
[----:B------:R5:W-:Y:S04]  /*13ba0*/  STL.64 [R1+0x440], R26 ;  /* 0x0004401a01007387 */ /* 0x000be80000100a00 */
[----:B------:R1:W-:Y:S04]  /*13bb0*/  STL.64 [R1+0x448], R24 ;  /* 0x0004481801007387 */ /* 0x0003e80000100a00 */
[----:B------:R5:W-:Y:S04]  /*13bc0*/  LDGSTS.E [R14+0x55a00], [R26.64], !P5 ;  /* 0x55a000001a0e7fae */ /* 0x000be8000e921848 */
[----:B------:R1:W-:Y:S04]  /*13bd0*/  STL.64 [R1+0x450], R18 ;  /* 0x0004501201007387 */ /* 0x0003e80000100a00 */
[----:B------:R1:W-:Y:S04]  /*13be0*/  LDGSTS.E [R14+0x55c00], [R24.64], !P5 ;  /* 0x55c00000180e7fae */ /* 0x0003e8000e921848 */
[----:B-----5:R-:W5:Y:S04]  /*13bf0*/  LDL.LU.64 R26, [R1+0xc98] ;  /* 0x000c9800011a7983 */ /* 0x020f680000300a00 */
[----:B------:R1:W-:Y:S04]  /*13c00*/  LDGSTS.E [R14+0x55e00], [R18.64], !P5 ;  /* 0x55e00000120e7fae */ /* 0x0003e8000e921848 */
[----:B-1----:R-:W5:Y:S01]  /*13c10*/  LDL.LU.64 R24, [R1+0xca0] ;  /* 0x000ca00001187983 */ /* 0x002f620000300a00 */
[----:B------:R-:W-:-:S03]  /*13c20*/  IMAD.WIDE R30, R0, 0x4, R22 ;  /* 0x00000004001e7825 */ /* 0x000fc600078e0216 */
[----:B------:R-:W5:Y:S01]  /*13c30*/  LDL.LU.64 R18, [R1+0xca8] ;  /* 0x000ca80001127983 */ /* 0x000f620000300a00 */
[----:B------:R-:W-:-:S03]  /*13c40*/  IMAD.WIDE R20, R0, 0x4, R20 ;  /* 0x0000000400147825 */ /* 0x000fc600078e0214 */
[----:B------:R-:W5:Y:S04]  /*13c50*/  LDL.LU.64 R22, [R1+0xcb8] ;  /* 0x000cb80001167983 */ /* 0x000f680000300a00 */
[----:B------:R-:W-:Y:S04]  /*13c60*/  STL.64 [R1+0x488], R30 ;  /* 0x0004881e01007387 */ /* 0x000fe80000100a00 */
[----:B------:R1:W-:Y:S04]  /*13c70*/  STL.64 [R1+0x490], R20 ;  /* 0x0004901401007387 */ /* 0x0003e80000100a00 */
[----:B------:R1:W-:Y:S04]  /*13c80*/  LDGSTS.E [R14+0x57800], [R30.64], !P0 ;  /* 0x578000001e0e7fae */ /* 0x0003e8000c121848 */
[----:B------:R1:W-:Y:S01]  /*13c90*/  LDGSTS.E [R14+0x57a00], [R20.64], !P0 ;  /* 0x57a00000140e7fae */ /* 0x0003e2000c121848 */
[----:B------:R-:W-:-:S05]  /*13ca0*/  IMAD.WIDE R16, R0, 0x4, R16 ;  /* 0x0000000400107825 */ /* 0x000fca00078e0210 */
[----:B------:R1:W-:Y:S04]  /*13cb0*/  STL.64 [R1+0x498], R16 ;  /* 0x0004981001007387 */ /* 0x0003e80000100a00 */
[----:B------:R1:W-:Y:S01]  /*13cc0*/  LDGSTS.E [R14+0x57c00], [R16.64], !P0 ;  /* 0x57c00000100e7fae */ /* 0x0003e2000c121848 */
[----:B---3--:R-:W-:-:S05]  /*13cd0*/  IMAD.WIDE R10, R0, 0x4, R10 ;  /* 0x00000004000a7825 */ /* 0x008fca00078e020a */
[----:B------:R3:W-:Y:S04]  /*13ce0*/  STL.64 [R1+0x4a0], R10 ;  /* 0x0004a00a01007387 */ /* 0x0007e80000100a00 */
[----:B-1----:R-:W5:Y:S04]  /*13cf0*/  LDL.LU.64 R20, [R1+0xcc0] ;  /* 0x000cc00001147983 */ /* 0x002f680000300a00 */
[----:B------:R3:W-:Y:S01]  /*13d00*/  LDGSTS.E [R14+0x57e00], [R10.64], !P0 ;  /* 0x57e000000a0e7fae */ /* 0x0007e2000c121848 */
[----:B------:R-:W-:-:S03]  /*13d10*/  IMAD.WIDE R30, R0, 0x4, R28 ;  /* 0x00000004001e7825 */ /* 0x000fc600078e021c */
[----:B------:R-:W5:Y:S04]  /*13d20*/  LDL.LU.64 R16, [R1+0xcd0] ;  /* 0x000cd00001107983 */ /* 0x000f680000300a00 */
[----:B------:R5:W-:Y:S04]  /*13d30*/  LDGSTS.E [R14+0x59800], [R30.64], !P1 ;  /* 0x598000001e0e7fae */ /* 0x000be8000c921848 */
[----:B---3--:R-:W5:Y:S01]  /*13d40*/  LDL.LU.64 R10, [R1+0xce8] ;  /* 0x000ce800010a7983 */ /* 0x008f620000300a00 */
[----:B------:R-:W-:-:S03]  /*13d50*/  IMAD.WIDE R12, R0, 0x4, R12 ;  /* 0x00000004000c7825 */ /* 0x000fc600078e020c */
[----:B------:R-:W5:Y:S04]  /*13d60*/  LDL.LU.64 R28, [R1+0xcf8] ;  /* 0x000cf800011c7983 */ /* 0x000f680000300a00 */
[----:B------:R-:W-:Y:S04]  /*13d70*/  STL.64 [R1+0x508], R30 ;  /* 0x0005081e01007387 */ /* 0x000fe80000100a00 */
[----:B------:R1:W-:Y:S04]  /*13d80*/  STL.64 [R1+0x510], R12 ;  /* 0x0005100c01007387 */ /* 0x0003e80000100a00 */
[----:B------:R1:W-:Y:S01]  /*13d90*/  LDGSTS.E [R14+0x59a00], [R12.64], !P1 ;  /* 0x59a000000c0e7fae */ /* 0x0003e2000c921848 */
[----:B--2---:R-:W-:-:S05]  /*13da0*/  IMAD.WIDE R8, R0, 0x4, R8 ;  /* 0x0000000400087825 */ /* 0x004fca00078e0208 */
[----:B------:R2:W-:Y:S04]  /*13db0*/  STL.64 [R1+0x518], R8 ;  /* 0x0005180801007387 */ /* 0x0005e80000100a00 */
[----:B------:R2:W-:Y:S01]  /*13dc0*/  LDGSTS.E [R14+0x59c00], [R8.64], !P1 ;  /* 0x59c00000080e7fae */ /* 0x0005e2000c921848 */
[----:B----4-:R-:W-:-:S05]  /*13dd0*/  IMAD.WIDE R6, R0, 0x4, R6 ;  /* 0x0000000400067825 */ /* 0x010fca00078e0206 */
[----:B------:R4:W-:Y:S04]  /*13de0*/  STL.64 [R1+0x520], R6 ;  /* 0x0005200601007387 */ /* 0x0009e80000100a00 */
[----:B-1----:R-:W3:Y:S04]  /*13df0*/  LDL.LU.64 R12, [R1+0xd00] ;  /* 0x000d0000010c7983 */ /* 0x002ee80000300a00 */
[----:B------:R4:W-:Y:S04]  /*13e00*/  LDGSTS.E [R14+0x59e00], [R6.64], !P1 ;  /* 0x59e00000060e7fae */ /* 0x0009e8000c921848 */
[----:B--2---:R-:W2:Y:S04]  /*13e10*/  LDL.LU.64 R8, [R1+0xd08] ;  /* 0x000d080001087983 */ /* 0x004ea80000300a00 */
[----:B----4-:R-:W4:Y:S01]  /*13e20*/  LDL.LU.64 R6, [R1+0xd10] ;  /* 0x000d100001067983 */ /* 0x010f220000300a00 */
[----:B-----5:R-:W-:-:S03]  /*13e30*/  IMAD.WIDE R30, R0, 0x4, R26 ;  /* 0x00000004001e7825 */ /* 0x020fc600078e021a */
[----:B------:R-:W5:Y:S01]  /*13e40*/  LDL.LU.64 R26, [R1+0xd18] ;  /* 0x000d1800011a7983 */ /* 0x000f620000300a00 */
[----:B------:R-:W-:-:S03]  /*13e50*/  IMAD.WIDE R24, R0, 0x4, R24 ;  /* 0x0000000400187825 */ /* 0x000fc600078e0218 */
[----:B------:R-:W-:Y:S01]  /*13e60*/  STL.64 [R1+0x588], R30 ;  /* 0x0005881e01007387 */ /* 0x000fe20000100a00 */
[----:B------:R-:W-:-:S03]  /*13e70*/  IMAD.WIDE R18, R0, 0x4, R18 ;  /* 0x0000000400127825 */ /* 0x000fc600078e0212 */
[----:B------:R1:W-:Y:S01]  /*13e80*/  STL.64 [R1+0x590], R24 ;  /* 0x0005901801007387 */ /* 0x0003e20000100a00 */
[----:B------:R-:W-:-:S03]  /*13e90*/  IMAD.WIDE R22, R0, 0x4, R22 ;  /* 0x0000000400167825 */ /* 0x000fc600078e0216 */
[----:B------:R1:W-:Y:S04]  /*13ea0*/  LDGSTS.E [R14+0x5b800], [R30.64], !P2 ;  /* 0x5b8000001e0e7fae */ /* 0x0003e8000d121848 */
[----:B------:R1:W-:Y:S04]  /*13eb0*/  STL.64 [R1+0x598], R18 ;  /* 0x0005981201007387 */ /* 0x0003e80000100a00 */
[----:B------:R1:W-:Y:S04]  /*13ec0*/  LDGSTS.E [R14+0x5ba00], [R24.64], !P2 ;  /* 0x5ba00000180e7fae */ /* 0x0003e8000d121848 */
[----:B------:R1:W-:Y:S04]  /*13ed0*/  STL.64 [R1+0x5a0], R22 ;  /* 0x0005a01601007387 */ /* 0x0003e80000100a00 */
[----:B------:R1:W-:Y:S04]  /*13ee0*/  LDGSTS.E [R14+0x5bc00], [R18.64], !P2 ;  /* 0x5bc00000120e7fae */ /* 0x0003e8000d121848 */
[----:B-1----:R-:W5:Y:S04]  /*13ef0*/  LDL.LU.64 R24, [R1+0xd20] ;  /* 0x000d200001187983 */ /* 0x002f680000300a00 */
[----:B------:R1:W-:Y:S04]  /*13f00*/  LDGSTS.E [R14+0x5be00], [R22.64], !P2 ;  /* 0x5be00000160e7fae */ /* 0x0003e8000d121848 */
[----:B------:R-:W5:Y:S04]  /*13f10*/  LDL.LU.64 R18, [R1+0xd28] ;  /* 0x000d280001127983 */ /* 0x000f680000300a00 */
[----:B-1----:R-:W5:Y:S01]  /*13f20*/  LDL.LU.64 R22, [R1+0xd30] ;  /* 0x000d300001167983 */ /* 0x002f620000300a00 */
[----:B------:R-:W-:-:S05]  /*13f30*/  IMAD.WIDE R30, R0, 0x4, R20 ;  /* 0x00000004001e7825 */ /* 0x000fca00078e0214 */
[----:B------:R-:W-:Y:S01]  /*13f40*/  STL.64 [R1+0x610], R30 ;  /* 0x0006101e01007387 */ /* 0x000fe20000100a00 */
[----:B------:R-:W-:-:S03]  /*13f50*/  IMAD.WIDE R16, R0, 0x4, R16 ;  /* 0x0000000400107825 */ /* 0x000fc600078e0210 */
[----:B------:R-:W5:Y:S01]  /*13f60*/  LDL.LU.64 R20, [R1+0xd38] ;  /* 0x000d380001147983 */ /* 0x000f620000300a00 */
[----:B------:R-:W-:-:S03]  /*13f70*/  IMAD.WIDE R10, R0, 0x4, R10 ;  /* 0x00000004000a7825 */ /* 0x000fc600078e020a */
[----:B------:R1:W-:Y:S01]  /*13f80*/  STL.64 [R1+0x618], R16 ;  /* 0x0006181001007387 */ /* 0x0003e20000100a00 */
[----:B------:R-:W-:-:S03]  /*13f90*/  IMAD.WIDE R28, R0, 0x4, R28 ;  /* 0x00000004001c7825 */ /* 0x000fc600078e021c */
[----:B------:R1:W-:Y:S04]  /*13fa0*/  STL.64 [R1+0x620], R10 ;  /* 0x0006200a01007387 */ /* 0x0003e80000100a00 */
[----:B------:R3:W-:Y:S04]  /*13fb0*/  LDGSTS.E [R14+0x5d800], [R30.64], !P6 ;  /* 0x5d8000001e0e7fae */ /* 0x0007e8000f121848 */
[----:B------:R1:W-:Y:S04]  /*13fc0*/  LDGSTS.E [R14+0x5da00], [R16.64], !P6 ;  /* 0x5da00000100e7fae */ /* 0x0003e8000f121848 */
[----:B------:R4:W-:Y:S04]  /*13fd0*/  STL.64 [R1+0x628], R28 ;  /* 0x0006281c01007387 */ /* 0x0009e80000100a00 */
[----:B------:R1:W-:Y:S04]  /*13fe0*/  LDGSTS.E [R14+0x5dc00], [R10.64], !P6 ;  /* 0x5dc000000a0e7fae */ /* 0x0003e8000f121848 */
[----:B-1----:R-:W5:Y:S04]  /*13ff0*/  LDL.LU.64 R16, [R1+0xe30] ;  /* 0x000e300001107983 */ /* 0x002f680000300a00 */
[----:B------:R4:W-:Y:S04]  /*14000*/  LDGSTS.E [R14+0x5de00], [R28.64], !P6 ;  /* 0x5de000001c0e7fae */ /* 0x0009e8000f121848 */
[----:B------:R-:W5:Y:S01]  /*14010*/  LDL.LU.64 R10, [R1+0xe28] ;  /* 0x000e2800010a7983 */ /* 0x000f620000300a00 */
[----:B---3--:R-:W-:-:S03]  /*14020*/  IMAD.WIDE R30, R0, 0x4, R12 ;  /* 0x00000004001e7825 */ /* 0x008fc600078e020c */
[----:B------:R-:W3:Y:S01]  /*14030*/  LDL.LU.64 R12, [R1+0xe20] ;  /* 0x000e2000010c7983 */ /* 0x000ee20000300a00 */
[----:B--2---:R-:W-:-:S03]  /*14040*/  IMAD.WIDE R8, R0, 0x4, R8 ;  /* 0x0000000400087825 */ /* 0x004fc600078e0208 */
[----:B------:R-:W-:Y:S04]  /*14050*/  STL.64 [R1+0x6a8], R30 ;  /* 0x0006a81e01007387 */ /* 0x000fe80000100a00 */
[----:B------:R1:W-:Y:S01]  /*14060*/  LDGSTS.E [R14+0x5f800], [R30.64], !P4 ;  /* 0x5f8000001e0e7fae */ /* 0x0003e2000e121848 */
[----:B----4-:R-:W-:-:S03]  /*14070*/  IMAD.WIDE R28, R0, 0x4, R6 ;  /* 0x00000004001c7825 */ /* 0x010fc600078e0206 */
[----:B------:R2:W-:Y:S04]  /*14080*/  LDGSTS.E [R14+0x5fa00], [R8.64], !P4 ;  /* 0x5fa00000080e7fae */ /* 0x0005e8000e121848 */
[----:B------:R-:W4:Y:S01]  /*14090*/  LDL.LU.64 R6, [R1+0xe18] ;  /* 0x000e180001067983 */ /* 0x000f220000300a00 */
[----:B-----5:R-:W-:-:S03]  /*140a0*/  IMAD.WIDE R26, R0, 0x4, R26 ;  /* 0x00000004001a7825 */ /* 0x020fc600078e021a */
[----:B------:R2:W-:Y:S04]  /*140b0*/  STL.64 [R1+0x6c0], R8 ;  /* 0x0006c00801007387 */ /* 0x0005e80000100a00 */
[----:B------:R5:W-:Y:S04]  /*140c0*/  STL.64 [R1+0x6c8], R28 ;  /* 0x0006c81c01007387 */ /* 0x000be80000100a00 */
[----:B------:R1:W-:Y:S04]  /*140d0*/  STL.64 [R1+0x6d0], R26 ;  /* 0x0006d01a01007387 */ /* 0x0003e80000100a00 */
[----:B--2---:R-:W2:Y:S01]  /*140e0*/  LDL.LU.64 R8, [R1+0xe10] ;  /* 0x000e100001087983 */ /* 0x004ea20000300a00 */
[----:B------:R-:W-:-:S03]  /*140f0*/  IADD3 R4, R252, -0xc4, RZ ;  /* 0xffffff3cfc047810 */ /* 0x000fc60007ffe0ff */
[----:B------:R5:W-:Y:S01]  /*14100*/  LDGSTS.E [R14+0x5fc00], [R28.64], !P4 ;  /* 0x5fc000001c0e7fae */ /* 0x000be2000e121848 */
[----:B------:R-:W-:-:S03]  /*14110*/  ISETP.GE.U32.AND P3, PT, R4, 0x7ffffebd, PT ;  /* 0x7ffffebd0400780c */ /* 0x000fc60003f66070 */
[----:B------:R1:W-:Y:S01]  /*14120*/  LDGSTS.E [R14+0x5fe00], [R26.64], !P4 ;  /* 0x5fe000001a0e7fae */ /* 0x0003e2000e121848 */
[----:B------:R-:W-:-:S03]  /*14130*/  IADD3 R4, R252, -0xc8, RZ ;  /* 0xffffff38fc047810 */ /* 0x000fc60007ffe0ff */
[----:B-----5:R-:W5:Y:S04]  /*14140*/  LDL.LU.64 R28, [R1+0xe08] ;  /* 0x000e0800011c7983 */ /* 0x020f680000300a00 */
[----:B-1----:R-:W5:Y:S01]  /*14150*/  LDL.LU.64 R26, [R1+0xe00] ;  /* 0x000e0000011a7983 */ /* 0x002f620000300a00 */
[----:B------:R-:W-:-:S05]  /*14160*/  IMAD.WIDE R30, R0, 0x4, R24 ;  /* 0x00000004001e7825 */ /* 0x000fca00078e0218 */
[----:B------:R-:W-:Y:S01]  /*14170*/  STL.64 [R1+0x720], R30 ;  /* 0x0007201e01007387 */ /* 0x000fe20000100a00 */
[----:B------:R-:W-:-:S03]  /*14180*/  IMAD.WIDE R18, R0, 0x4, R18 ;  /* 0x0000000400127825 */ /* 0x000fc600078e0212 */
[----:B------:R-:W5:Y:S01]  /*14190*/  LDL.LU.64 R24, [R1+0xdf8] ;  /* 0x000df80001187983 */ /* 0x000f620000300a00 */
[----:B------:R-:W-:-:S03]  /*141a0*/  IMAD.WIDE R22, R0, 0x4, R22 ;  /* 0x0000000400167825 */ /* 0x000fc600078e0216 */
[----:B------:R1:W-:Y:S01]  /*141b0*/  STL.64 [R1+0x728], R18 ;  /* 0x0007281201007387 */ /* 0x0003e20000100a00 */
[----:B------:R-:W-:-:S03]  /*141c0*/  ISETP.GE.U32.AND P5, PT, R4, 0x7ffffeb9, PT ;  /* 0x7ffffeb90400780c */ /* 0x000fc60003fa6070 */
[----:B------:R1:W-:Y:S04]  /*141d0*/  LDGSTS.E [R14+0x61800], [R30.64], !P3 ;  /* 0x618000001e0e7fae */ /* 0x0003e8000d921848 */
[----:B------:R1:W-:Y:S04]  /*141e0*/  STL.64 [R1+0x730], R22 ;  /* 0x0007301601007387 */ /* 0x0003e80000100a00 */
[----:B------:R1:W-:Y:S04]  /*141f0*/  LDGSTS.E [R14+0x61a00], [R18.64], !P3 ;  /* 0x61a00000120e7fae */ /* 0x0003e8000d921848 */
[----:B------:R1:W-:Y:S01]  /*14200*/  LDGSTS.E [R14+0x61c00], [R22.64], !P3 ;  /* 0x61c00000160e7fae */ /* 0x0003e2000d921848 */
[----:B------:R-:W-:-:S05]  /*14210*/  IMAD.WIDE R20, R0, 0x4, R20 ;  /* 0x0000000400147825 */ /* 0x000fca00078e0214 */
[----:B------:R1:W-:Y:S04]  /*14220*/  STL.64 [R1+0x738], R20 ;  /* 0x0007381401007387 */ /* 0x0003e80000100a00 */
[----:B-1----:R-:W5:Y:S04]  /*14230*/  LDL.LU.64 R18, [R1+0xdf0] ;  /* 0x000df00001127983 */ /* 0x002f680000300a00 */
[----:B------:R1:W-:Y:S01]  /*14240*/  LDGSTS.E [R14+0x61e00], [R20.64], !P3 ;  /* 0x61e00000140e7fae */ /* 0x0003e2000d921848 */
[----:B------:R-:W-:-:S05]  /*14250*/  IMAD.WIDE R30, R0, 0x4, R16 ;  /* 0x00000004001e7825 */ /* 0x000fca00078e0210 */
[----:B------:R2:W-:Y:S01]  /*14260*/  LDGSTS.E [R14+0x63800], [R30.64], !P5 ;  /* 0x638000001e0e7fae */ /* 0x0005e2000e921848 */
[----:B------:R-:W-:-:S03]  /*14270*/  IMAD.WIDE R16, R0, 0x4, R10 ;  /* 0x0000000400107825 */ /* 0x000fc600078e020a */
[----:B------:R-:W5:Y:S04]  /*14280*/  LDL.LU.64 R10, [R1+0xde8] ;  /* 0x000de800010a7983 */ /* 0x000f680000300a00 */
[----:B------:R-:W5:Y:S04]  /*14290*/  LDL.LU.64 R22, [R1+0xde0] ;  /* 0x000de00001167983 */ /* 0x000f680000300a00 */
[----:B------:R-:W-:Y:S04]  /*142a0*/  STL.64 [R1+0x7a0], R30 ;  /* 0x0007a01e01007387 */ /* 0x000fe80000100a00 */
[----:B-1----:R-:W5:Y:S04]  /*142b0*/  LDL.LU.64 R20, [R1+0xdd8] ;  /* 0x000dd80001147983 */ /* 0x002f680000300a00 */
[----:B------:R-:W-:Y:S04]  /*142c0*/  STL.64 [R1+0x7a8], R16 ;  /* 0x0007a81001007387 */ /* 0x000fe80000100a00 */
[----:B------:R1:W-:Y:S01]  /*142d0*/  LDGSTS.E [R14+0x63a00], [R16.64], !P5 ;  /* 0x63a00000100e7fae */ /* 0x0003e2000e921848 */
[----:B---3--:R-:W-:-:S05]  /*142e0*/  IMAD.WIDE R12, R0, 0x4, R12 ;  /* 0x00000004000c7825 */ /* 0x008fca00078e020c */
[----:B------:R3:W-:Y:S04]  /*142f0*/  STL.64 [R1+0x7b0], R12 ;  /* 0x0007b00c01007387 */ /* 0x0007e80000100a00 */
[----:B------:R3:W-:Y:S01]  /*14300*/  LDGSTS.E [R14+0x63c00], [R12.64], !P5 ;  /* 0x63c000000c0e7fae */ /* 0x0007e2000e921848 */
[----:B----4-:R-:W-:-:S05]  /*14310*/  IMAD.WIDE R6, R0, 0x4, R6 ;  /* 0x0000000400067825 */ /* 0x010fca00078e0206 */
[----:B------:R4:W-:Y:S04]  /*14320*/  STL.64 [R1+0x7b8], R6 ;  /* 0x0007b80601007387 */ /* 0x0009e80000100a00 */
[----:B---3--:R-:W3:Y:S04]  /*14330*/  LDL.LU.64 R12, [R1+0xdd0] ;  /* 0x000dd000010c7983 */ /* 0x008ee80000300a00 */
[----:B------:R4:W-:Y:S01]  /*14340*/  LDGSTS.E [R14+0x63e00], [R6.64], !P5 ;  /* 0x63e00000060e7fae */ /* 0x0009e2000e921848 */
[----:B--2---:R-:W-:-:S03]  /*14350*/  IMAD.WIDE R30, R0, 0x4, R8 ;  /* 0x00000004001e7825 */ /* 0x004fc600078e0208 */
[----:B------:R-:W2:Y:S04]  /*14360*/  LDL.LU.64 R8, [R1+0xdc8] ;  /* 0x000dc80001087983 */ /* 0x000ea80000300a00 */
[----:B----4-:R-:W4:Y:S04]  /*14370*/  LDL.LU.64 R6, [R1+0xdb8] ;  /* 0x000db80001067983 */ /* 0x010f280000300a00 */
[----:B------:R5:W-:Y:S04]  /*14380*/  STL.64 [R1+0x820], R30 ;  /* 0x0008201e01007387 */ /* 0x000be80000100a00 */
[----:B-1----:R-:W4:Y:S01]  /*14390*/  LDL.LU.64 R16, [R1+0xdb0] ;  /* 0x000db00001107983 */ /* 0x002f220000300a00 */
[----:B------:R-:W-:-:S04]  /*143a0*/  IADD3 R4, R252, -0xcc, RZ ;  /* 0xffffff34fc047810 */ /* 0x000fc80007ffe0ff */
[----:B------:R-:W-:Y:S01]  /*143b0*/  ISETP.GE.U32.AND P0, PT, R4, 0x7ffffeb5, PT ;  /* 0x7ffffeb50400780c */ /* 0x000fe20003f06070 */
[----:B-----5:R-:W-:Y:S01]  /*143c0*/  IMAD.WIDE R28, R0, 0x4, R28 ;  /* 0x00000004001c7825 */ /* 0x020fe200078e021c */
[----:B------:R-:W-:-:S03]  /*143d0*/  IADD3 R4, R252, -0xd0, RZ ;  /* 0xffffff30fc047810 */ /* 0x000fc60007ffe0ff */
[----:B------:R-:W-:Y:S01]  /*143e0*/  IMAD.WIDE R26, R0, 0x4, R26 ;  /* 0x00000004001a7825 */ /* 0x000fe200078e021a */
[----:B------:R-:W-:Y:S01]  /*143f0*/  ISETP.GE.U32.AND P1, PT, R4, 0x7ffffeb1, PT ;  /* 0x7ffffeb10400780c */ /* 0x000fe20003f26070 */
[----:B------:R1:W-:Y:S02]  /*14400*/  STL.64 [R1+0x828], R28 ;  /* 0x0008281c01007387 */ /* 0x0003e40000100a00 */
[C---:B------:R-:W-:Y:S02]  /*14410*/  IMAD.WIDE R24, R0.reuse, 0x4, R24 ;  /* 0x0000000400187825 */ /* 0x040fe400078e0218 */
[----:B------:R5:W-:Y:S04]  /*14420*/  STL.64 [R1+0x830], R26 ;  /* 0x0008301a01007387 */ /* 0x000be80000100a00 */
[----:B------:R1:W-:Y:S04]  /*14430*/  LDGSTS.E [R14+0x65800], [R30.64], !P0 ;  /* 0x658000001e0e7fae */ /* 0x0003e8000c121848 */
[----:B------:R5:W-:Y:S04]  /*14440*/  STL.64 [R1+0x838], R24 ;  /* 0x0008381801007387 */ /* 0x000be80000100a00 */
[----:B------:R1:W-:Y:S04]  /*14450*/  LDGSTS.E [R14+0x65a00], [R28.64], !P0 ;  /* 0x65a000001c0e7fae */ /* 0x0003e8000c121848 */
[----:B-1----:R-:W4:Y:S04]  /*14460*/  LDL.LU.64 R30, [R1+0xda8] ;  /* 0x000da800011e7983 */ /* 0x002f280000300a00 */
[----:B------:R5:W-:Y:S04]  /*14470*/  LDGSTS.E [R14+0x65c00], [R26.64], !P0 ;  /* 0x65c000001a0e7fae */ /* 0x000be8000c121848 */
[----:B------:R-:W4:Y:S04]  /*14480*/  LDL.LU.64 R28, [R1+0xd98] ;  /* 0x000d9800011c7983 */ /* 0x000f280000300a00 */
[----:B------:R1:W-:Y:S04]  /*14490*/  LDGSTS.E [R14+0x65e00], [R24.64], !P0 ;  /* 0x65e00000180e7fae */ /* 0x0003e8000c121848 */
[----:B-----5:R-:W5:Y:S01]  /*144a0*/  LDL.LU.64 R26, [R1+0xd88] ;  /* 0x000d8800011a7983 */ /* 0x020f620000300a00 */
[----:B------:R-:W-:Y:S01]  /*144b0*/  IMAD.WIDE R18, R0, 0x4, R18 ;  /* 0x0000000400127825 */ /* 0x000fe200078e0212 */
[----:B------:R-:W-:-:S04]  /*144c0*/  IADD3 R4, R252, -0xd4, RZ ;  /* 0xffffff2cfc047810 */ /* 0x000fc80007ffe0ff */
[----:B------:R1:W-:Y:S04]  /*144d0*/  STL.64 [R1+0x8a0], R18 ;  /* 0x0008a01201007387 */ /* 0x0003e80000100a00 */
[----:B-1----:R-:W5:Y:S01]  /*144e0*/  LDL.LU.64 R24, [R1+0xd80] ;  /* 0x000d800001187983 */ /* 0x002f620000300a00 */
[----:B------:R-:W-:-:S03]  /*144f0*/  ISETP.GE.U32.AND P2, PT, R4, 0x7ffffead, PT ;  /* 0x7ffffead0400780c */ /* 0x000fc60003f46070 */
[----:B------:R1:W-:Y:S01]  /*14500*/  LDGSTS.E [R14+0x67800], [R18.64], !P1 ;  /* 0x67800000120e7fae */ /* 0x0003e2000c921848 */
[----:B------:R-:W-:-:S04]  /*14510*/  IMAD.WIDE R10, R0, 0x4, R10 ;  /* 0x00000004000a7825 */ /* 0x000fc800078e020a */
[C---:B------:R-:W-:Y:S01]  /*14520*/  IMAD.WIDE R34, R0.reuse, 0x4, R22 ;  /* 0x0000000400227825 */ /* 0x040fe200078e0216 */
[----:B------:R1:W-:Y:S03]  /*14530*/  STL.64 [R1+0x8a8], R10 ;  /* 0x0008a80a01007387 */ /* 0x0003e60000100a00 */
[C---:B------:R-:W-:Y:S01]  /*14540*/  IMAD.WIDE R32, R0.reuse, 0x4, R20 ;  /* 0x0000000400207825 */ /* 0x040fe200078e0214 */
[----:B------:R-:W-:Y:S04]  /*14550*/  STL.64 [R1+0x8b0], R34 ;  /* 0x0008b02201007387 */ /* 0x000fe80000100a00 */
[----:B------:R2:W-:Y:S04]  /*14560*/  STL.64 [R1+0x8b8], R32 ;  /* 0x0008b82001007387 */ /* 0x0005e80000100a00 */
[----:B-1----:R-:W5:Y:S04]  /*14570*/  LDL.LU.64 R18, [R1+0xd78] ;  /* 0x000d780001127983 */ /* 0x002f680000300a00 */
[----:B------:R1:W-:Y:S04]  /*14580*/  LDGSTS.E [R14+0x67a00], [R10.64], !P1 ;  /* 0x67a000000a0e7fae */ /* 0x0003e8000c921848 */
[----:B------:R-:W5:Y:S04]  /*14590*/  LDL.LU.64 R22, [R1+0xd70] ;  /* 0x000d700001167983 */ /* 0x000f680000300a00 */
[----:B------:R2:W-:Y:S04]  /*145a0*/  LDGSTS.E [R14+0x67c00], [R34.64], !P1 ;  /* 0x67c00000220e7fae */ /* 0x0005e8000c921848 */
[----:B-1----:R-:W5:Y:S04]  /*145b0*/  LDL.LU.64 R10, [R1+0xd68] ;  /* 0x000d6800010a7983 */ /* 0x002f680000300a00 */
[----:B------:R-:W5:Y:S04]  /*145c0*/  LDL.LU.64 R20, [R1+0xd60] ;  /* 0x000d600001147983 */ /* 0x000f680000300a00 */
[----:B------:R1:W-:Y:S01]  /*145d0*/  LDGSTS.E [R14+0x67e00], [R32.64], !P1 ;  /* 0x67e00000200e7fae */ /* 0x0003e2000c921848 */
[----:B---3--:R-:W-:-:S05]  /*145e0*/  IMAD.WIDE R12, R0, 0x4, R12 ;  /* 0x00000004000c7825 */ /* 0x008fca00078e020c */
[----:B------:R3:W-:Y:S01]  /*145f0*/  STL.64 [R1+0x920], R12 ;  /* 0x0009200c01007387 */ /* 0x0007e20000100a00 */
[----:B--2---:R-:W-:-:S03]  /*14600*/  IMAD.WIDE R8, R0, 0x4, R8 ;  /* 0x0000000400087825 */ /* 0x004fc600078e0208 */
[----:B------:R3:W-:Y:S01]  /*14610*/  LDGSTS.E [R14+0x69800], [R12.64], !P2 ;  /* 0x698000000c0e7fae */ /* 0x0007e2000d121848 */
[----:B----4-:R-:W-:-:S03]  /*14620*/  IMAD.WIDE R6, R0, 0x4, R6 ;  /* 0x0000000400067825 */ /* 0x010fc600078e0206 */
[----:B------:R2:W-:Y:S01]  /*14630*/  STL.64 [R1+0x928], R8 ;  /* 0x0009280801007387 */ /* 0x0005e20000100a00 */
[----:B-1----:R-:W-:-:S03]  /*14640*/  IMAD.WIDE R32, R0, 0x4, R16 ;  /* 0x0000000400207825 */ /* 0x002fc600078e0210 */
[----:B------:R1:W-:Y:S04]  /*14650*/  STL.64 [R1+0x930], R6 ;  /* 0x0009300601007387 */ /* 0x0003e80000100a00 */
[----:B------:R-:W-:Y:S04]  /*14660*/  STL.64 [R1+0x938], R32 ;  /* 0x0009382001007387 */ /* 0x000fe80000100a00 */
[----:B------:R-:W4:Y:S04]  /*14670*/  LDL.LU.64 R16, [R1+0xd58] ;  /* 0x000d580001107983 */ /* 0x000f280000300a00 */
[----:B------:R2:W-:Y:S04]  /*14680*/  LDGSTS.E [R14+0x69a00], [R8.64], !P2 ;  /* 0x69a00000080e7fae */ /* 0x0005e8000d121848 */
[----:B---3--:R-:W3:Y:S04]  /*14690*/  LDL.LU.64 R12, [R1+0xd50] ;  /* 0x000d5000010c7983 */ /* 0x008ee80000300a00 */
[----:B------:R1:W-:Y:S04]  /*146a0*/  LDGSTS.E [R14+0x69c00], [R6.64], !P2 ;  /* 0x69c00000060e7fae */ /* 0x0003e8000d121848 */
[----:B--2---:R-:W2:Y:S01]  /*146b0*/  LDL.LU.64 R8, [R1+0xd48] ;  /* 0x000d480001087983 */ /* 0x004ea20000300a00 */
[----:B------:R-:W-:-:S03]  /*146c0*/  IADD3 R4, R252, -0xd8, RZ ;  /* 0xffffff28fc047810 */ /* 0x000fc60007ffe0ff */
[----:B------:R2:W-:Y:S04]  /*146d0*/  LDGSTS.E [R14+0x69e00], [R32.64], !P2 ;  /* 0x69e00000200e7fae */ /* 0x0005e8000d121848 */
[----:B-1----:R-:W2:Y:S01]  /*146e0*/  LDL.LU.64 R6, [R1+0xd40] ;  /* 0x000d400001067983 */ /* 0x002ea20000300a00 */
        /* <DEDUP_REMOVED lines=9> */
[----:B------:R-:W-:Y:S01]  /*14780*/  IADD3 R4, R252, -0xec, RZ ;  /* 0xffffff14fc047810 */ /* 0x000fe20007ffe0ff */
[----:B------:R-:W-:-:S03]  /*14790*/  IMAD.WIDE R30, R0, 0x4, R30 ;  /* 0x00000004001e7825 */ /* 0x000fc600078e021e */
[----:B------:R-:W-:Y:S01]  /*147a0*/  ISETP.GE.U32.AND P1, PT, R4, 0x7ffffe95, PT ;  /* 0x7ffffe950400780c */ /* 0x000fe20003f26070 */
[----:B------:R-:W-:Y:S01]  /*147b0*/  IMAD.WIDE R28, R0, 0x4, R28 ;  /* 0x00000004001c7825 */ /* 0x000fe200078e021c */
[----:B------:R-:W-:Y:S01]  /*147c0*/  IADD3 R4, R252, -0xf0, RZ ;  /* 0xffffff10fc047810 */ /* 0x000fe20007ffe0ff */
[----:B------:R1:W-:Y:S02]  /*147d0*/  LDGSTS.E [R14+0x6b800], [R30.64], !P6 ;  /* 0x6b8000001e0e7fae */ /* 0x0003e4000f121848 */
[----:B-----5:R-:W-:Y:S01]  /*147e0*/  IMAD.WIDE R26, R0, 0x4, R26 ;  /* 0x00000004001a7825 */ /* 0x020fe200078e021a */
[----:B------:R-:W-:Y:S01]  /*147f0*/  ISETP.GE.U32.AND P2, PT, R4, 0x7ffffe91, PT ;  /* 0x7ffffe910400780c */ /* 0x000fe20003f46070 */
[----:B------:R5:W-:Y:S02]  /*14800*/  LDGSTS.E [R14+0x6ba00], [R28.64], !P6 ;  /* 0x6ba000001c0e7fae */ /* 0x000be4000f121848 */
[----:B------:R-:W-:Y:S01]  /*14810*/  IMAD.WIDE R24, R0, 0x4, R24 ;  /* 0x0000000400187825 */ /* 0x000fe200078e0218 */
[----:B------:R-:W-:Y:S01]  /*14820*/  IADD3 R4, R252, -0xf4, RZ ;  /* 0xffffff0cfc047810 */ /* 0x000fe20007ffe0ff */
[----:B------:R1:W-:Y:S04]  /*14830*/  LDGSTS.E [R14+0x6bc00], [R26.64], !P6 ;  /* 0x6bc000001a0e7fae */ /* 0x0003e8000f121848 */
[----:B------:R1:W-:Y:S01]  /*14840*/  LDGSTS.E [R14+0x6be00], [R24.64], !P6 ;  /* 0x6be00000180e7fae */ /* 0x0003e2000f121848 */
[----:B------:R-:W-:-:S03]  /*14850*/  ISETP.GE.U32.AND P6, PT, R4, 0x7ffffe8d, PT ;  /* 0x7ffffe8d0400780c */ /* 0x000fc60003fc6070 */
[----:B------:R-:W-:Y:S04]  /*14860*/  STL.64 [R1+0x9a0], R30 ;  /* 0x0009a01e01007387 */ /* 0x000fe80000100a00 */
[----:B------:R5:W-:Y:S04]  /*14870*/  STL.64 [R1+0x9a8], R28 ;  /* 0x0009a81c01007387 */ /* 0x000be80000100a00 */
[----:B------:R-:W-:Y:S04]  /*14880*/  STL.64 [R1+0x9b0], R26 ;  /* 0x0009b01a01007387 */ /* 0x000fe80000100a00 */
[----:B------:R1:W-:Y:S01]  /*14890*/  STL.64 [R1+0x9b8], R24 ;  /* 0x0009b81801007387 */ /* 0x0003e20000100a00 */
[----:B------:R-:W-:-:S04]  /*148a0*/  IMAD.WIDE R18, R0, 0x4, R18 ;  /* 0x0000000400127825 */ /* 0x000fc800078e0212 */
[C---:B------:R-:W-:Y:S01]  /*148b0*/  IMAD.WIDE R4, R0.reuse, 0x4, R22 ;  /* 0x0000000400047825 */ /* 0x040fe200078e0216 */
[----:B------:R1:W-:Y:S03]  /*148c0*/  STL.64 [R1+0xa20], R18 ;  /* 0x000a201201007387 */ /* 0x0003e60000100a00 */
[C---:B------:R-:W-:Y:S01]  /*148d0*/  IMAD.WIDE R10, R0.reuse, 0x4, R10 ;  /* 0x00000004000a7825 */ /* 0x040fe200078e020a */
[----:B------:R-:W-:Y:S03]  /*148e0*/  STL.64 [R1+0xa28], R4 ;  /* 0x000a280401007387 */ /* 0x000fe60000100a00 */
[C---:B------:R-:W-:Y:S01]  /*148f0*/  IMAD.WIDE R20, R0.reuse, 0x4, R20 ;  /* 0x0000000400147825 */ /* 0x040fe200078e0214 */
[----:B------:R1:W-:Y:S04]  /*14900*/  STL.64 [R1+0xa30], R10 ;  /* 0x000a300a01007387 */ /* 0x0003e80000100a00 */
[----:B-----5:R-:W5:Y:S04]  /*14910*/  LDL.LU.64 R28, [R1+0xf50] ;  /* 0x000f5000011c7983 */ /* 0x020f680000300a00 */
[----:B------:R2:W-:Y:S04]  /*14920*/  STL.64 [R1+0xa38], R20 ;  /* 0x000a381401007387 */ /* 0x0005e80000100a00 */
[----:B-1----:R-:W5:Y:S04]  /*14930*/  LDL.LU.64 R24, [R1+0xf48] ;  /* 0x000f480001187983 */ /* 0x002f680000300a00 */
[----:B------:R1:W-:Y:S04]  /*14940*/  LDGSTS.E [R14+0x6d800], [R18.64], !P4 ;  /* 0x6d800000120e7fae */ /* 0x0003e8000e121848 */
[----:B------:R2:W-:Y:S04]  /*14950*/  LDGSTS.E [R14+0x6da00], [R4.64], !P4 ;  /* 0x6da00000040e7fae */ /* 0x0005e8000e121848 */
[----:B------:R1:W-:Y:S04]  /*14960*/  LDGSTS.E [R14+0x6dc00], [R10.64], !P4 ;  /* 0x6dc000000a0e7fae */ /* 0x0003e8000e121848 */
[----:B-1----:R-:W5:Y:S04]  /*14970*/  LDL.LU.64 R18, [R1+0xf40] ;  /* 0x000f400001127983 */ /* 0x002f680000300a00 */
[----:B------:R1:W-:Y:S04]  /*14980*/  LDGSTS.E [R14+0x6de00], [R20.64], !P4 ;  /* 0x6de00000140e7fae */ /* 0x0003e8000e121848 */
[----:B------:R-:W5:Y:S01]  /*14990*/  LDL.LU.64 R10, [R1+0xf38] ;  /* 0x000f3800010a7983 */ /* 0x000f620000300a00 */
[----:B----4-:R-:W-:-:S04]  /*149a0*/  IMAD.WIDE R16, R0, 0x4, R16 ;  /* 0x0000000400107825 */ /* 0x010fc800078e0210 */
[C---:B---3--:R-:W-:Y:S01]  /*149b0*/  IMAD.WIDE R12, R0.reuse, 0x4, R12 ;  /* 0x00000004000c7825 */ /* 0x048fe200078e020c */
[----:B------:R-:W-:Y:S03]  /*149c0*/  STL.64 [R1+0xaa0], R16 ;  /* 0x000aa01001007387 */ /* 0x000fe60000100a00 */
[C---:B--2---:R-:W-:Y:S01]  /*149d0*/  IMAD.WIDE R8, R0.reuse, 0x4, R8 ;  /* 0x0000000400087825 */ /* 0x044fe200078e0208 */
[----:B------:R2:W-:Y:S04]  /*149e0*/  STL.64 [R1+0xaa8], R12 ;  /* 0x000aa80c01007387 */ /* 0x0005e80000100a00 */
[----:B------:R3:W-:Y:S01]  /*149f0*/  STL.64 [R1+0xab0], R8 ;  /* 0x000ab00801007387 */ /* 0x0007e20000100a00 */
[----:B------:R-:W-:-:S03]  /*14a00*/  IMAD.WIDE R6, R0, 0x4, R6 ;  /* 0x0000000400067825 */ /* 0x000fc600078e0206 */
[----:B------:R-:W4:Y:S04]  /*14a10*/  LDL.LU.64 R26, [R1+0x420] ;  /* 0x00042000011a7983 */ /* 0x000f280000300a00 */
[----:B------:R-:W-:Y:S04]  /*14a20*/  STL.64 [R1+0xab8], R6 ;  /* 0x000ab80601007387 */ /* 0x000fe80000100a00 */
[----:B-1----:R-:W4:Y:S04]  /*14a30*/  LDL.LU.64 R20, [R1+0x418] ;  /* 0x0004180001147983 */ /* 0x002f280000300a00 */
[----:B------:R1:W-:Y:S04]  /*14a40*/  LDGSTS.E [R14+0x6f800], [R16.64], !P3 ;  /* 0x6f800000100e7fae */ /* 0x0003e8000d921848 */
[----:B------:R2:W-:Y:S04]  /*14a50*/  LDGSTS.E [R14+0x6fa00], [R12.64], !P3 ;  /* 0x6fa000000c0e7fae */ /* 0x0005e8000d921848 */
[----:B------:R-:W4:Y:S04]  /*14a60*/  LDL.LU.64 R30, [R1+0x410] ;  /* 0x00041000011e7983 */ /* 0x000f280000300a00 */
[----:B------:R3:W-:Y:S04]  /*14a70*/  LDGSTS.E [R14+0x6fc00], [R8.64], !P3 ;  /* 0x6fc00000080e7fae */ /* 0x0007e8000d921848 */
[----:B--2---:R-:W2:Y:S04]  /*14a80*/  LDL.LU.64 R12, [R1+0x408] ;  /* 0x00040800010c7983 */ /* 0x004ea80000300a00 */
[----:B------:R-:W2:Y:S01]  /*14a90*/  LDL.LU.64 R22, [R1+0x400] ;  /* 0x0004000001167983 */ /* 0x000ea20000300a00 */
[----:B---3--:R-:W-:-:S03]  /*14aa0*/  IMAD.MOV.U32 R9, RZ, RZ, 0x7f ;  /* 0x0000007fff097424 */ /* 0x008fc600078e00ff */
[----:B-1----:R-:W3:Y:S02]  /*14ab0*/  LDL.LU.64 R16, [R1+0x3f8] ;  /* 0x0003f80001107983 */ /* 0x002ee40000300a00 */
[----:B------:R-:W-:Y:S01]  /*14ac0*/  IADD3 R149, R9, c[0x0][0x180], RZ ;  /* 0x0000600009957a10 */ /* 0x000fe20007ffe0ff */
[----:B------:R-:W-:Y:S01]  /*14ad0*/  ULDC UR4, c[0x0][0x18c] ;  /* 0x0000630000047ab9 */ /* 0x000fe20000000800 */
[----:B------:R-:W3:Y:S01]  /*14ae0*/  LDL.LU.64 R8, [R1+0x3f0] ;  /* 0x0003f00001087983 */ /* 0x000ee20000300a00 */
[----:B------:R-:W-:Y:S01]  /*14af0*/  USHF.L.U32 UR4, UR4, 0x7, URZ ;  /* 0x0000000704047899 */ /* 0x000fe2000800063f */
[----:B------:R-:W-:Y:S02]  /*14b00*/  IADD3 R4, R252, -0xf8, RZ ;  /* 0xffffff08fc047810 */ /* 0x000fe40007ffe0ff */
[----:B------:R1:W-:Y:S02]  /*14b10*/  LDGSTS.E [R14+0x6fe00], [R6.64], !P3 ;  /* 0x6fe00000060e7fae */ /* 0x0003e4000d921848 */
[----:B------:R-:W-:Y:S01]  /*14b20*/  ISETP.GE.U32.AND P3, PT, R4, 0x7ffffe89, PT ;  /* 0x7ffffe890400780c */ /* 0x000fe20003f66070 */
[----:B------:R-:W-:-:S02]  /*14b30*/  IMAD.U32 R4, RZ, RZ, UR4 ;  /* 0x00000004ff047e24 */ /* 0x000fc4000f8e00ff */
[----:B-----5:R-:W-:-:S05]  /*14b40*/  IMAD.WIDE R68, R0, 0x4, R28 ;  /* 0x0000000400447825 */ /* 0x020fca00078e021c */
[----:B------:R5:W-:Y:S01]  /*14b50*/  LDGSTS.E [R14+0x71800], [R68.64], !P5 ;  /* 0x71800000440e7fae */ /* 0x000be2000e921848 */
[----:B------:R-:W-:-:S03]  /*14b60*/  IMAD.WIDE R34, R0, 0x4, R24 ;  /* 0x0000000400227825 */ /* 0x000fc600078e0218 */
[----:B------:R-:W5:Y:S04]  /*14b70*/  LDL.LU.64 R24, [R1+0x3e8] ;  /* 0x0003e80001187983 */ /* 0x000f680000300a00 */
[----:B------:R-:W-:Y:S04]  /*14b80*/  STL.64 [R1+0xb20], R68 ;  /* 0x000b204401007387 */ /* 0x000fe80000100a00 */
[----:B------:R-:W-:Y:S04]  /*14b90*/  STL.64 [R1+0xb28], R34 ;  /* 0x000b282201007387 */ /* 0x000fe80000100a00 */
[----:B------:R-:W5:Y:S01]  /*14ba0*/  LDL.LU.64 R28, [R1+0x3e0] ;  /* 0x0003e000011c7983 */ /* 0x000f620000300a00 */
[----:B------:R-:W-:-:S03]  /*14bb0*/  IMAD.WIDE R32, R0, 0x4, R18 ;  /* 0x0000000400207825 */ /* 0x000fc600078e0212 */
[----:B------:R-:W5:Y:S04]  /*14bc0*/  LDL.LU.64 R18, [R1+0x3d8] ;  /* 0x0003d80001127983 */ /* 0x000f680000300a00 */
[----:B------:R1:W-:Y:S01]  /*14bd0*/  LDGSTS.E [R14+0x71a00], [R34.64], !P5 ;  /* 0x71a00000220e7fae */ /* 0x0003e2000e921848 */
[----:B------:R-:W-:-:S03]  /*14be0*/  IMAD.WIDE R10, R0, 0x4, R10 ;  /* 0x00000004000a7825 */ /* 0x000fc600078e020a */
[----:B------:R-:W-:Y:S04]  /*14bf0*/  STL.64 [R1+0xb30], R32 ;  /* 0x000b302001007387 */ /* 0x000fe80000100a00 */
[----:B------:R1:W-:Y:S04]  /*14c00*/  LDGSTS.E [R14+0x71c00], [R32.64], !P5 ;  /* 0x71c00000200e7fae */ /* 0x0003e8000e921848 */
[----:B------:R1:W-:Y:S04]  /*14c10*/  STL.64 [R1+0xb38], R10 ;  /* 0x000b380a01007387 */ /* 0x0003e80000100a00 */
[----:B------:R1:W-:Y:S04]  /*14c20*/  LDGSTS.E [R14+0x71e00], [R10.64], !P5 ;  /* 0x71e000000a0e7fae */ /* 0x0003e8000e921848 */
[----:B-1----:R-:W5:Y:S01]  /*14c30*/  LDL.LU.64 R10, [R1+0x3d0] ;  /* 0x0003d000010a7983 */ /* 0x002f620000300a00 */
[----:B----4-:R-:W-:-:S03]  /*14c40*/  IMAD.WIDE R194, R4, 0x4, R26 ;  /* 0x0000000404c27825 */ /* 0x010fc600078e021a */
[----:B------:R-:W4:Y:S01]  /*14c50*/  LDL.LU.64 R26, [R1+0x3c8] ;  /* 0x0003c800011a7983 */ /* 0x000f220000300a00 */
[----:B------:R-:W-:-:S03]  /*14c60*/  IMAD.WIDE R178, R4, 0x4, R20 ;  /* 0x0000000404b27825 */ /* 0x000fc600078e0214 */
[----:B------:R-:W4:Y:S04]  /*14c70*/  LDL.LU.64 R20, [R1+0x3c0] ;  /* 0x0003c00001147983 */ /* 0x000f280000300a00 */
[----:B------:R-:W4:Y:S01]  /*14c80*/  LDL.LU.64 R34, [R1+0x3b8] ;  /* 0x0003b80001227983 */ /* 0x000f220000300a00 */
[----:B------:R-:W-:-:S04]  /*14c90*/  IMAD.WIDE R162, R4, 0x4, R30 ;  /* 0x0000000404a27825 */ /* 0x000fc800078e021e */
[C---:B--2---:R-:W-:Y:S02]  /*14ca0*/  IMAD.WIDE R124, R4.reuse, 0x4, R12 ;  /* 0x00000004047c7825 */ /* 0x044fe400078e020c */
[----:B------:R-:W2:Y:S02]  /*14cb0*/  LDL.LU.64 R12, [R1+0x3b0] ;  /* 0x0003b000010c7983 */ /* 0x000ea40000300a00 */
[C---:B------:R-:W-:Y:S02]  /*14cc0*/  IMAD.WIDE R106, R4.reuse, 0x4, R22 ;  /* 0x00000004046a7825 */ /* 0x040fe400078e0216 */
[----:B------:R-:W-:Y:S02]  /*14cd0*/  STL.64 [R1+0xf38], R194 ;  /* 0x000f38c201007387 */ /* 0x000fe40000100a00 */
[C---:B---3--:R-:W-:Y:S02]  /*14ce0*/  IMAD.WIDE R90, R4.reuse, 0x4, R16 ;  /* 0x00000004045a7825 */ /* 0x048fe400078e0210 */
[----:B------:R-:W3:Y:S04]  /*14cf0*/  LDL.LU.64 R22, [R1+0x3a8] ;  /* 0x0003a80001167983 */ /* 0x000ee80000300a00 */
[----:B------:R-:W-:Y:S01]  /*14d00*/  STL.64 [R1+0xf40], R178 ;  /* 0x000f40b201007387 */ /* 0x000fe20000100a00 */
[----:B------:R-:W-:-:S03]  /*14d10*/  IMAD.WIDE R72, R4, 0x4, R8 ;  /* 0x0000000404487825 */ /* 0x000fc600078e0208 */
[----:B------:R-:W3:Y:S04]  /*14d20*/  LDL.LU.64 R16, [R1+0x3a0] ;  /* 0x0003a00001107983 */ /* 0x000ee80000300a00 */
[----:B------:R-:W-:Y:S04]  /*14d30*/  STL.64 [R1+0xf48], R162 ;  /* 0x000f48a201007387 */ /* 0x000fe80000100a00 */
[----:B------:R-:W3:Y:S04]  /*14d40*/  LDL.LU.64 R8, [R1+0x390] ;  /* 0x0003900001087983 */ /* 0x000ee80000300a00 */
[----:B------:R-:W-:Y:S04]  /*14d50*/  STL.64 [R1+0xf50], R124 ;  /* 0x000f507c01007387 */ /* 0x000fe80000100a00 */
[----:B------:R-:W3:Y:S04]  /*14d60*/  LDL.LU.64 R32, [R1+0x388] ;  /* 0x0003880001207983 */ /* 0x000ee80000300a00 */
[----:B------:R-:W-:Y:S04]  /*14d70*/  STL.64 [R1+0x1b38], R106 ;  /* 0x001b386a01007387 */ /* 0x000fe80000100a00 */
[----:B------:R-:W-:Y:S04]  /*14d80*/  STL.64 [R1+0x1b40], R90 ;  /* 0x001b405a01007387 */ /* 0x000fe80000100a00 */
[----:B------:R-:W3:Y:S01]  /*14d90*/  LDL.LU.64 R30, [R1+0x380] ;  /* 0x00038000011e7983 */ /* 0x000ee20000300a00 */
[----:B-----5:R-:W-:-:S04]  /*14da0*/  IMAD.WIDE R24, R4, 0x4, R24 ;  /* 0x0000000404187825 */ /* 0x020fc800078e0218 */
[----:B------:R-:W-:-:S04]  /*14db0*/  IMAD.WIDE R192, R4, 0x4, R28 ;  /* 0x0000000404c07825 */ /* 0x000fc800078e021c */
[C---:B------:R-:W-:Y:S02]  /*14dc0*/  IMAD.WIDE R176, R4.reuse, 0x4, R18 ;  /* 0x0000000404b07825 */ /* 0x040fe400078e0212 */
[----:B------:R-:W5:Y:S04]  /*14dd0*/  LDL.LU.64 R18, [R1+0x378] ;  /* 0x0003780001127983 */ /* 0x000f680000300a00 */
[----:B------:R-:W-:Y:S04]  /*14de0*/  STL.64 [R1+0x1b48], R72 ;  /* 0x001b484801007387 */ /* 0x000fe80000100a00 */
[----:B------:R-:W-:Y:S04]  /*14df0*/  STL.64 [R1+0x1b58], R192 ;  /* 0x001b58c001007387 */ /* 0x000fe80000100a00 */
[----:B------:R-:W5:Y:S01]  /*14e00*/  LDL.LU.64 R28, [R1+0x370] ;  /* 0x00037000011c7983 */ /* 0x000f620000300a00 */
[----:B------:R-:W-:-:S03]  /*14e10*/  IMAD.WIDE R160, R4, 0x4, R10 ;  /* 0x0000000404a07825 */ /* 0x000fc600078e020a */
[----:B------:R-:W5:Y:S04]  /*14e20*/  LDL.LU.64 R10, [R1+0x368] ;  /* 0x00036800010a7983 */ /* 0x000f680000300a00 */
[----:B------:R-:W-:Y:S04]  /*14e30*/  STL.64 [R1+0x1b50], R24 ;  /* 0x001b501801007387 */ /* 0x000fe80000100a00 */
[----:B------:R-:W-:Y:S01]  /*14e40*/  STL.64 [R1+0x1b60], R176 ;  /* 0x001b60b001007387 */ /* 0x000fe20000100a00 */
[----:B----4-:R-:W-:-:S04]  /*14e50*/  IMAD.WIDE R122, R4, 0x4, R26 ;  /* 0x00000004047a7825 */ /* 0x010fc800078e021a */
[C---:B------:R-:W-:Y:S02]  /*14e60*/  IMAD.WIDE R104, R4.reuse, 0x4, R20 ;  /* 0x0000000404687825 */ /* 0x040fe400078e0214 */
[----:B------:R-:W4:Y:S04]  /*14e70*/  LDL.LU.64 R20, [R1+0x360] ;  /* 0x0003600001147983 */ /* 0x000f280000300a00 */
[----:B------:R-:W4:Y:S01]  /*14e80*/  LDL.LU.64 R26, [R1+0x358] ;  /* 0x00035800011a7983 */ /* 0x000f220000300a00 */
[----:B------:R-:W-:-:S03]  /*14e90*/  IMAD.WIDE R88, R4, 0x4, R34 ;  /* 0x0000000404587825 */ /* 0x000fc600078e0222 */
[----:B------:R-:W-:Y:S01]  /*14ea0*/  STL.64 [R1+0x1b68], R160 ;  /* 0x001b68a001007387 */ /* 0x000fe20000100a00 */
[----:B--2---:R-:W-:-:S03]  /*14eb0*/  IMAD.WIDE R70, R4, 0x4, R12 ;  /* 0x0000000404467825 */ /* 0x004fc600078e020c */
[----:B------:R-:W2:Y:S04]  /*14ec0*/  LDL.LU.64 R12, [R1+0x350] ;  /* 0x00035000010c7983 */ /* 0x000ea80000300a00 */
[----:B------:R-:W-:Y:S04]  /*14ed0*/  STL.64 [R1+0x1b70], R122 ;  /* 0x001b707a01007387 */ /* 0x000fe80000100a00 */
[----:B------:R-:W-:Y:S01]  /*14ee0*/  STL.64 [R1+0x1b78], R104 ;  /* 0x001b786801007387 */ /* 0x000fe20000100a00 */
[----:B---3--:R-:W-:-:S03]  /*14ef0*/  IMAD.WIDE R190, R4, 0x4, R16 ;  /* 0x0000000404be7825 */ /* 0x008fc600078e0210 */
[----:B------:R-:W3:Y:S04]  /*14f00*/  LDL.LU.64 R16, [R1+0x348] ;  /* 0x0003480001107983 */ /* 0x000ee80000300a00 */
[----:B------:R-:W-:Y:S01]  /*14f10*/  STL.64 [R1+0x1b80], R88 ;  /* 0x001b805801007387 */ /* 0x000fe20000100a00 */
[----:B------:R-:W-:-:S03]  /*14f20*/  IMAD.WIDE R174, R4, 0x4, R8 ;  /* 0x0000000404ae7825 */ /* 0x000fc600078e0208 */
[----:B------:R-:W3:Y:S01]  /*14f30*/  LDL.LU.64 R8, [R1+0x340] ;  /* 0x0003400001087983 */ /* 0x000ee20000300a00 */
[----:B------:R-:W-:-:S03]  /*14f40*/  IMAD.WIDE R22, R4, 0x4, R22 ;  /* 0x0000000404167825 */ /* 0x000fc600078e0216 */
[----:B------:R-:W-:Y:S01]  /*14f50*/  STL.64 [R1+0x1b88], R70 ;  /* 0x001b884601007387 */ /* 0x000fe20000100a00 */
[----:B------:R-:W-:-:S03]  /*14f60*/  IMAD.WIDE R158, R4, 0x4, R32 ;  /* 0x00000004049e7825 */ /* 0x000fc600078e0220 */
[----:B------:R-:W-:Y:S04]  /*14f70*/  STL.64 [R1+0x1b98], R190 ;  /* 0x001b98be01007387 */ /* 0x000fe80000100a00 */
[----:B------:R-:W3:Y:S04]  /*14f80*/  LDL.LU.64 R76, [R1+0x338] ;  /* 0x00033800014c7983 */ /* 0x000ee80000300a00 */
[----:B------:R-:W3:Y:S01]  /*14f90*/  LDL.LU.64 R74, [R1+0x330] ;  /* 0x00033000014a7983 */ /* 0x000ee20000300a00 */
[----:B------:R-:W-:-:S03]  /*14fa0*/  IMAD.WIDE R120, R4, 0x4, R30 ;  /* 0x0000000404787825 */ /* 0x000fc600078e021e */
[----:B------:R-:W-:Y:S04]  /*14fb0*/  STL.64 [R1+0x1b90], R22 ;  /* 0x001b901601007387 */ /* 0x000fe80000100a00 */
[----:B------:R-:W-:Y:S04]  /*14fc0*/  STL.64 [R1+0x1ba0], R174 ;  /* 0x001ba0ae01007387 */ /* 0x000fe80000100a00 */
[----:B------:R-:W3:Y:S01]  /*14fd0*/  LDL.LU.64 R34, [R1+0x328] ;  /* 0x0003280001227983 */ /* 0x000ee20000300a00 */
[----:B-----5:R-:W-:-:S03]  /*14fe0*/  IMAD.WIDE R102, R4, 0x4, R18 ;  /* 0x0000000404667825 */ /* 0x020fc600078e0212 */
[----:B------:R-:W5:Y:S04]  /*14ff0*/  LDL.LU.64 R18, [R1+0x320] ;  /* 0x0003200001127983 */ /* 0x000f680000300a00 */
[----:B------:R-:W-:Y:S01]  /*15000*/  STL.64 [R1+0x1ba8], R158 ;  /* 0x001ba89e01007387 */ /* 0x000fe20000100a00 */
[----:B------:R-:W-:-:S03]  /*15010*/  IMAD.WIDE R86, R4, 0x4, R28 ;  /* 0x0000000404567825 */ /* 0x000fc600078e021c */
[----:B------:R-:W5:Y:S01]  /*15020*/  LDL.LU.64 R28, [R1+0x318] ;  /* 0x00031800011c7983 */ /* 0x000f620000300a00 */
[----:B------:R-:W-:-:S03]  /*15030*/  IMAD.WIDE R68, R4, 0x4, R10 ;  /* 0x0000000404447825 */ /* 0x000fc600078e020a */
[----:B------:R-:W5:Y:S04]  /*15040*/  LDL.LU.64 R10, [R1+0x310] ;  /* 0x00031000010a7983 */ /* 0x000f680000300a00 */
[----:B------:R-:W-:Y:S04]  /*15050*/  STL.64 [R1+0x1bb0], R120 ;  /* 0x001bb07801007387 */ /* 0x000fe80000100a00 */
[----:B------:R-:W-:Y:S04]  /*15060*/  STL.64 [R1+0x1bb8], R102 ;  /* 0x001bb86601007387 */ /* 0x000fe80000100a00 */
[----:B------:R-:W5:Y:S04]  /*15070*/  LDL.LU.64 R30, [R1+0x308] ;  /* 0x00030800011e7983 */ /* 0x000f680000300a00 */
[----:B------:R-:W-:Y:S04]  /*15080*/  STL.64 [R1+0x1bc0], R86 ;  /* 0x001bc05601007387 */ /* 0x000fe80000100a00 */
[----:B------:R-:W5:Y:S01]  /*15090*/  LDL.LU.64 R32, [R1+0x300] ;  /* 0x0003000001207983 */ /* 0x000f620000300a00 */
[----:B----4-:R-:W-:-:S04]  /*150a0*/  IMAD.WIDE R20, R4, 0x4, R20 ;  /* 0x0000000404147825 */ /* 0x010fc800078e0214 */
[----:B------:R-:W-:-:S04]  /*150b0*/  IMAD.WIDE R188, R4, 0x4, R26 ;  /* 0x0000000404bc7825 */ /* 0x000fc800078e021a */
[C---:B--2---:R-:W-:Y:S02]  /*150c0*/  IMAD.WIDE R172, R4.reuse, 0x4, R12 ;  /* 0x0000000404ac7825 */ /* 0x044fe400078e020c */
[----:B------:R-:W2:Y:S04]  /*150d0*/  LDL.LU.64 R12, [R1+0x2f8] ;  /* 0x0002f800010c7983 */ /* 0x000ea80000300a00 */
[----:B------:R-:W-:Y:S04]  /*150e0*/  STL.64 [R1+0x1bc8], R68 ;  /* 0x001bc84401007387 */ /* 0x000fe80000100a00 */
[----:B------:R-:W-:Y:S04]  /*150f0*/  STL.64 [R1+0x1bd8], R188 ;  /* 0x001bd8bc01007387 */ /* 0x000fe80000100a00 */
[----:B------:R-:W4:Y:S01]  /*15100*/  LDL.LU.64 R26, [R1+0x2f0] ;  /* 0x0002f000011a7983 */ /* 0x000f220000300a00 */
[----:B---3--:R-:W-:-:S03]  /*15110*/  IMAD.WIDE R156, R4, 0x4, R16 ;  /* 0x00000004049c7825 */ /* 0x008fc600078e0210 */
[----:B------:R-:W3:Y:S04]  /*15120*/  LDL.LU.64 R16, [R1+0x2e8] ;  /* 0x0002e80001107983 */ /* 0x000ee80000300a00 */
[----:B------:R-:W-:Y:S01]  /*15130*/  STL.64 [R1+0x1bd0], R20 ;  /* 0x001bd01401007387 */ /* 0x000fe20000100a00 */
[----:B------:R-:W-:-:S03]  /*15140*/  IMAD.WIDE R118, R4, 0x4, R8 ;  /* 0x0000000404767825 */ /* 0x000fc600078e0208 */
[----:B------:R-:W-:Y:S04]  /*15150*/  STL.64 [R1+0x1be0], R172 ;  /* 0x001be0ac01007387 */ /* 0x000fe80000100a00 */
[----:B------:R-:W3:Y:S04]  /*15160*/  LDL.LU.64 R8, [R1+0x208] ;  /* 0x0002080001087983 */ /* 0x000ee80000300a00 */
[----:B------:R-:W3:Y:S01]  /*15170*/  LDL.LU.64 R92, [R1+0x200] ;  /* 0x00020000015c7983 */ /* 0x000ee20000300a00 */
[----:B------:R-:W-:-:S03]  /*15180*/  IMAD.WIDE R100, R4, 0x4, R76 ;  /* 0x0000000404647825 */ /* 0x000fc600078e024c */
[----:B------:R-:W-:Y:S01]  /*15190*/  STL.64 [R1+0x1be8], R156 ;  /* 0x001be89c01007387 */ /* 0x000fe20000100a00 */
[----:B------:R-:W-:-:S03]  /*151a0*/  IMAD.WIDE R84, R4, 0x4, R74 ;  /* 0x0000000404547825 */ /* 0x000fc600078e024a */
[----:B------:R-:W3:Y:S04]  /*151b0*/  LDL.LU.64 R78, [R1+0x1f8] ;  /* 0x0001f800014e7983 */ /* 0x000ee80000300a00 */
[----:B------:R-:W-:Y:S04]  /*151c0*/  STL.64 [R1+0x1bf0], R118 ;  /* 0x001bf07601007387 */ /* 0x000fe80000100a00 */
[----:B------:R-:W3:Y:S01]  /*151d0*/  LDL.LU.64 R76, [R1+0x1f0] ;  /* 0x0001f000014c7983 */ /* 0x000ee20000300a00 */
[----:B------:R-:W-:-:S03]  /*151e0*/  IMAD.WIDE R34, R4, 0x4, R34 ;  /* 0x0000000404227825 */ /* 0x000fc600078e0222 */
[----:B------:R-:W-:Y:S04]  /*151f0*/  STL.64 [R1+0x1bf8], R100 ;  /* 0x001bf86401007387 */ /* 0x000fe80000100a00 */
[----:B------:R-:W-:Y:S01]  /*15200*/  STL.64 [R1+0x1c00], R84 ;  /* 0x001c005401007387 */ /* 0x000fe20000100a00 */
[----:B-----5:R-:W-:-:S04]  /*15210*/  IMAD.WIDE R18, R4, 0x4, R18 ;  /* 0x0000000404127825 */ /* 0x020fc800078e0212 */
[C---:B------:R-:W-:Y:S02]  /*15220*/  IMAD.WIDE R186, R4.reuse, 0x4, R28 ;  /* 0x0000000404ba7825 */ /* 0x040fe400078e021c */
[----:B------:R-:W5:Y:S02]  /*15230*/  LDL.LU.64 R28, [R1+0x1e8] ;  /* 0x0001e800011c7983 */ /* 0x000f640000300a00 */
[C---:B------:R-:W-:Y:S02]  /*15240*/  IMAD.WIDE R170, R4.reuse, 0x4, R10 ;  /* 0x0000000404aa7825 */ /* 0x040fe400078e020a */
[----:B------:R-:W5:Y:S04]  /*15250*/  LDL.LU.64 R10, [R1+0x1e0] ;  /* 0x0001e000010a7983 */ /* 0x000f680000300a00 */
[----:B------:R-:W-:Y:S04]  /*15260*/  STL.64 [R1+0x1c08], R34 ;  /* 0x001c082201007387 */ /* 0x000fe80000100a00 */
[----:B------:R-:W-:Y:S01]  /*15270*/  STL.64 [R1+0x1c18], R186 ;  /* 0x001c18ba01007387 */ /* 0x000fe20000100a00 */
[----:B------:R-:W-:-:S03]  /*15280*/  IMAD.WIDE R154, R4, 0x4, R30 ;  /* 0x00000004049a7825 */ /* 0x000fc600078e021e */
[----:B------:R-:W5:Y:S04]  /*15290*/  LDL.LU.64 R74, [R1+0x1d8] ;  /* 0x0001d800014a7983 */ /* 0x000f680000300a00 */
[----:B------:R-:W5:Y:S01]  /*152a0*/  LDL.LU.64 R30, [R1+0x1d0] ;  /* 0x0001d000011e7983 */ /* 0x000f620000300a00 */
[----:B------:R-:W-:-:S03]  /*152b0*/  IMAD.WIDE R116, R4, 0x4, R32 ;  /* 0x0000000404747825 */ /* 0x000fc600078e0220 */
[----:B------:R-:W-:Y:S04]  /*152c0*/  STL.64 [R1+0x1c10], R18 ;  /* 0x001c101201007387 */ /* 0x000fe80000100a00 */
[----:B------:R-:W-:Y:S01]  /*152d0*/  STL.64 [R1+0x1c20], R170 ;  /* 0x001c20aa01007387 */ /* 0x000fe20000100a00 */
[----:B--2---:R-:W-:-:S03]  /*152e0*/  IMAD.WIDE R98, R4, 0x4, R12 ;  /* 0x0000000404627825 */ /* 0x004fc600078e020c */
[----:B------:R-:W2:Y:S04]  /*152f0*/  LDL.LU.64 R12, [R1+0x128] ;  /* 0x00012800010c7983 */ /* 0x000ea80000300a00 */
[----:B------:R-:W-:Y:S01]  /*15300*/  STL.64 [R1+0x1c28], R154 ;  /* 0x001c289a01007387 */ /* 0x000fe20000100a00 */
[----:B----4-:R-:W-:-:S03]  /*15310*/  IMAD.WIDE R80, R4, 0x4, R26 ;  /* 0x0000000404507825 */ /* 0x010fc600078e021a */
[----:B------:R-:W4:Y:S01]  /*15320*/  LDL.LU.64 R26, [R1+0x120] ;  /* 0x00012000011a7983 */ /* 0x000f220000300a00 */
[----:B---3--:R-:W-:-:S03]  /*15330*/  IMAD.WIDE R32, R4, 0x4, R16 ;  /* 0x0000000404207825 */ /* 0x008fc600078e0210 */
[----:B------:R-:W-:Y:S01]  /*15340*/  STL.64 [R1+0x1c30], R116 ;  /* 0x001c307401007387 */ /* 0x000fe20000100a00 */
[----:B------:R-:W-:-:S03]  /*15350*/  IMAD.WIDE R16, R4, 0x4, R8 ;  /* 0x0000000404107825 */ /* 0x000fc600078e0208 */
[----:B------:R-:W3:Y:S04]  /*15360*/  LDL.LU.64 R8, [R1+0x118] ;  /* 0x0001180001087983 */ /* 0x000ee80000300a00 */
[----:B------:R-:W-:Y:S01]  /*15370*/  STL.64 [R1+0x1c38], R98 ;  /* 0x001c386201007387 */ /* 0x000fe20000100a00 */
[----:B------:R-:W-:-:S03]  /*15380*/  IMAD.WIDE R184, R4, 0x4, R92 ;  /* 0x0000000404b87825 */ /* 0x000fc600078e025c */
[----:B------:R-:W-:Y:S04]  /*15390*/  STL.64 [R1+0x1c40], R80 ;  /* 0x001c405001007387 */ /* 0x000fe80000100a00 */
[----:B------:R-:W3:Y:S04]  /*153a0*/  LDL.LU.64 R150, [R1+0x110] ;  /* 0x0001100001967983 */ /* 0x000ee80000300a00 */
[----:B------:R-:W-:Y:S04]  /*153b0*/  STL.64 [R1+0x1c48], R32 ;  /* 0x001c482001007387 */ /* 0x000fe80000100a00 */
[----:B------:R-:W-:Y:S04]  /*153c0*/  STL.64 [R1+0x1c58], R184 ;  /* 0x001c58b801007387 */ /* 0x000fe80000100a00 */
[----:B------:R-:W3:Y:S01]  /*153d0*/  LDL.LU.64 R110, [R1+0x108] ;  /* 0x00010800016e7983 */ /* 0x000ee20000300a00 */
[----:B------:R-:W-:-:S03]  /*153e0*/  IMAD.WIDE R168, R4, 0x4, R78 ;  /* 0x0000000404a87825 */ /* 0x000fc600078e024e */
[----:B------:R-:W3:Y:S01]  /*153f0*/  LDL.LU.64 R94, [R1+0x100] ;  /* 0x00010000015e7983 */ /* 0x000ee20000300a00 */
[----:B------:R-:W-:-:S03]  /*15400*/  IMAD.WIDE R152, R4, 0x4, R76 ;  /* 0x0000000404987825 */ /* 0x000fc600078e024c */
[----:B------:R-:W3:Y:S04]  /*15410*/  LDL.LU.64 R76, [R1+0xf8] ;  /* 0x0000f800014c7983 */ /* 0x000ee80000300a00 */
[----:B------:R-:W-:Y:S04]  /*15420*/  STL.64 [R1+0x1c50], R16 ;  /* 0x001c501001007387 */ /* 0x000fe80000100a00 */
[----:B------:R-:W-:Y:S01]  /*15430*/  STL.64 [R1+0x1c60], R168 ;  /* 0x001c60a801007387 */ /* 0x000fe20000100a00 */
[----:B-----5:R-:W-:-:S03]  /*15440*/  IMAD.WIDE R112, R4, 0x4, R28 ;  /* 0x0000000404707825 */ /* 0x020fc600078e021c */
[----:B------:R-:W5:Y:S01]  /*15450*/  LDL.LU.64 R28, [R1+0xf0] ;  /* 0x0000f000011c7983 */ /* 0x000f620000300a00 */
[----:B------:R-:W-:-:S03]  /*15460*/  IMAD.WIDE R96, R4, 0x4, R10 ;  /* 0x0000000404607825 */ /* 0x000fc600078e020a */
[----:B------:R-:W5:Y:S04]  /*15470*/  LDL.LU.64 R10, [R1+0xe8] ;  /* 0x0000e800010a7983 */ /* 0x000f680000300a00 */
[----:B------:R-:W-:Y:S04]  /*15480*/  STL.64 [R1+0x1c68], R152 ;  /* 0x001c689801007387 */ /* 0x000fe80000100a00 */
[----:B------:R-:W5:Y:S01]  /*15490*/  LDL.LU.64 R180, [R1+0xe0] ;  /* 0x0000e00001b47983 */ /* 0x000f620000300a00 */
[----:B------:R-:W-:-:S03]  /*154a0*/  IMAD.WIDE R78, R4, 0x4, R74 ;  /* 0x00000004044e7825 */ /* 0x000fc600078e024a */
[----:B------:R-:W5:Y:S04]  /*154b0*/  LDL.LU.64 R164, [R1+0xd8] ;  /* 0x0000d80001a47983 */ /* 0x000f680000300a00 */
[----:B------:R-:W-:Y:S01]  /*154c0*/  STL.64 [R1+0x1c70], R112 ;  /* 0x001c707001007387 */ /* 0x000fe20000100a00 */
[----:B------:R-:W-:-:S03]  /*154d0*/  IMAD.WIDE R30, R4, 0x4, R30 ;  /* 0x00000004041e7825 */ /* 0x000fc600078e021e */
[----:B------:R-:W5:Y:S04]  /*154e0*/  LDL.LU.64 R126, [R1+0xd0] ;  /* 0x0000d000017e7983 */ /* 0x000f680000300a00 */
[----:B------:R-:W-:Y:S04]  /*154f0*/  STL.64 [R1+0x1c78], R96 ;  /* 0x001c786001007387 */ /* 0x000fe80000100a00 */
[----:B------:R-:W5:Y:S04]  /*15500*/  LDL.LU.64 R108, [R1+0xc8] ;  /* 0x0000c800016c7983 */ /* 0x000f680000300a00 */
[----:B------:R-:W5:Y:S04]  /*15510*/  LDL.LU.64 R92, [R1+0xc0] ;  /* 0x0000c000015c7983 */ /* 0x000f680000300a00 */
[----:B------:R-:W-:Y:S04]  /*15520*/  STL.64 [R1+0x1c80], R78 ;  /* 0x001c804e01007387 */ /* 0x000fe80000100a00 */
[----:B------:R-:W5:Y:S01]  /*15530*/  LDL.LU.64 R74, [R1+0xa8] ;  /* 0x0000a800014a7983 */ /* 0x000f620000300a00 */
[----:B--2---:R-:W-:-:S04]  /*15540*/  IMAD.WIDE R12, R4, 0x4, R12 ;  /* 0x00000004040c7825 */ /* 0x004fc800078e020c */
[C---:B----4-:R-:W-:Y:S02]  /*15550*/  IMAD.WIDE R182, R4.reuse, 0x4, R26 ;  /* 0x0000000404b67825 */ /* 0x050fe400078e021a */
[----:B------:R-:W2:Y:S02]  /*15560*/  LDL.LU.64 R26, [R1+0xa0] ;  /* 0x0000a000011a7983 */ /* 0x000ea40000300a00 */
[C---:B---3--:R-:W-:Y:S02]  /*15570*/  IMAD.WIDE R166, R4.reuse, 0x4, R8 ;  /* 0x0000000404a67825 */ /* 0x048fe400078e0208 */
[----:B------:R-:W3:Y:S04]  /*15580*/  LDL.LU.64 R8, [R1+0x98] ;  /* 0x0000980001087983 */ /* 0x000ee80000300a00 */
[----:B------:R-:W-:Y:S04]  /*15590*/  STL.64 [R1+0x1c88], R30 ;  /* 0x001c881e01007387 */ /* 0x000fe80000100a00 */
[----:B------:R-:W-:Y:S01]  /*155a0*/  STL.64 [R1+0x1c98], R182 ;  /* 0x001c98b601007387 */ /* 0x000fe20000100a00 */
[----:B------:R-:W-:-:S03]  /*155b0*/  IMAD.WIDE R150, R4, 0x4, R150 ;  /* 0x0000000404967825 */ /* 0x000fc600078e0296 */
[----:B------:R-:W4:Y:S04]  /*155c0*/  LDL.LU.64 R202, [R1+0xf30] ;  /* 0x000f300001ca7983 */ /* 0x000f280000300a00 */
[----:B------:R-:W-:Y:S04]  /*155d0*/  STL.64 [R1+0x1c90], R12 ;  /* 0x001c900c01007387 */ /* 0x000fe80000100a00 */
[----:B------:R-:W-:Y:S01]  /*155e0*/  STL.64 [R1+0x1ca0], R166 ;  /* 0x001ca0a601007387 */ /* 0x000fe20000100a00 */
[----:B------:R-:W-:-:S03]  /*155f0*/  IMAD.WIDE R110, R4, 0x4, R110 ;  /* 0x00000004046e7825 */ /* 0x000fc600078e026e */
[----:B------:R-:W-:Y:S04]  /*15600*/  STL.64 [R1+0x1ca8], R150 ;  /* 0x001ca89601007387 */ /* 0x000fe80000100a00 */
[----:B------:R-:W4:Y:S04]  /*15610*/  LDL.LU.64 R200, [R1+0xf28] ;  /* 0x000f280001c87983 */ /* 0x000f280000300a00 */
[----:B------:R-:W4:Y:S04]  /*15620*/  LDL.LU.64 R196, [R1+0xf20] ;  /* 0x000f200001c47983 */ /* 0x000f280000300a00 */
[----:B------:R-:W-:Y:S04]  /*15630*/  STL.64 [R1+0x1cb0], R110 ;  /* 0x001cb06e01007387 */ /* 0x000fe80000100a00 */
[----:B------:R-:W4:Y:S01]  /*15640*/  LDL.LU.64 R198, [R1+0xf18] ;  /* 0x000f180001c67983 */ /* 0x000f220000300a00 */
[----:B------:R-:W-:-:S04]  /*15650*/  IMAD.WIDE R94, R4, 0x4, R94 ;  /* 0x00000004045e7825 */ /* 0x000fc800078e025e */
[----:B------:R-:W-:Y:S01]  /*15660*/  IMAD.WIDE R76, R4, 0x4, R76 ;  /* 0x00000004044c7825 */ /* 0x000fe200078e024c */
[----:B------:R-:W-:Y:S04]  /*15670*/  STL.64 [R1+0x1cb8], R94 ;  /* 0x001cb85e01007387 */ /* 0x000fe80000100a00 */
[----:B------:R-:W-:Y:S01]  /*15680*/  STL.64 [R1+0x1cc0], R76 ;  /* 0x001cc04c01007387 */ /* 0x000fe20000100a00 */
[----:B------:R-:W-:-:S04]  /*15690*/  IADD3 R6, R252, -0xfc, RZ ;  /* 0xffffff04fc067810 */ /* 0x000fc80007ffe0ff */
[----:B------:R-:W-:Y:S01]  /*156a0*/  ISETP.GE.U32.AND P5, PT, R6, 0x7ffffe85, PT ;  /* 0x7ffffe850600780c */ /* 0x000fe20003fa6070 */
[----:B-----5:R-:W-:-:S05]  /*156b0*/  IMAD.WIDE R28, R4, 0x4, R28 ;  /* 0x00000004041c7825 */ /* 0x020fca00078e021c */
[----:B------:R-:W-:Y:S01]  /*156c0*/  STL.64 [R1+0x1cc8], R28 ;  /* 0x001cc81c01007387 */ /* 0x000fe20000100a00 */
[----:B------:R-:W-:-:S04]  /*156d0*/  IMAD.WIDE R10, R4, 0x4, R10 ;  /* 0x00000004040a7825 */ /* 0x000fc800078e020a */
[----:B------:R-:W-:-:S04]  /*156e0*/  IMAD.WIDE R180, R4, 0x4, R180 ;  /* 0x0000000404b47825 */ /* 0x000fc800078e02b4 */
[C---:B------:R-:W-:Y:S01]  /*156f0*/  IMAD.WIDE R164, R4.reuse, 0x4, R164 ;  /* 0x0000000404a47825 */ /* 0x040fe200078e02a4 */
[----:B------:R-:W-:Y:S04]  /*15700*/  STL.64 [R1+0x1cd8], R180 ;  /* 0x001cd8b401007387 */ /* 0x000fe80000100a00 */
[----:B------:R-:W-:Y:S01]  /*15710*/  STL.64 [R1+0x1cd0], R10 ;  /* 0x001cd00a01007387 */ /* 0x000fe20000100a00 */
[----:B------:R-:W-:-:S03]  /*15720*/  IMAD.WIDE R126, R4, 0x4, R126 ;  /* 0x00000004047e7825 */ /* 0x000fc600078e027e */
[----:B------:R-:W-:Y:S04]  /*15730*/  STL.64 [R1+0x1ce0], R164 ;  /* 0x001ce0a401007387 */ /* 0x000fe80000100a00 */
[----:B------:R-:W-:Y:S01]  /*15740*/  STL.64 [R1+0x1ce8], R126 ;  /* 0x001ce87e01007387 */ /* 0x000fe20000100a00 */
[----:B------:R-:W-:-:S03]  /*15750*/  IMAD.WIDE R108, R4, 0x4, R108 ;  /* 0x00000004046c7825 */ /* 0x000fc600078e026c */
[----:B------:R-:W5:Y:S01]  /*15760*/  LDL.LU.64 R210, [R1+0xf10] ;  /* 0x000f100001d27983 */ /* 0x000f620000300a00 */
[----:B------:R-:W-:-:S03]  /*15770*/  IMAD.WIDE R92, R4, 0x4, R92 ;  /* 0x00000004045c7825 */ /* 0x000fc600078e025c */
[----:B------:R-:W-:Y:S04]  /*15780*/  STL.64 [R1+0x1cf0], R108 ;  /* 0x001cf06c01007387 */ /* 0x000fe80000100a00 */
[----:B------:R-:W5:Y:S01]  /*15790*/  LDL.LU.64 R208, [R1+0xef0] ;  /* 0x000ef00001d07983 */ /* 0x000f620000300a00 */
[----:B------:R-:W-:-:S03]  /*157a0*/  IMAD.WIDE R74, R4, 0x4, R74 ;  /* 0x00000004044a7825 */ /* 0x000fc600078e024a */
[----:B------:R-:W5:Y:S04]  /*157b0*/  LDL.LU.64 R206, [R1+0xed0] ;  /* 0x000ed00001ce7983 */ /* 0x000f680000300a00 */
[----:B------:R-:W-:Y:S04]  /*157c0*/  STL.64 [R1+0x1cf8], R92 ;  /* 0x001cf85c01007387 */ /* 0x000fe80000100a00 */
[----:B------:R-:W5:Y:S01]  /*157d0*/  LDL.LU.64 R204, [R1+0xeb0] ;  /* 0x000eb00001cc7983 */ /* 0x000f620000300a00 */
[----:B--2---:R-:W-:-:S04]  /*157e0*/  IMAD.WIDE R26, R4, 0x4, R26 ;  /* 0x00000004041a7825 */ /* 0x004fc800078e021a */
[----:B---3--:R-:W-:-:S04]  /*157f0*/  IMAD.WIDE R8, R4, 0x4, R8 ;  /* 0x0000000404087825 */ /* 0x008fc800078e0208 */
[C---:B----4-:R-:W-:Y:S02]  /*15800*/  IMAD.WIDE R214, R0.reuse, 0x4, R202 ;  /* 0x0000000400d67825 */ /* 0x050fe400078e02ca */
[----:B------:R-:W2:Y:S04]  /*15810*/  LDL.LU.64 R202, [R1+0xe90] ;  /* 0x000e900001ca7983 */ /* 0x000ea80000300a00 */
[----:B------:R-:W-:Y:S04]  /*15820*/  STL.64 [R1+0x1d00], R74 ;  /* 0x001d004a01007387 */ /* 0x000fe80000100a00 */
[----:B------:R-:W-:Y:S01]  /*15830*/  STL.64 [R1+0x2e8], R214 ;  /* 0x0002e8d601007387 */ /* 0x000fe20000100a00 */
[----:B------:R-:W-:-:S03]  /*15840*/  IMAD.WIDE R212, R0, 0x4, R200 ;  /* 0x0000000400d47825 */ /* 0x000fc600078e02c8 */
[----:B------:R-:W-:Y:S01]  /*15850*/  STL.64 [R1+0x1d10], R26 ;  /* 0x001d101a01007387 */ /* 0x000fe20000100a00 */
[----:B------:R-:W-:-:S03]  /*15860*/  IMAD.WIDE R196, R0, 0x4, R196 ;  /* 0x0000000400c47825 */ /* 0x000fc600078e02c4 */
[----:B------:R-:W3:Y:S04]  /*15870*/  LDL.LU.64 R200, [R1+0xe68] ;  /* 0x000e680001c87983 */ /* 0x000ee80000300a00 */
[----:B------:R-:W-:Y:S01]  /*15880*/  STL.64 [R1+0x2f0], R212 ;  /* 0x0002f0d401007387 */ /* 0x000fe20000100a00 */
[----:B------:R-:W-:-:S03]  /*15890*/  IMAD.WIDE R6, R0, 0x4, R198 ;  /* 0x0000000400067825 */ /* 0x000fc600078e02c6 */
[----:B------:R-:W-:Y:S04]  /*158a0*/  STL.64 [R1+0x1d08], R8 ;  /* 0x001d080801007387 */ /* 0x000fe80000100a00 */
[----:B------:R1:W-:Y:S04]  /*158b0*/  STL.64 [R1+0x2f8], R196 ;  /* 0x0002f8c401007387 */ /* 0x0003e80000100a00 */
[----:B------:R-:W4:Y:S04]  /*158c0*/  LDL.LU.64 R198, [R1+0xf08] ;  /* 0x000f080001c67983 */ /* 0x000f280000300a00 */
[----:B------:R1:W-:Y:S04]  /*158d0*/  LDGSTS.E [R14+0x73800], [R214.64], !P0 ;  /* 0x73800000d60e7fae */ /* 0x0003e8000c121848 */
[----:B------:R1:W-:Y:S04]  /*158e0*/  LDGSTS.E [R14+0x73a00], [R212.64], !P0 ;  /* 0x73a00000d40e7fae */ /* 0x0003e8000c121848 */
[----:B------:R-:W-:Y:S04]  /*158f0*/  STL.64 [R1+0x300], R6 ;  /* 0x0003000601007387 */ /* 0x000fe80000100a00 */
[----:B------:R1:W-:Y:S01]  /*15900*/  LDGSTS.E [R14+0x73c00], [R196.64], !P0 ;  /* 0x73c00000c40e7fae */ /* 0x0003e2000c121848 */
[----:B-----5:R-:W-:-:S03]  /*15910*/  IMAD.WIDE R210, R0, 0x4, R210 ;  /* 0x0000000400d27825 */ /* 0x020fc600078e02d2 */
[----:B-1----:R-:W5:Y:S04]  /*15920*/  LDL.LU.64 R196, [R1+0xf00] ;  /* 0x000f000001c47983 */ /* 0x002f680000300a00 */
[----:B------:R-:W5:Y:S04]  /*15930*/  LDL.LU.64 R244, [R1+0xef8] ;  /* 0x000ef80001f47983 */ /* 0x000f680000300a00 */
[----:B------:R-:W5:Y:S04]  /*15940*/  LDL.LU.64 R232, [R1+0xee8] ;  /* 0x000ee80001e87983 */ /* 0x000f680000300a00 */
[----:B------:R-:W5:Y:S04]  /*15950*/  LDL.LU.64 R230, [R1+0xee0] ;  /* 0x000ee00001e67983 */ /* 0x000f680000300a00 */
[----:B------:R-:W5:Y:S01]  /*15960*/  LDL.LU.64 R228, [R1+0xed8] ;  /* 0x000ed80001e47983 */ /* 0x000f620000300a00 */
[----:B------:R-:W-:-:S03]  /*15970*/  IMAD.WIDE R234, R0, 0x4, R208 ;  /* 0x0000000400ea7825 */ /* 0x000fc600078e02d0 */
[----:B------:R-:W5:Y:S04]  /*15980*/  LDL.LU.64 R224, [R1+0xec8] ;  /* 0x000ec80001e07983 */ /* 0x000f680000300a00 */
[----:B------:R-:W5:Y:S04]  /*15990*/  LDL.LU.64 R222, [R1+0xec0] ;  /* 0x000ec00001de7983 */ /* 0x000f680000300a00 */
[----:B------:R2:W-:Y:S01]  /*159a0*/  STL.64 [R1+0x320], R210 ;  /* 0x000320d201007387 */ /* 0x0005e20000100a00 */
[----:B------:R-:W-:-:S03]  /*159b0*/  IMAD.WIDE R226, R0, 0x4, R206 ;  /* 0x0000000400e27825 */ /* 0x000fc600078e02ce */
[----:B------:R-:W5:Y:S04]  /*159c0*/  LDL.LU.64 R220, [R1+0xeb8] ;  /* 0x000eb80001dc7983 */ /* 0x000f680000300a00 */
[----:B------:R-:W5:Y:S04]  /*159d0*/  LDL.LU.64 R216, [R1+0xea8] ;  /* 0x000ea80001d87983 */ /* 0x000f680000300a00 */
[----:B------:R-:W5:Y:S01]  /*159e0*/  LDL.LU.64 R214, [R1+0xea0] ;  /* 0x000ea00001d67983 */ /* 0x000f620000300a00 */
[----:B------:R-:W-:-:S03]  /*159f0*/  IMAD.WIDE R218, R0, 0x4, R204 ;  /* 0x0000000400da7825 */ /* 0x000fc600078e02cc */
[----:B------:R-:W5:Y:S04]  /*15a00*/  LDL.LU.64 R212, [R1+0xe98] ;  /* 0x000e980001d47983 */ /* 0x000f680000300a00 */
[----:B------:R-:W5:Y:S04]  /*15a10*/  LDL.LU.64 R208, [R1+0xe88] ;  /* 0x000e880001d07983 */ /* 0x000f680000300a00 */
[----:B------:R-:W-:Y:S04]  /*15a20*/  STL.64 [R1+0x340], R234 ;  /* 0x000340ea01007387 */ /* 0x000fe80000100a00 */
[----:B------:R-:W5:Y:S04]  /*15a30*/  LDL.LU.64 R206, [R1+0xe80] ;  /* 0x000e800001ce7983 */ /* 0x000f680000300a00 */
[----:B------:R-:W5:Y:S04]  /*15a40*/  LDL.LU.64 R204, [R1+0xe78] ;  /* 0x000e780001cc7983 */ /* 0x000f680000300a00 */
[----:B------:R-:W-:Y:S01]  /*15a50*/  STL.64 [R1+0x360], R226 ;  /* 0x000360e201007387 */ /* 0x000fe20000100a00 */
[----:B------:R-:W-:-:S02]  /*15a60*/  IADD3 R5, R252, -0x80, RZ ;  /* 0xffffff80fc057810 */ /* 0x000fc40007ffe0ff */
[----:B------:R-:W-:Y:S01]  /*15a70*/  IADD3 R4, R252, -0x100, RZ ;  /* 0xffffff00fc047810 */ /* 0x000fe20007ffe0ff */
[----:B------:R1:W-:Y:S01]  /*15a80*/  LDGSTS.E [R14+0x73e00], [R6.64], !P0 ;  /* 0x73e00000060e7fae */ /* 0x0003e2000c121848 */
[----:B--2---:R-:W-:-:S04]  /*15a90*/  IMAD.WIDE R210, R0, 0x4, R202 ;  /* 0x0000000400d27825 */ /* 0x004fc800078e02ca */
[C---:B---3--:R-:W-:Y:S02]  /*15aa0*/  IMAD.WIDE R202, R0.reuse, 0x4, R200 ;  /* 0x0000000400ca7825 */ /* 0x048fe400078e02c8 */
[----:B------:R-:W2:Y:S02]  /*15ab0*/  LDL.LU.64 R200, [R1+0xe60] ;  /* 0x000e600001c87983 */ /* 0x000ea40000300a00 */
[C---:B----4-:R-:W-:Y:S02]  /*15ac0*/  IMAD.WIDE R246, R0.reuse, 0x4, R198 ;  /* 0x0000000400f67825 */ /* 0x050fe400078e02c6 */
[----:B------:R-:W3:Y:S04]  /*15ad0*/  LDL.LU.64 R198, [R1+0xe58] ;  /* 0x000e580001c67983 */ /* 0x000ee80000300a00 */
[----:B------:R5:W-:Y:S04]  /*15ae0*/  STL.64 [R1+0x308], R246 ;  /* 0x000308f601007387 */ /* 0x000be80000100a00 */
[----:B------:R4:W-:Y:S01]  /*15af0*/  STL.64 [R1+0x380], R218 ;  /* 0x000380da01007387 */ /* 0x0009e20000100a00 */
[----:B-----5:R-:W-:-:S03]  /*15b00*/  IMAD.WIDE R246, R0, 0x4, R196 ;  /* 0x0000000400f67825 */ /* 0x020fc600078e02c4 */
[----:B------:R-:W5:Y:S01]  /*15b10*/  LDL.LU.64 R196, [R1+0xe48] ;  /* 0x000e480001c47983 */ /* 0x000f620000300a00 */
[----:B------:R-:W-:-:S03]  /*15b20*/  IMAD.WIDE R244, R0, 0x4, R244 ;  /* 0x0000000400f47825 */ /* 0x000fc600078e02f4 */
[----:B------:R4:W-:Y:S01]  /*15b30*/  STL.64 [R1+0xe20], R210 ;  /* 0x000e20d201007387 */ /* 0x0009e20000100a00 */
        /* <DEDUP_REMOVED lines=9> */
[----:B------:R4:W-:Y:S04]  /*15bd0*/  STL.64 [R1+0x330], R230 ;  /* 0x000330e601007387 */ /* 0x0009e80000100a00 */
        /* <DEDUP_REMOVED lines=15> */
[----:B------:R4:W-:Y:S04]  /*15cd0*/  STL.64 [R1+0x390], R206 ;  /* 0x000390ce01007387 */ /* 0x0009e80000100a00 */
[----:B------:R4:W-:Y:S01]  /*15ce0*/  STL.64 [R1+0xe68], R204 ;  /* 0x000e68cc01007387 */ /* 0x0009e20000100a00 */
[----:B------:R-:W-:-:S04]  /*15cf0*/  ISETP.GE.AND P4, PT, R148, R5, PT ;  /* 0x000000059400720c */ /* 0x000fc80003f86270 */
[----:B------:R-:W-:Y:S02]  /*15d00*/  SEL R5, RZ, 0x4, P4 ;  /* 0x00000004ff057807 */ /* 0x000fe40002000000 */
[----:B------:R-:W-:-:S04]  /*15d10*/  ISETP.GT.AND P4, PT, R149, 0xff, PT ;  /* 0x000000ff9500780c */ /* 0x000fc80003f84270 */
[----:B------:R-:W-:Y:S02]  /*15d20*/  SEL R5, R5, RZ, P4 ;  /* 0x000000ff05057207 */ /* 0x000fe40002000000 */
[----:B------:R-:W-:Y:S02]  /*15d30*/  ISETP.GE.U32.AND P0, PT, R4, 0x7ffffe81, PT ;  /* 0x7ffffe810400780c */ /* 0x000fe40003f06070 */
[----:B------:R-:W-:Y:S02]  /*15d40*/  ISETP.NE.U32.AND P4, PT, R5, RZ, PT ;  /* 0x000000ff0500720c */ /* 0x000fe40003f85070 */
[C---:B------:R-:W-:Y:S02]  /*15d50*/  IADD3 R4, R15.reuse, 0x100000, RZ ;  /* 0x001000000f047810 */ /* 0x040fe40007ffe0ff */
[C---:B-1----:R-:W-:Y:S02]  /*15d60*/  IADD3 R6, R15.reuse, 0x100000, RZ ;  /* 0x001000000f067810 */ /* 0x042fe40007ffe0ff */
[----:B------:R-:W-:Y:S01]  /*15d70*/  IADD3 R5, R15, 0x100000, RZ ;  /* 0x001000000f057810 */ /* 0x000fe20007ffe0ff */
[----:B--2---:R-:W-:-:S04]  /*15d80*/  IMAD.WIDE R200, R0, 0x4, R200 ;  /* 0x0000000400c87825 */ /* 0x004fc800078e02c8 */
[----:B---3--:R-:W-:-:S04]  /*15d90*/  IMAD.WIDE R198, R0, 0x4, R198 ;  /* 0x0000000400c67825 */ /* 0x008fc800078e02c6 */
[----:B-----5:R-:W-:-:S05]  /*15da0*/  IMAD.WIDE R196, R0, 0x4, R196 ;  /* 0x0000000400c47825 */ /* 0x020fca00078e02c4 */
[----:B------:R4:W-:Y:S04]  /*15db0*/  STL.64 [R1+0xeb8], R196 ;  /* 0x000eb8c401007387 */ /* 0x0009e80000100a00 */
[----:B------:R4:W-:Y:S04]  /*15dc0*/  STL.64 [R1+0xea8], R200 ;  /* 0x000ea8c801007387 */ /* 0x0009e80000100a00 */
[----:B------:R4:W-:Y:S02]  /*15dd0*/  STL.64 [R1+0xeb0], R198 ;  /* 0x000eb0c601007387 */ /* 0x0009e40000100a00 */
[----:B------:R1:W-:Y:S04]  /*15de0*/  STL.64 [R1+0x1e38], R36 ;  /* 0x001e382401007387 */ /* 0x0003e80000100a00 */
[----:B-1----:R-:W2:Y:S04]  /*15df0*/  LDL.64 R36, [R1+0x320] ;  /* 0x0003200001247983 */ /* 0x002ea80000100a00 */
[----:B------:R1:W-:Y:S04]  /*15e00*/  STL.64 [R1+0x1e30], R2 ;  /* 0x001e300201007387 */ /* 0x0003e80000100a00 */
[----:B-1----:R-:W3:Y:S01]  /*15e10*/  LDL.64 R2, [R1+0x308] ;  /* 0x0003080001027983 */ /* 0x002ee20000100a00 */
[----:B------:R-:W-:-:S02]  /*15e20*/  SHF.L.U32 R148, R148, 0x2, RZ ;  /* 0x0000000294947819 */ /* 0x000fc400000006ff */
[----:B------:R-:W-:Y:S02]  /*15e30*/  IADD3 R7, R15, 0x100000, RZ ;  /* 0x001000000f077810 */ /* 0x000fe40007ffe0ff */
[----:B------:R-:W-:Y:S02]  /*15e40*/  LOP3.LUT R148, R148, 0x10, RZ, 0x3c, !PT ;  /* 0x0000001094947812 */ /* 0x000fe400078e3cff */
[----:B------:R-:W-:Y:S02]  /*15e50*/  LOP3.LUT R115, R115, 0x30, RZ, 0x3c, !PT ;  /* 0x0000003073737812 */ /* 0x000fe400078e3cff */
[----:B------:R-:W-:Y:S01]  /*15e60*/  LOP3.LUT R83, R83, 0x50, RZ, 0x3c, !PT ;  /* 0x0000005053537812 */ /* 0x000fe200078e3cff */
[----:B--2---:R1:W-:Y:S04]  /*15e70*/  LDGSTS.E [R14+0x75800], [R36.64], !P1 ;  /* 0x75800000240e7fae */ /* 0x0043e8000c921848 */
[----:B-1----:R1:W5:Y:S04]  /*15e80*/  LDL.LU.64 R36, [R1+0x1e38] ;  /* 0x001e380001247983 */ /* 0x0023680000300a00 */
[----:B---3--:R2:W-:Y:S04]  /*15e90*/  LDGSTS.E [R14+0x75a00], [R2.64], !P1 ;  /* 0x75a00000020e7fae */ /* 0x0085e8000c921848 */
[----:B------:R3:W-:Y:S04]  /*15ea0*/  LDGSTS.E [R14+0x75c00], [R246.64], !P1 ;  /* 0x75c00000f60e7fae */ /* 0x0007e8000c921848 */
        /* <DEDUP_REMOVED lines=21> */
[----:B--2---:R2:W5:Y:S01]  /*16000*/  LDL.LU.64 R2, [R1+0x1e30] ;  /* 0x001e300001027983 */ /* 0x0045620000300a00 */
[----:B------:R-:W-:Y:S01]  /*16010*/  ISETP.GE.AND P0, PT, R149, 0x80, PT ;  /* 0x000000809500780c */ /* 0x000fe20003f06270 */
[----:B-1--4-:R-:W-:Y:S01]  /*16020*/  CS2R R224, SRZ ;  /* 0x0000000000e07805 */ /* 0x012fe2000001ff00 */
[----:B------:R-:W-:Y:S01]  /*16030*/  CS2R R226, SRZ ;  /* 0x0000000000e27805 */ /* 0x000fe2000001ff00 */
[----:B------:R-:W0:Y:S01]  /*16040*/  LDGDEPBAR ;  /* 0x00000000000079af */ /* 0x000e220000000000 */
[----:B------:R-:W-:Y:S01]  /*16050*/  CS2R R220, SRZ ;  /* 0x0000000000dc7805 */ /* 0x000fe2000001ff00 */
[----:B------:R-:W-:Y:S01]  /*16060*/  CS2R R222, SRZ ;  /* 0x0000000000de7805 */ /* 0x000fe2000001ff00 */
[----:B------:R-:W-:Y:S01]  /*16070*/  CS2R R200, SRZ ;  /* 0x0000000000c87805 */ /* 0x000fe2000001ff00 */
[----:B------:R1:W-:Y:S01]  /*16080*/  LDGSTS.E [R4+-0x78000], [R194.64], P4 ;  /* 0x88000000c2047fae */ /* 0x0003e2000a121848 */
[----:B------:R-:W-:Y:S01]  /*16090*/  CS2R R202, SRZ ;  /* 0x0000000000ca7805 */ /* 0x000fe2000001ff00 */
[----:B------:R-:W-:Y:S01]  /*160a0*/  CS2R R204, SRZ ;  /* 0x0000000000cc7805 */ /* 0x000fe2000001ff00 */
[----:B------:R-:W-:Y:S01]  /*160b0*/  CS2R R206, SRZ ;  /* 0x0000000000ce7805 */ /* 0x000fe2000001ff00 */
[----:B------:R2:W-:Y:S01]  /*160c0*/  STL [R1+0x200], RZ ;  /* 0x000200ff01007387 */ /* 0x0005e20000100800 */
[----:B------:R-:W-:Y:S01]  /*160d0*/  CS2R R208, SRZ ;  /* 0x0000000000d07805 */ /* 0x000fe2000001ff00 */
[----:B------:R-:W-:Y:S01]  /*160e0*/  CS2R R210, SRZ ;  /* 0x0000000000d27805 */ /* 0x000fe2000001ff00 */
[----:B------:R-:W-:Y:S01]  /*160f0*/  CS2R R212, SRZ ;  /* 0x0000000000d47805 */ /* 0x000fe2000001ff00 */
[----:B------:R2:W-:Y:S01]  /*16100*/  STL [R1+0x204], RZ ;  /* 0x000204ff01007387 */ /* 0x0005e20000100800 */
[----:B------:R-:W-:Y:S01]  /*16110*/  CS2R R214, SRZ ;  /* 0x0000000000d67805 */ /* 0x000fe2000001ff00 */
[----:B------:R-:W-:Y:S01]  /*16120*/  CS2R R216, SRZ ;  /* 0x0000000000d87805 */ /* 0x000fe2000001ff00 */
[----:B------:R-:W-:Y:S01]  /*16130*/  CS2R R218, SRZ ;  /* 0x0000000000da7805 */ /* 0x000fe2000001ff00 */
[C---:B-1----:R-:W-:Y:S01]  /*16140*/  IADD3 R4, R15.reuse, 0x100000, RZ ;  /* 0x001000000f047810 */ /* 0x042fe20007ffe0ff */
[----:B------:R1:W-:Y:S01]  /*16150*/  LDGSTS.E [R6+-0x77000], [R192.64], P4 ;  /* 0x89000000c0067fae */ /* 0x0003e2000a121848 */
[----:B------:R-:W-:Y:S01]  /*16160*/  CS2R R194, SRZ ;  /* 0x0000000000c27805 */ /* 0x000fe2000001ff00 */
[----:B---3--:R-:W-:Y:S01]  /*16170*/  CS2R R196, SRZ ;  /* 0x0000000000c47805 */ /* 0x008fe2000001ff00 */
[----:B------:R-:W-:Y:S01]  /*16180*/  CS2R R198, SRZ ;  /* 0x0000000000c67805 */ /* 0x000fe2000001ff00 */
[----:B------:R2:W-:Y:S01]  /*16190*/  STL [R1+0x208], RZ ;  /* 0x000208ff01007387 */ /* 0x0005e20000100800 */
[----:B------:R-:W-:Y:S01]  /*161a0*/  CS2R R228, SRZ ;  /* 0x0000000000e47805 */ /* 0x000fe2000001ff00 */
[----:B------:R-:W-:Y:S01]  /*161b0*/  CS2R R230, SRZ ;  /* 0x0000000000e67805 */ /* 0x000fe2000001ff00 */
[----:B------:R-:W-:Y:S01]  /*161c0*/  CS2R R244, SRZ ;  /* 0x0000000000f47805 */ /* 0x000fe2000001ff00 */
[----:B------:R3:W-:Y:S01]  /*161d0*/  LDGSTS.E [R5+-0x76000], [R190.64], P4 ;  /* 0x8a000000be057fae */ /* 0x0007e2000a121848 */
[----:B------:R-:W-:Y:S01]  /*161e0*/  CS2R R246, SRZ ;  /* 0x0000000000f67805 */ /* 0x000fe2000001ff00 */
[----:B------:R-:W-:Y:S01]  /*161f0*/  CS2R R232, SRZ ;  /* 0x0000000000e87805 */ /* 0x000fe2000001ff00 */
[----:B------:R-:W-:Y:S01]  /*16200*/  CS2R R234, SRZ ;  /* 0x0000000000ea7805 */ /* 0x000fe2000001ff00 */
[----:B-1----:R-:W-:Y:S01]  /*16210*/  IADD3 R6, R15, 0x100000, RZ ;  /* 0x001000000f067810 */ /* 0x002fe20007ffe0ff */
[----:B------:R2:W-:Y:S01]  /*16220*/  STL [R1+0x20c], RZ ;  /* 0x00020cff01007387 */ /* 0x0005e20000100800 */
[----:B------:R-:W-:-:S03]  /*16230*/  CS2R R192, SRZ ;  /* 0x0000000000c07805 */ /* 0x000fc6000001ff00 */
[----:B------:R2:W-:Y:S01]  /*16240*/  STL [R1+0x1f0], RZ ;  /* 0x0001f0ff01007387 */ /* 0x0005e20000100800 */
[----:B---3--:R-:W-:-:S03]  /*16250*/  IADD3 R5, R15, 0x100000, RZ ;  /* 0x001000000f057810 */ /* 0x008fc60007ffe0ff */
[----:B------:R2:W-:Y:S01]  /*16260*/  STL [R1+0x1f4], RZ ;  /* 0x0001f4ff01007387 */ /* 0x0005e20000100800 */
[----:B------:R-:W-:Y:S01]  /*16270*/  LOP3.LUT R15, R15, 0x70, RZ, 0x3c, !PT ;  /* 0x000000700f0f7812 */ /* 0x000fe200078e3cff */
[----:B------:R-:W-:Y:S02]  /*16280*/  CS2R R190, SRZ ;  /* 0x0000000000be7805 */ /* 0x000fe4000001ff00 */
[----:B------:R1:W-:Y:S04]  /*16290*/  LDGSTS.E [R4+-0x75000], [R188.64], P4 ;  /* 0x8b000000bc047fae */ /* 0x0003e8000a121848 */
[----:B------:R2:W-:Y:S04]  /*162a0*/  STL [R1+0x1f8], RZ ;  /* 0x0001f8ff01007387 */ /* 0x0005e80000100800 */
[----:B------:R3:W-:Y:S04]  /*162b0*/  LDGSTS.E [R7+-0x74000], [R186.64], P4 ;  /* 0x8c000000ba077fae */ /* 0x0007e8000a121848 */
[----:B------:R2:W-:Y:S01]  /*162c0*/  STL [R1+0x1fc], RZ ;  /* 0x0001fcff01007387 */ /* 0x0005e20000100800 */
[----:B-1----:R-:W-:-:S03]  /*162d0*/  CS2R R188, SRZ ;  /* 0x0000000000bc7805 */ /* 0x002fc6000001ff00 */
[----:B------:R1:W-:Y:S04]  /*162e0*/  LDGSTS.E [R6+-0x73000], [R184.64], P4 ;  /* 0x8d000000b8067fae */ /* 0x0003e8000a121848 */
[----:B------:R2:W-:Y:S01]  /*162f0*/  STL [R1+0x1e0], RZ ;  /* 0x0001e0ff01007387 */ /* 0x0005e20000100800 */
[C---:B---3--:R-:W-:Y:S01]  /*16300*/  IADD3 R7, R148.reuse, 0x100000, RZ ;  /* 0x0010000094077810 */ /* 0x048fe20007ffe0ff */
[----:B------:R-:W-:Y:S02]  /*16310*/  CS2R R186, SRZ ;  /* 0x0000000000ba7805 */ /* 0x000fe4000001ff00 */
[----:B------:R3:W-:Y:S01]  /*16320*/  LDGSTS.E [R5+-0x72000], [R182.64], P4 ;  /* 0x8e000000b6057fae */ /* 0x0007e2000a121848 */
[----:B-1----:R-:W-:-:S03]  /*16330*/  IADD3 R6, R148, 0x100000, RZ ;  /* 0x0010000094067810 */ /* 0x002fc60007ffe0ff */
[----:B------:R2:W-:Y:S01]  /*16340*/  STL [R1+0x1e4], RZ ;  /* 0x0001e4ff01007387 */ /* 0x0005e20000100800 */
[----:B------:R-:W-:-:S03]  /*16350*/  CS2R R184, SRZ ;  /* 0x0000000000b87805 */ /* 0x000fc6000001ff00 */
[----:B------:R1:W-:Y:S01]  /*16360*/  LDGSTS.E [R4+-0x71000], [R180.64], P4 ;  /* 0x8f000000b4047fae */ /* 0x0003e2000a121848 */
[----:B---3--:R-:W-:-:S03]  /*16370*/  IADD3 R5, R148, 0x100000, RZ ;  /* 0x0010000094057810 */ /* 0x008fc60007ffe0ff */
[----:B------:R2:W-:Y:S01]  /*16380*/  STL [R1+0x1e8], RZ ;  /* 0x0001e8ff01007387 */ /* 0x0005e20000100800 */
[----:B------:R-:W-:-:S03]  /*16390*/  CS2R R182, SRZ ;  /* 0x0000000000b67805 */ /* 0x000fc6000001ff00 */
[----:B------:R2:W-:Y:S01]  /*163a0*/  STL [R1+0x1ec], RZ ;  /* 0x0001ecff01007387 */ /* 0x0005e20000100800 */
[----:B-1----:R-:W-:-:S03]  /*163b0*/  IADD3 R4, R148, 0x100000, RZ ;  /* 0x0010000094047810 */ /* 0x002fc60007ffe0ff */
[----:B------:R2:W-:Y:S01]  /*163c0*/  STL [R1+0x1d0], RZ ;  /* 0x0001d0ff01007387 */ /* 0x0005e20000100800 */
[----:B------:R-:W-:Y:S01]  /*163d0*/  CS2R R180, SRZ ;  /* 0x0000000000b47805 */ /* 0x000fe2000001ff00 */
[----:B------:R-:W-:Y:S02]  /*163e0*/  CS2R R148, SRZ ;  /* 0x0000000000947805 */ /* 0x000fe4000001ff00 */
[----:B------:R2:W-:Y:S04]  /*163f0*/  STL [R1+0x1d4], RZ ;  /* 0x0001d4ff01007387 */ /* 0x0005e80000100800 */
[----:B------:R1:W-:Y:S04]  /*16400*/  LDGSTS.E [R6+-0x77e00], [R178.64], P4 ;  /* 0x88200000b2067fae */ /* 0x0003e8000a121848 */
[----:B------:R2:W-:Y:S04]  /*16410*/  STL [R1+0x1d8], RZ ;  /* 0x0001d8ff01007387 */ /* 0x0005e80000100800 */
[----:B------:R3:W-:Y:S04]  /*16420*/  LDGSTS.E [R5+-0x76e00], [R176.64], P4 ;  /* 0x89200000b0057fae */ /* 0x0007e8000a121848 */
[----:B------:R2:W-:Y:S01]  /*16430*/  STL [R1+0x1dc], RZ ;  /* 0x0001dcff01007387 */ /* 0x0005e20000100800 */
[----:B-1----:R-:W-:-:S03]  /*16440*/  CS2R R178, SRZ ;  /* 0x0000000000b27805 */ /* 0x002fc6000001ff00 */
[----:B------:R1:W-:Y:S04]  /*16450*/  LDGSTS.E [R4+-0x75e00], [R174.64], P4 ;  /* 0x8a200000ae047fae */ /* 0x0003e8000a121848 */
[----:B------:R2:W-:Y:S01]  /*16460*/  STL [R1+0x90], RZ ;  /* 0x000090ff01007387 */ /* 0x0005e20000100800 */
[----:B---3--:R-:W-:Y:S01]  /*16470*/  IADD3 R5, R114, 0x100000, RZ ;  /* 0x0010000072057810 */ /* 0x008fe20007ffe0ff */
[----:B------:R-:W-:Y:S02]  /*16480*/  CS2R R176, SRZ ;  /* 0x0000000000b07805 */ /* 0x000fe4000001ff00 */
[----:B------:R3:W-:Y:S04]  /*16490*/  LDGSTS.E [R7+-0x74e00], [R172.64], P4 ;  /* 0x8b200000ac077fae */ /* 0x0007e8000a121848 */
[----:B------:R2:W-:Y:S01]  /*164a0*/  STL [R1+0x94], RZ ;  /* 0x000094ff01007387 */ /* 0x0005e20000100800 */
[----:B-1----:R-:W-:-:S03]  /*164b0*/  CS2R R174, SRZ ;  /* 0x0000000000ae7805 */ /* 0x002fc6000001ff00 */
[----:B------:R1:W-:Y:S04]  /*164c0*/  LDGSTS.E [R6+-0x73e00], [R170.64], P4 ;  /* 0x8c200000aa067fae */ /* 0x0003e8000a121848 */
[----:B------:R2:W-:Y:S01]  /*164d0*/  STL [R1+0x98], RZ ;  /* 0x000098ff01007387 */ /* 0x0005e20000100800 */
[----:B---3--:R-:W-:-:S03]  /*164e0*/  CS2R R172, SRZ ;  /* 0x0000000000ac7805 */ /* 0x008fc6000001ff00 */
[----:B------:R3:W-:Y:S04]  /*164f0*/  LDGSTS.E [R4+-0x72e00], [R168.64], P4 ;  /* 0x8d200000a8047fae */ /* 0x0007e8000a121848 */
[----:B------:R2:W-:Y:S01]  /*16500*/  STL [R1+0x9c], RZ ;  /* 0x00009cff01007387 */ /* 0x0005e20000100800 */
[----:B-1----:R-:W-:-:S03]  /*16510*/  CS2R R170, SRZ ;  /* 0x0000000000aa7805 */ /* 0x002fc6000001ff00 */
[----:B------:R1:W-:Y:S04]  /*16520*/  LDGSTS.E [R7+-0x71e00], [R166.64], P4 ;  /* 0x8e200000a6077fae */ /* 0x0003e8000a121848 */
[----:B------:R2:W-:Y:S01]  /*16530*/  STL [R1+0x120], RZ ;  /* 0x000120ff01007387 */ /* 0x0005e20000100800 */
[C---:B---3--:R-:W-:Y:S01]  /*16540*/  IADD3 R4, R114.reuse, 0x100000, RZ ;  /* 0x0010000072047810 */ /* 0x048fe20007ffe0ff */
[----:B------:R-:W-:Y:S02]  /*16550*/  CS2R R168, SRZ ;  /* 0x0000000000a87805 */ /* 0x000fe4000001ff00 */
[----:B------:R3:W-:Y:S04]  /*16560*/  LDGSTS.E [R6+-0x70e00], [R164.64], P4 ;  /* 0x8f200000a4067fae */ /* 0x0007e8000a121848 */
[----:B------:R2:W-:Y:S01]  /*16570*/  STL [R1+0x124], RZ ;  /* 0x000124ff01007387 */ /* 0x0005e20000100800 */
[----:B-1----:R-:W-:Y:S01]  /*16580*/  IADD3 R7, R114, 0x100000, RZ ;  /* 0x0010000072077810 */ /* 0x002fe20007ffe0ff */
[----:B------:R-:W-:-:S02]  /*16590*/  CS2R R166, SRZ ;  /* 0x0000000000a67805 */ /* 0x000fc4000001ff00 */
[----:B------:R2:W-:Y:S01]  /*165a0*/  STL [R1+0x128], RZ ;  /* 0x000128ff01007387 */ /* 0x0005e20000100800 */
[----:B---3--:R-:W-:-:S03]  /*165b0*/  IADD3 R6, R114, 0x100000, RZ ;  /* 0x0010000072067810 */ /* 0x008fc60007ffe0ff */
[----:B------:R2:W-:Y:S01]  /*165c0*/  STL [R1+0x12c], RZ ;  /* 0x00012cff01007387 */ /* 0x0005e20000100800 */
[----:B------:R-:W-:-:S03]  /*165d0*/  CS2R R164, SRZ ;  /* 0x0000000000a47805 */ /* 0x000fc6000001ff00 */
        /* <DEDUP_REMOVED lines=19> */
[----:B------:R1:W-:Y:S01]  /*16710*/  LDGSTS.E [R6+-0x71c00], [R150.64], P4 ;  /* 0x8e40000096067fae */ /* 0x0003e2000a121848 */
[----:B---3--:R-:W-:-:S03]  /*16720*/  IADD3 R7, R115, 0x100000, RZ ;  /* 0x0010000073077810 */ /* 0x008fc60007ffe0ff */
[----:B------:R2:W-:Y:S01]  /*16730*/  STL [R1+0x10c], RZ ;  /* 0x00010cff01007387 */ /* 0x0005e20000100800 */
[----:B------:R-:W-:-:S03]  /*16740*/  CS2R R152, SRZ ;  /* 0x0000000000987805 */ /* 0x000fc6000001ff00 */
[----:B------:R2:W-:Y:S01]  /*16750*/  STL [R1+0xf0], RZ ;  /* 0x0000f0ff01007387 */ /* 0x0005e20000100800 */
[----:B-1----:R-:W-:-:S03]  /*16760*/  IADD3 R6, R115, 0x100000, RZ ;  /* 0x0010000073067810 */ /* 0x002fc60007ffe0ff */
[----:B------:R1:W-:Y:S01]  /*16770*/  LDGSTS.E [R4+-0x70c00], [R126.64], P4 ;  /* 0x8f4000007e047fae */ /* 0x0003e2000a121848 */
[----:B------:R-:W-:-:S03]  /*16780*/  CS2R R150, SRZ ;  /* 0x0000000000967805 */ /* 0x000fc6000001ff00 */
[----:B------:R2:W-:Y:S04]  /*16790*/  STL [R1+0xf4], RZ ;  /* 0x0000f4ff01007387 */ /* 0x0005e80000100800 */
[----:B------:R2:W-:Y:S01]  /*167a0*/  STL [R1+0xf8], RZ ;  /* 0x0000f8ff01007387 */ /* 0x0005e20000100800 */
[----:B-1----:R-:W-:-:S03]  /*167b0*/  IADD3 R4, R115, 0x100000, RZ ;  /* 0x0010000073047810 */ /* 0x002fc60007ffe0ff */
[----:B------:R2:W-:Y:S01]  /*167c0*/  STL [R1+0xfc], RZ ;  /* 0x0000fcff01007387 */ /* 0x0005e20000100800 */
[----:B------:R-:W-:Y:S01]  /*167d0*/  CS2R R114, SRZ ;  /* 0x0000000000727805 */ /* 0x000fe2000001ff00 */
        /* <DEDUP_REMOVED lines=17> */
[C---:B-1----:R-:W-:Y:S01]  /*168f0*/  IADD3 R6, R82.reuse, 0x100000, RZ ;  /* 0x0010000052067810 */ /* 0x042fe20007ffe0ff */
[----:B------:R-:W-:Y:S02]  /*16900*/  CS2R R116, SRZ ;  /* 0x0000000000747805 */ /* 0x000fe4000001ff00 */
[----:B------:R1:W-:Y:S04]  /*16910*/  LDGSTS.E [R4+-0x71a00], [R110.64], P4 ;  /* 0x8e6000006e047fae */ /* 0x0003e8000a121848 */
[----:B------:R2:W-:Y:S01]  /*16920*/  STL [R1+0xd8], RZ ;  /* 0x0000d8ff01007387 */ /* 0x0005e20000100800 */
[----:B---3--:R-:W-:Y:S01]  /*16930*/  IADD3 R5, R82, 0x100000, RZ ;  /* 0x0010000052057810 */ /* 0x008fe20007ffe0ff */
[----:B------:R-:W-:-:S02]  /*16940*/  CS2R R112, SRZ ;  /* 0x0000000000707805 */ /* 0x000fc4000001ff00 */
[----:B------:R3:W-:Y:S01]  /*16950*/  LDGSTS.E [R7+-0x70a00], [R108.64], P4 ;  /* 0x8f6000006c077fae */ /* 0x0007e2000a121848 */
[----:B-1----:R-:W-:-:S03]  /*16960*/  IADD3 R4, R82, 0x100000, RZ ;  /* 0x0010000052047810 */ /* 0x002fc60007ffe0ff */
[----:B------:R2:W-:Y:S01]  /*16970*/  STL [R1+0xdc], RZ ;  /* 0x0000dcff01007387 */ /* 0x0005e20000100800 */
[----:B------:R-:W-:-:S03]  /*16980*/  CS2R R110, SRZ ;  /* 0x00000000006e7805 */ /* 0x000fc6000001ff00 */
        /* <DEDUP_REMOVED lines=15> */
[----:B-1----:R-:W-:Y:S01]  /*16a80*/  IADD3 R7, R83, 0x100000, RZ ;  /* 0x0010000053077810 */ /* 0x002fe20007ffe0ff */
[----:B------:R-:W-:Y:S02]  /*16a90*/  CS2R R102, SRZ ;  /* 0x0000000000667805 */ /* 0x000fe4000001ff00 */
[----:B------:R1:W-:Y:S04]  /*16aa0*/  LDGSTS.E [R5+-0x73800], [R98.64], P4 ;  /* 0x8c80000062057fae */ /* 0x0003e8000a121848 */
[----:B------:R2:W-:Y:S01]  /*16ab0*/  STL [R1+0xac], RZ ;  /* 0x0000acff01007387 */ /* 0x0005e20000100800 */
[----:B---3--:R-:W-:-:S03]  /*16ac0*/  CS2R R100, SRZ ;  /* 0x0000000000647805 */ /* 0x008fc6000001ff00 */
[----:B------:R3:W-:Y:S04]  /*16ad0*/  LDGSTS.E [R4+-0x72800], [R96.64], P4 ;  /* 0x8d80000060047fae */ /* 0x0007e8000a121848 */
[----:B------:R2:W-:Y:S01]  /*16ae0*/  STL [R1+0x70], RZ ;  /* 0x000070ff01007387 */ /* 0x0005e20000100800 */
[----:B-1----:R-:W-:-:S03]  /*16af0*/  CS2R R98, SRZ ;  /* 0x0000000000627805 */ /* 0x002fc6000001ff00 */
[----:B------:R2:W-:Y:S01]  /*16b00*/  STL [R1+0x74], RZ ;  /* 0x000074ff01007387 */ /* 0x0005e20000100800 */
[----:B---3--:R-:W-:-:S03]  /*16b10*/  IADD3 R4, R83, 0x100000, RZ ;  /* 0x0010000053047810 */ /* 0x008fc60007ffe0ff */
[----:B------:R1:W-:Y:S01]  /*16b20*/  LDGSTS.E [R6+-0x71800], [R94.64], P4 ;  /* 0x8e8000005e067fae */ /* 0x0003e2000a121848 */
[----:B------:R-:W-:-:S03]  /*16b30*/  CS2R R96, SRZ ;  /* 0x0000000000607805 */ /* 0x000fc6000001ff00 */
[----:B------:R2:W-:Y:S04]  /*16b40*/  STL [R1+0x78], RZ ;  /* 0x000078ff01007387 */ /* 0x0005e80000100800 */
[----:B------:R2:W-:Y:S01]  /*16b50*/  STL [R1+0x7c], RZ ;  /* 0x00007cff01007387 */ /* 0x0005e20000100800 */
[----:B-1----:R-:W-:-:S03]  /*16b60*/  IADD3 R6, R83, 0x100000, RZ ;  /* 0x0010000053067810 */ /* 0x002fc60007ffe0ff */
[----:B------:R2:W-:Y:S01]  /*16b70*/  STL [R1+0x60], RZ ;  /* 0x000060ff01007387 */ /* 0x0005e20000100800 */
[----:B------:R-:W-:-:S03]  /*16b80*/  CS2R R94, SRZ ;  /* 0x00000000005e7805 */ /* 0x000fc6000001ff00 */
[----:B------:R1:W-:Y:S04]  /*16b90*/  LDGSTS.E [R5+-0x70800], [R92.64], P4 ;  /* 0x8f8000005c057fae */ /* 0x0003e8000a121848 */
[----:B------:R2:W-:Y:S04]  /*16ba0*/  STL [R1+0x64], RZ ;  /* 0x000064ff01007387 */ /* 0x0005e80000100800 */
[----:B------:R3:W-:Y:S04]  /*16bb0*/  LDGSTS.E [R4+-0x77600], [R90.64], P4 ;  /* 0x88a000005a047fae */ /* 0x0007e8000a121848 */
[----:B------:R2:W-:Y:S01]  /*16bc0*/  STL [R1+0x68], RZ ;  /* 0x000068ff01007387 */ /* 0x0005e20000100800 */
[----:B-1----:R-:W-:Y:S01]  /*16bd0*/  IADD3 R5, R83, 0x100000, RZ ;  /* 0x0010000053057810 */ /* 0x002fe20007ffe0ff */
[----:B------:R-:W-:Y:S01]  /*16be0*/  CS2R R92, SRZ ;  /* 0x00000000005c7805 */ /* 0x000fe2000001ff00 */
[----:B------:R-:W-:Y:S01]  /*16bf0*/  CS2R R82, SRZ ;  /* 0x0000000000527805 */ /* 0x000fe2000001ff00 */
        /* <DEDUP_REMOVED lines=27> */
[----:B------:R-:W-:-:S03]  /*16db0*/  CS2R R74, SRZ ;  /* 0x00000000004a7805 */ /* 0x000fc6000001ff00 */
[----:B------:R2:W-:Y:S04]  /*16dc0*/  STL [R1], RZ ;  /* 0x000000ff01007387 */ /* 0x0005e80000100800 */
        /* <DEDUP_REMOVED lines=10> */
[----:B------:R4:W-:Y:S01]  /*16e70*/  LDGSTS.E [R6+-0x73400], [R32.64], P4 ;  /* 0x8cc0000020067fae */ /* 0x0009e2000a121848 */
[----:B-1----:R-:W-:-:S03]  /*16e80*/  CS2R R68, SRZ ;  /* 0x0000000000447805 */ /* 0x002fc6000001ff00 */
[----:B------:R1:W-:Y:S04]  /*16e90*/  LDGSTS.E [R4+-0x72400], [R30.64], P4 ;  /* 0x8dc000001e047fae */ /* 0x0003e8000a121848 */
[----:B------:R2:W-:Y:S01]  /*16ea0*/  LDGSTS.E [R7+-0x71400], [R28.64], P4 ;  /* 0x8ec000001c077fae */ /* 0x0005e2000a121848 */
[----:B---3--:R-:W-:-:S03]  /*16eb0*/  CS2R R34, SRZ ;  /* 0x0000000000227805 */ /* 0x008fc6000001ff00 */
[----:B------:R3:W-:Y:S01]  /*16ec0*/  LDGSTS.E [R6+-0x70400], [R26.64], P4 ;  /* 0x8fc000001a067fae */ /* 0x0007e2000a121848 */
[----:B----4-:R-:W-:Y:S01]  /*16ed0*/  CS2R R32, SRZ ;  /* 0x0000000000207805 */ /* 0x010fe2000001ff00 */
[C---:B-1----:R-:W-:Y:S02]  /*16ee0*/  IADD3 R4, R15.reuse, 0x100000, RZ ;  /* 0x001000000f047810 */ /* 0x042fe40007ffe0ff */
[----:B------:R1:W-:Y:S01]  /*16ef0*/  LDGSTS.E [R5+-0x77200], [R24.64], P4 ;  /* 0x88e0000018057fae */ /* 0x0003e2000a121848 */
[----:B------:R-:W-:Y:S01]  /*16f00*/  CS2R R30, SRZ ;  /* 0x00000000001e7805 */ /* 0x000fe2000001ff00 */
[C---:B--2---:R-:W-:Y:S02]  /*16f10*/  IADD3 R7, R15.reuse, 0x100000, RZ ;  /* 0x001000000f077810 */ /* 0x044fe40007ffe0ff */
[----:B------:R2:W-:Y:S01]  /*16f20*/  LDGSTS.E [R4+-0x76200], [R22.64], P4 ;  /* 0x89e0000016047fae */ /* 0x0005e2000a121848 */
[----:B------:R-:W-:Y:S01]  /*16f30*/  CS2R R28, SRZ ;  /* 0x00000000001c7805 */ /* 0x000fe2000001ff00 */
[----:B---3--:R-:W-:Y:S01]  /*16f40*/  IADD3 R6, R15, 0x100000, RZ ;  /* 0x001000000f067810 */ /* 0x008fe20007ffe0ff */
[----:B------:R-:W-:Y:S01]  /*16f50*/  CS2R R26, SRZ ;  /* 0x00000000001a7805 */ /* 0x000fe2000001ff00 */
[----:B------:R-:W-:-:S03]  /*16f60*/  CS2R R14, SRZ ;  /* 0x00000000000e7805 */ /* 0x000fc6000001ff00 */
[----:B------:R3:W-:Y:S01]  /*16f70*/  LDGSTS.E [R6+-0x75200], [R20.64], P4 ;  /* 0x8ae0000014067fae */ /* 0x0007e2000a121848 */
[----:B-1----:R-:W-:-:S03]  /*16f80*/  CS2R R24, SRZ ;  /* 0x0000000000187805 */ /* 0x002fc6000001ff00 */
[----:B------:R1:W-:Y:S01]  /*16f90*/  LDGSTS.E [R5+-0x74200], [R18.64], P4 ;  /* 0x8be0000012057fae */ /* 0x0003e2000a121848 */
[----:B--2---:R-:W-:-:S03]  /*16fa0*/  CS2R R22, SRZ ;  /* 0x0000000000167805 */ /* 0x004fc6000001ff00 */
[----:B------:R2:W-:Y:S04]  /*16fb0*/  LDGSTS.E [R4+-0x73200], [R16.64], P4 ;  /* 0x8ce0000010047fae */ /* 0x0005e8000a121848 */
[----:B------:R4:W-:Y:S01]  /*16fc0*/  LDGSTS.E [R7+-0x72200], [R12.64], P4 ;  /* 0x8de000000c077fae */ /* 0x0009e2000a121848 */
[----:B---3--:R-:W-:-:S03]  /*16fd0*/  CS2R R20, SRZ ;  /* 0x0000000000147805 */ /* 0x008fc6000001ff00 */
[----:B------:R3:W-:Y:S01]  /*16fe0*/  LDGSTS.E [R6+-0x71200], [R10.64], P4 ;  /* 0x8ee000000a067fae */ /* 0x0007e2000a121848 */
[----:B-1----:R-:W-:-:S03]  /*16ff0*/  CS2R R18, SRZ ;  /* 0x0000000000127805 */ /* 0x002fc6000001ff00 */
[----:B------:R1:W-:Y:S01]  /*17000*/  LDGSTS.E [R4+-0x70200], [R8.64], P4 ;  /* 0x8fe0000008047fae */ /* 0x0003e2000a121848 */
[----:B--2---:R-:W-:-:S03]  /*17010*/  CS2R R16, SRZ ;  /* 0x0000000000107805 */ /* 0x004fc6000001ff00 */
[----:B------:R-:W0:Y:S01]  /*17020*/  LDGDEPBAR ;  /* 0x00000000000079af */ /* 0x000e220000000000 */
[----:B----4-:R-:W-:Y:S01]  /*17030*/  CS2R R12, SRZ ;  /* 0x00000000000c7805 */ /* 0x010fe2000001ff00 */
[----:B---3--:R-:W-:Y:S01]  /*17040*/  CS2R R10, SRZ ;  /* 0x00000000000a7805 */ /* 0x008fe2000001ff00 */
[----:B------:R-:W-:Y:S01]  /*17050*/  CS2R R6, SRZ ;  /* 0x0000000000067805 */ /* 0x000fe2000001ff00 */
[----:B-1----:R-:W-:Y:S01]  /*17060*/  CS2R R8, SRZ ;  /* 0x0000000000087805 */ /* 0x002fe2000001ff00 */
[----:B------:R-:W-:Y:S01]  /*17070*/  CS2R R4, SRZ ;  /* 0x0000000000047805 */ /* 0x000fe2000001ff00 */
[----:B------:R-:W-:Y:S05]  /*17080*/  @!P0 BRA `(.L_x_0) ;  /* 0x00037b8000008947 */ /* 0x000fea0003800000 */
[----:B------:R-:W2:Y:S04]  /*17090*/  LDL.LU.64 R196, [R1+0x10b8] ;  /* 0x0010b80001c47983 */ /* 0x000ea80000300a00 */
[----:B------:R-:W3:Y:S04]  /*170a0*/  LDL.LU.64 R216, [R1+0x10c0] ;  /* 0x0010c00001d87983 */ /* 0x000ee80000300a00 */
[----:B------:R-:W4:Y:S04]  /*170b0*/  LDL.LU.64 R198, [R1+0x10c8] ;  /* 0x0010c80001c67983 */ /* 0x000f280000300a00 */
[----:B------:R-:W3:Y:S04]  /*170c0*/  LDL.LU.64 R228, [R1+0x10d0] ;  /* 0x0010d00001e47983 */ /* 0x000ee80000300a00 */
[----:B------:R-:W3:Y:S04]  /*170d0*/  LDL.LU.64 R230, [R1+0x2e0] ;  /* 0x0002e00001e67983 */ /* 0x000ee80000300a00 */
[----:B------:R-:W3:Y:S04]  /*170e0*/  LDL.LU.64 R244, [R1+0x2d8] ;  /* 0x0002d80001f47983 */ /* 0x000ee80000300a00 */
[----:B------:R-:W4:Y:S04]  /*170f0*/  LDL.LU.64 R246, [R1+0x2d0] ;  /* 0x0002d00001f67983 */ /* 0x000f280000300a00 */
[----:B------:R-:W4:Y:S04]  /*17100*/  LDL.LU.64 R232, [R1+0x2c8] ;  /* 0x0002c80001e87983 */ /* 0x000f280000300a00 */
[----:B------:R-:W4:Y:S04]  /*17110*/  LDL.LU.64 R154, [R1+0x268] ;  /* 0x00026800019a7983 */ /* 0x000f280000300a00 */
[----:B------:R-:W4:Y:S04]  /*17120*/  LDL.LU.64 R234, [R1+0x260] ;  /* 0x0002600001ea7983 */ /* 0x000f280000300a00 */
[----:B------:R-:W4:Y:S04]  /*17130*/  LDL.LU.64 R218, [R1+0x258] ;  /* 0x0002580001da7983 */ /* 0x000f280000300a00 */
[----:B--2---:R1:W-:Y:S01]  /*17140*/  STL [R1+0x1594], R196 ;  /* 0x001594c401007387 */ /* 0x0043e20000100800 */
[----:B------:R-:W-:-:S03]  /*17150*/  IMAD.MOV.U32 R4, RZ, RZ, R197 ;  /* 0x000000ffff047224 */ /* 0x000fc600078e00c5 */
[----:B-1----:R-:W2:Y:S04]  /*17160*/  LDL.LU.64 R196, [R1+0x250] ;  /* 0x0002500001c47983 */ /* 0x002ea80000300a00 */
[----:B------:R1:W-:Y:S04]  /*17170*/  STL [R1+0x1590], R4 ;  /* 0x0015900401007387 */ /* 0x0003e80000100800 */
[----:B---3--:R3:W-:Y:S01]  /*17180*/  STL [R1+0x159c], R216 ;  /* 0x00159cd801007387 */ /* 0x0087e20000100800 */
[----:B-1----:R-:W-:-:S03]  /*17190*/  IMAD.MOV.U32 R4, RZ, RZ, R217 ;  /* 0x000000ffff047224 */ /* 0x002fc600078e00d9 */
[----:B---3--:R-:W3:Y:S04]  /*171a0*/  LDL.LU.64 R216, [R1+0x248] ;  /* 0x0002480001d87983 */ /* 0x008ee80000300a00 */
[----:B------:R1:W-:Y:S04]  /*171b0*/  STL [R1+0x1598], R4 ;  /* 0x0015980401007387 */ /* 0x0003e80000100800 */
[----:B----4-:R4:W-:Y:S01]  /*171c0*/  STL [R1+0x15a4], R198 ;  /* 0x0015a4c601007387 */ /* 0x0109e20000100800 */
[----:B-1----:R-:W-:-:S03]  /*171d0*/  MOV R4, R199 ;  /* 0x000000c700047202 */ /* 0x002fc60000000f00 */
[----:B----4-:R-:W4:Y:S04]  /*171e0*/  LDL.LU.64 R198, [R1+0x240] ;  /* 0x0002400001c67983 */ /* 0x010f280000300a00 */
[----:B------:R1:W-:Y:S04]  /*171f0*/  STL [R1+0x15a0], R4 ;  /* 0x0015a00401007387 */ /* 0x0003e80000100800 */
[----:B------:R1:W-:Y:S02]  /*17200*/  STL [R1+0x15ac], R228 ;  /* 0x0015ace401007387 */ /* 0x0003e40000100800 */
[----:B-1----:R-:W-:-:S02]  /*17210*/  IMAD.MOV.U32 R4, RZ, RZ, R229 ;  /* 0x000000ffff047224 */ /* 0x002fc400078e00e5 */
[----:B------:R-:W4:Y:S04]  /*17220*/  LDL.LU.64 R228, [R1+0x238] ;  /* 0x0002380001e47983 */ /* 0x000f280000300a00 */
[----:B------:R1:W-:Y:S04]  /*17230*/  STL [R1+0x15a8], R4 ;  /* 0x0015a80401007387 */ /* 0x0003e80000100800 */
[----:B------:R1:W-:Y:S02]  /*17240*/  STL [R1+0x15b0], R230 ;  /* 0x0015b0e601007387 */ /* 0x0003e40000100800 */
[----:B-1----:R-:W-:-:S02]  /*17250*/  IMAD.MOV.U32 R4, RZ, RZ, R231 ;  /* 0x000000ffff047224 */ /* 0x002fc400078e00e7 */
[----:B------:R-:W4:Y:S04]  /*17260*/  LDL.LU.64 R230, [R1+0x230] ;  /* 0x0002300001e67983 */ /* 0x000f280000300a00 */
[----:B------:R1:W-:Y:S04]  /*17270*/  STL [R1+0x1588], R4 ;  /* 0x0015880401007387 */ /* 0x0003e80000100800 */
[----:B------:R1:W-:Y:S02]  /*17280*/  STL [R1+0x158c], R244 ;  /* 0x00158cf401007387 */ /* 0x0003e40000100800 */
[----:B-1----:R-:W-:-:S02]  /*17290*/  MOV R4, R245 ;  /* 0x000000f500047202 */ /* 0x002fc40000000f00 */
[----:B------:R-:W4:Y:S04]  /*172a0*/  LDL.LU.64 R244, [R1+0xb60] ;  /* 0x000b600001f47983 */ /* 0x000f280000300a00 */
        /* <DEDUP_REMOVED lines=21> */
[----:B--2---:R2:W-:Y:S01]  /*17400*/  STL [R1+0x155c], R196 ;  /* 0x00155cc401007387 */ /* 0x0045e20000100800 */
[----:B-1----:R-:W-:-:S03]  /*17410*/  MOV R4, R197 ;  /* 0x000000c500047202 */ /* 0x002fc60000000f00 */
[----:B--2---:R-:W2:Y:S04]  /*17420*/  LDL.LU.64 R196, [R1+0x2b0] ;  /* 0x0002b00001c47983 */ /* 0x004ea80000300a00 */
[----:B------:R1:W-:Y:S04]  /*17430*/  STL [R1+0x1550], R4 ;  /* 0x0015500401007387 */ /* 0x0003e80000100800 */
[----:B---3--:R3:W-:Y:S01]  /*17440*/  STL [R1+0x1554], R216 ;  /* 0x001554d801007387 */ /* 0x0087e20000100800 */
[----:B-1----:R-:W-:-:S03]  /*17450*/  IMAD.MOV.U32 R4, RZ, RZ, R217 ;  /* 0x000000ffff047224 */ /* 0x002fc600078e00d9 */
[----:B---3--:R-:W3:Y:S04]  /*17460*/  LDL.LU.64 R216, [R1+0x2a8] ;  /* 0x0002a80001d87983 */ /* 0x008ee80000300a00 */
[----:B------:R1:W-:Y:S04]  /*17470*/  STL [R1+0x1548], R4 ;  /* 0x0015480401007387 */ /* 0x0003e80000100800 */
[----:B----4-:R4:W-:Y:S01]  /*17480*/  STL [R1+0x154c], R198 ;  /* 0x00154cc601007387 */ /* 0x0109e20000100800 */
[----:B-1----:R-:W-:-:S03]  /*17490*/  IMAD.MOV.U32 R4, RZ, RZ, R199 ;  /* 0x000000ffff047224 */ /* 0x002fc600078e00c7 */
[----:B----4-:R-:W4:Y:S04]  /*174a0*/  LDL.LU.64 R198, [R1+0x228] ;  /* 0x0002280001c67983 */ /* 0x010f280000300a00 */
        /* <DEDUP_REMOVED lines=21> */
[----:B------:R-:W-:Y:S04]  /*17600*/  STL [R1+0x1530], R154 ;  /* 0x0015309a01007387 */ /* 0x000fe80000100800 */
[----:B------:R-:W4:Y:S01]  /*17610*/  LDL.LU.64 R152, [R1+0x1b8] ;  /* 0x0001b80001987983 */ /* 0x000f220000300a00 */
[----:B-1----:R-:W-:-:S05]  /*17620*/  IMAD.MOV.U32 R4, RZ, RZ, R155 ;  /* 0x000000ffff047224 */ /* 0x002fca00078e009b */
[----:B------:R1:W-:Y:S04]  /*17630*/  STL [R1+0x152c], R4 ;  /* 0x00152c0401007387 */ /* 0x0003e80000100800 */
[----:B------:R1:W-:Y:S02]  /*17640*/  STL [R1+0x1534], R234 ;  /* 0x001534ea01007387 */ /* 0x0003e40000100800 */
[----:B-1----:R-:W-:Y:S02]  /*17650*/  MOV R4, R235 ;  /* 0x000000eb00047202 */ /* 0x002fe40000000f00 */
[----:B------:R-:W4:Y:S04]  /*17660*/  LDL.LU.64 R234, [R1+0x1b0] ;  /* 0x0001b00001ea7983 */ /* 0x000f280000300a00 */
[----:B------:R1:W-:Y:S04]  /*17670*/  STL [R1+0x1508], R4 ;  /* 0x0015080401007387 */ /* 0x0003e80000100800 */
[----:B------:R1:W-:Y:S02]  /*17680*/  STL [R1+0x150c], R218 ;  /* 0x00150cda01007387 */ /* 0x0003e40000100800 */
[----:B-1----:R-:W-:-:S02]  /*17690*/  IMAD.MOV.U32 R4, RZ, RZ, R219 ;  /* 0x000000ffff047224 */ /* 0x002fc400078e00db */
[----:B------:R-:W4:Y:S04]  /*176a0*/  LDL.LU.64 R218, [R1+0xc18] ;  /* 0x000c180001da7983 */ /* 0x000f280000300a00 */
[----:B------:R1:W-:Y:S04]  /*176b0*/  STL [R1+0x1500], R4 ;  /* 0x0015000401007387 */ /* 0x0003e80000100800 */
[----:B--2---:R2:W-:Y:S01]  /*176c0*/  STL [R1+0x1504], R196 ;  /* 0x001504c401007387 */ /* 0x0045e20000100800 */
[----:B-1----:R-:W-:-:S03]  /*176d0*/  IMAD.MOV.U32 R4, RZ, RZ, R197 ;  /* 0x000000ffff047224 */ /* 0x002fc600078e00c5 */
[----:B--2---:R-:W2:Y:S04]  /*176e0*/  LDL.LU.64 R196, [R1+0xc28] ;  /* 0x000c280001c47983 */ /* 0x004ea80000300a00 */
[----:B------:R1:W-:Y:S04]  /*176f0*/  STL [R1+0x14f8], R4 ;  /* 0x0014f80401007387 */ /* 0x0003e80000100800 */
[----:B---3--:R-:W-:Y:S04]  /*17700*/  STL [R1+0x14fc], R216 ;  /* 0x0014fcd801007387 */ /* 0x008fe80000100800 */
[----:B------:R-:W3:Y:S01]  /*17710*/  LDL.LU.64 R154, [R1+0xc30] ;  /* 0x000c3000019a7983 */ /* 0x000ee20000300a00 */
[----:B-1----:R-:W-:-:S05]  /*17720*/  MOV R4, R217 ;  /* 0x000000d900047202 */ /* 0x002fca0000000f00 */
[----:B------:R1:W-:Y:S04]  /*17730*/  STL [R1+0x14f0], R4 ;  /* 0x0014f00401007387 */ /* 0x0003e80000100800 */
[----:B----4-:R4:W-:Y:S01]  /*17740*/  STL [R1+0x14f4], R198 ;  /* 0x0014f4c601007387 */ /* 0x0109e20000100800 */
[----:B-1----:R-:W-:-:S03]  /*17750*/  IMAD.MOV.U32 R4, RZ, RZ, R199 ;  /* 0x000000ffff047224 */ /* 0x002fc600078e00c7 */
[----:B----4-:R-:W4:Y:S04]  /*17760*/  LDL.LU.64 R198, [R1+0xc40] ;  /* 0x000c400001c67983 */ /* 0x010f280000300a00 */
        /* <DEDUP_REMOVED lines=16> */
[----:B------:R1:W-:Y:S02]  /*17870*/  STL [R1+0x14c8], R4 ;  /* 0x0014c80401007387 */ /* 0x0003e40000100800 */
[----:B-1----:R-:W-:Y:S02]  /*17880*/  MOV R4, R233 ;  /* 0x000000e900047202 */ /* 0x002fe40000000f00 */
[----:B------:R1:W-:Y:S04]  /*17890*/  STL [R1+0x14cc], R232 ;  /* 0x0014cce801007387 */ /* 0x0003e80000100800 */
[----:B------:R-:W4:Y:S04]  /*178a0*/  LDL.LU.64 R246, [R1+0x1a8] ;  /* 0x0001a80001f67983 */ /* 0x000f280000300a00 */
[----:B------:R1:W-:Y:S04]  /*178b0*/  STL [R1+0x14c0], R4 ;  /* 0x0014c00401007387 */ /* 0x0003e80000100800 */
[----:B------:R-:W-:Y:S04]  /*178c0*/  STL [R1+0x14c4], R152 ;  /* 0x0014c49801007387 */ /* 0x000fe80000100800 */
[----:B-1----:R-:W4:Y:S01]  /*178d0*/  LDL.LU.64 R232, [R1+0x1a0] ;  /* 0x0001a00001e87983 */ /* 0x002f220000300a00 */
[----:B------:R-:W-:-:S03]  /*178e0*/  IMAD.MOV.U32 R4, RZ, RZ, R153 ;  /* 0x000000ffff047224 */ /* 0x000fc600078e0099 */
[----:B------:R-:W-:Y:S04]  /*178f0*/  STL [R1+0x14bc], R234 ;  /* 0x0014bcea01007387 */ /* 0x000fe80000100800 */
[----:B------:R1:W-:Y:S02]  /*17900*/  STL [R1+0x14b8], R4 ;  /* 0x0014b80401007387 */ /* 0x0003e40000100800 */
[----:B-1----:R-:W-:Y:S02]  /*17910*/  IMAD.MOV.U32 R4, RZ, RZ, R235 ;  /* 0x000000ffff047224 */ /* 0x002fe400078e00eb */
[----:B------:R-:W4:Y:S04]  /*17920*/  LDL.LU.64 R234, [R1+0x198] ;  /* 0x0001980001ea7983 */ /* 0x000f280000300a00 */
[----:B------:R1:W-:Y:S04]  /*17930*/  STL [R1+0x1490], R4 ;  /* 0x0014900401007387 */ /* 0x0003e80000100800 */
[----:B------:R1:W-:Y:S02]  /*17940*/  STL [R1+0x1498], R218 ;  /* 0x001498da01007387 */ /* 0x0003e40000100800 */
[----:B-1----:R-:W-:-:S02]  /*17950*/  MOV R4, R219 ;  /* 0x000000db00047202 */ /* 0x002fc40000000f00 */
[----:B------:R-:W4:Y:S04]  /*17960*/  LDL.LU.64 R218, [R1+0x190] ;  /* 0x0001900001da7983 */ /* 0x000f280000300a00 */
[----:B------:R1:W-:Y:S04]  /*17970*/  STL [R1+0x1494], R4 ;  /* 0x0014940401007387 */ /* 0x0003e80000100800 */
[----:B--2---:R2:W-:Y:S01]  /*17980*/  STL [R1+0x14a0], R196 ;  /* 0x0014a0c401007387 */ /* 0x0045e20000100800 */
[----:B-1----:R-:W-:-:S03]  /*17990*/  IMAD.MOV.U32 R4, RZ, RZ, R197 ;  /* 0x000000ffff047224 */ /* 0x002fc600078e00c5 */
[----:B--2---:R-:W2:Y:S04]  /*179a0*/  LDL.LU.64 R196, [R1+0x188] ;  /* 0x0001880001c47983 */ /* 0x004ea80000300a00 */
        /* <DEDUP_REMOVED lines=27> */
[----:B------:R-:W-:Y:S04]  /*17b60*/  STL [R1+0x146c], R232 ;  /* 0x00146ce801007387 */ /* 0x000fe80000100800 */
[----:B------:R1:W-:Y:S04]  /*17b70*/  STL [R1+0x1468], R4 ;  /* 0x0014680401007387 */ /* 0x0003e80000100800 */
[----:B------:R-:W4:Y:S01]  /*17b80*/  LDL.LU.64 R246, [R1+0xcf0] ;  /* 0x000cf00001f67983 */ /* 0x000f220000300a00 */
[----:B-1----:R-:W-:-:S03]  /*17b90*/  MOV R4, R233 ;  /* 0x000000e900047202 */ /* 0x002fc60000000f00 */
        /* <DEDUP_REMOVED lines=14> */
[----:B---3--:R-:W-:Y:S04]  /*17c80*/  STL [R1+0x144c], R154 ;  /* 0x00144c9a01007387 */ /* 0x008fe80000100800 */
[----:B------:R-:W3:Y:S01]  /*17c90*/  LDL.LU.64 R152, [R1+0x160] ;  /* 0x0001600001987983 */ /* 0x000ee20000300a00 */
[----:B-1----:R-:W-:-:S05]  /*17ca0*/  IMAD.MOV.U32 R4, RZ, RZ, R155 ;  /* 0x000000ffff047224 */ /* 0x002fca00078e009b */
        /* <DEDUP_REMOVED lines=9> */
[----:B------:R1:W-:Y:S04]  /*17d40*/  STL [R1+0x1418], R230 ;  /* 0x001418e601007387 */ /* 0x0003e80000100800 */
[----:B------:R-:W4:Y:S01]  /*17d50*/  LDL.LU.64 R154, [R1+0x148] ;  /* 0x00014800019a7983 */ /* 0x000f220000300a00 */
[----:B-1----:R-:W-:-:S03]  /*17d60*/  IMAD.MOV.U32 R4, RZ, RZ, R231 ;  /* 0x000000ffff047224 */ /* 0x002fc600078e00e7 */
[----:B------:R-:W-:Y:S04]  /*17d70*/  STL [R1+0x1420], R244 ;  /* 0x001420f401007387 */ /* 0x000fe80000100800 */
[----:B------:R1:W-:Y:S04]  /*17d80*/  STL [R1+0x1414], R4 ;  /* 0x0014140401007387 */ /* 0x0003e80000100800 */
[----:B------:R-:W4:Y:S01]  /*17d90*/  LDL.LU.64 R230, [R1+0x140] ;  /* 0x0001400001e67983 */ /* 0x000f220000300a00 */
[----:B-1----:R-:W-:-:S03]  /*17da0*/  IMAD.MOV.U32 R4, RZ, RZ, R245 ;  /* 0x000000ffff047224 */ /* 0x002fc600078e00f5 */
        /* <DEDUP_REMOVED lines=16> */
[----:B------:R-:W-:Y:S04]  /*17eb0*/  STL [R1+0x1404], R218 ;  /* 0x001404da01007387 */ /* 0x000fe80000100800 */
[----:B------:R1:W-:Y:S04]  /*17ec0*/  STL [R1+0x1400], R4 ;  /* 0x0014000401007387 */ /* 0x0003e80000100800 */
[----:B------:R-:W4:Y:S01]  /*17ed0*/  LDL.LU.64 R234, [R1+0xe40] ;  /* 0x000e400001ea7983 */ /* 0x000f220000300a00 */
[----:B-1----:R-:W-:-:S03]  /*17ee0*/  IMAD.MOV.U32 R4, RZ, RZ, R219 ;  /* 0x000000ffff047224 */ /* 0x002fc600078e00db */
[----:B--2---:R-:W-:Y:S04]  /*17ef0*/  STL [R1+0x13fc], R196 ;  /* 0x0013fcc401007387 */ /* 0x004fe80000100800 */
[----:B------:R1:W-:Y:S04]  /*17f00*/  STL [R1+0x13f8], R4 ;  /* 0x0013f80401007387 */ /* 0x0003e80000100800 */
[----:B------:R-:W2:Y:S01]  /*17f10*/  LDL.LU.64 R218, [R1+0xe50] ;  /* 0x000e500001da7983 */ /* 0x000ea20000300a00 */
[----:B-1----:R-:W-:-:S03]  /*17f20*/  IMAD.MOV.U32 R4, RZ, RZ, R197 ;  /* 0x000000ffff047224 */ /* 0x002fc600078e00c5 */
[----:B---3--:R-:W-:Y:S04]  /*17f30*/  STL [R1+0x13f4], R152 ;  /* 0x0013f49801007387 */ /* 0x008fe80000100800 */
[----:B------:R1:W-:Y:S04]  /*17f40*/  STL [R1+0x13f0], R4 ;  /* 0x0013f00401007387 */ /* 0x0003e80000100800 */
[----:B------:R-:W3:Y:S01]  /*17f50*/  LDL.LU.64 R196, [R1+0xe70] ;  /* 0x000e700001c47983 */ /* 0x000ee20000300a00 */
[----:B-1----:R-:W-:-:S03]  /*17f60*/  MOV R4, R153 ;  /* 0x0000009900047202 */ /* 0x002fc60000000f00 */
[----:B----4-:R-:W-:Y:S04]  /*17f70*/  STL [R1+0x13ec], R198 ;  /* 0x0013ecc601007387 */ /* 0x010fe80000100800 */
[----:B------:R1:W-:Y:S02]  /*17f80*/  STL [R1+0x13e8], R4 ;  /* 0x0013e80401007387 */ /* 0x0003e40000100800 */
[----:B-1----:R-:W-:Y:S02]  /*17f90*/  IMAD.MOV.U32 R4, RZ, RZ, R199 ;  /* 0x000000ffff047224 */ /* 0x002fe400078e00c7 */
        /* <DEDUP_REMOVED lines=8> */
[----:B------:R-:W-:Y:S04]  /*18020*/  STL [R1+0x13d4], R230 ;  /* 0x0013d4e601007387 */ /* 0x000fe80000100800 */
        /* <DEDUP_REMOVED lines=8> */
[----:B------:R-:W4:Y:S04]  /*180b0*/  LDL.LU.64 R244, [R1+0x688] ;  /* 0x0006880001f47983 */ /* 0x000f280000300a00 */
[----:B------:R-:W4:Y:S01]  /*180c0*/  LDL.LU.64 R212, [R1+0xb0] ;  /* 0x0000b00001d47983 */ /* 0x000f220000300a00 */
[----:B-1----:R-:W-:-:S05]  /*180d0*/  MOV R4, R217 ;  /* 0x000000d900047202 */ /* 0x002fca0000000f00 */
[----:B------:R1:W-:Y:S04]  /*180e0*/  STL [R1+0x13b8], R4 ;  /* 0x0013b80401007387 */ /* 0x0003e80000100800 */
[----:B------:R1:W-:Y:S02]  /*180f0*/  STL [R1+0x13bc], R246 ;  /* 0x0013bcf601007387 */ /* 0x0003e40000100800 */
[----:B-1----:R-:W-:Y:S02]  /*18100*/  IMAD.MOV.U32 R4, RZ, RZ, R247 ;  /* 0x000000ffff047224 */ /* 0x002fe400078e00f7 */
        /* <DEDUP_REMOVED lines=9> */
[----:B------:R2:W-:Y:S02]  /*181a0*/  STL [R1+0x137c], R4 ;  /* 0x00137c0401007387 */ /* 0x0005e40000100800 */
[----:B--2---:R-:W-:Y:S02]  /*181b0*/  IMAD.MOV.U32 R4, RZ, RZ, R219 ;  /* 0x000000ffff047224 */ /* 0x004fe400078e00db */
[----:B------:R-:W-:Y:S04]  /*181c0*/  STL [R1+0x1388], R218 ;  /* 0x001388da01007387 */ /* 0x000fe80000100800 */
[----:B------:R-:W2:Y:S04]  /*181d0*/  LDL.LU.64 R214, [R1+0x50] ;  /* 0x0000500001d67983 */ /* 0x000ea80000300a00 */
[----:B------:R1:W-:Y:S04]  /*181e0*/  STL [R1+0x1384], R4 ;  /* 0x0013840401007387 */ /* 0x0003e80000100800 */
[----:B---3--:R-:W-:Y:S04]  /*181f0*/  STL [R1+0x1390], R196 ;  /* 0x001390c401007387 */ /* 0x008fe80000100800 */
[----:B------:R-:W3:Y:S01]  /*18200*/  LDL.LU.64 R152, [R1+0x38] ;  /* 0x0000380001987983 */ /* 0x000ee20000300a00 */
[----:B-1----:R-:W-:-:S03]  /*18210*/  IMAD.MOV.U32 R4, RZ, RZ, R197 ;  /* 0x000000ffff047224 */ /* 0x002fc600078e00c5 */
[----:B------:R-:W3:Y:S04]  /*18220*/  LDL.LU.64 R154, [R1+0x30] ;  /* 0x00003000019a7983 */ /* 0x000ee80000300a00 */
[----:B------:R1:W-:Y:S04]  /*18230*/  STL [R1+0x138c], R4 ;  /* 0x00138c0401007387 */ /* 0x0003e80000100800 */
[----:B----4-:R-:W-:Y:S04]  /*18240*/  STL [R1+0x1398], R198 ;  /* 0x001398c601007387 */ /* 0x010fe80000100800 */
[----:B------:R-:W4:Y:S01]  /*18250*/  LDL.LU.64 R216, [R1+0x18] ;  /* 0x0000180001d87983 */ /* 0x000f220000300a00 */
[----:B-1----:R-:W-:-:S03]  /*18260*/  MOV R4, R199 ;  /* 0x000000c700047202 */ /* 0x002fc60000000f00 */
[----:B------:R-:W4:Y:S04]  /*18270*/  LDL.LU.64 R218, [R1+0xf58] ;  /* 0x000f580001da7983 */ /* 0x000f280000300a00 */
[----:B------:R1:W-:Y:S04]  /*18280*/  STL [R1+0x1394], R4 ;  /* 0x0013940401007387 */ /* 0x0003e80000100800 */
[----:B------:R1:W-:Y:S04]  /*18290*/  STL [R1+0x13a0], R228 ;  /* 0x0013a0e401007387 */ /* 0x0003e80000100800 */
[----:B------:R-:W4:Y:S01]  /*182a0*/  LDL.LU.64 R196, [R1+0xf60] ;  /* 0x000f600001c47983 */ /* 0x000f220000300a00 */
[----:B-1----:R-:W-:-:S03]  /*182b0*/  IMAD.MOV.U32 R4, RZ, RZ, R229 ;  /* 0x000000ffff047224 */ /* 0x002fc600078e00e5 */
[----:B------:R-:W4:Y:S04]  /*182c0*/  LDL.LU.64 R198, [R1+0xf68] ;  /* 0x000f680001c67983 */ /* 0x000f280000300a00 */
[----:B------:R1:W-:Y:S04]  /*182d0*/  STL [R1+0x139c], R4 ;  /* 0x00139c0401007387 */ /* 0x0003e80000100800 */
[----:B------:R1:W-:Y:S04]  /*182e0*/  STL [R1+0x13a8], R230 ;  /* 0x0013a8e601007387 */ /* 0x0003e80000100800 */
[----:B------:R-:W4:Y:S01]  /*182f0*/  LDL.LU.64 R228, [R1+0xf70] ;  /* 0x000f700001e47983 */ /* 0x000f220000300a00 */
[----:B-1----:R-:W-:-:S03]  /*18300*/  IMAD.MOV.U32 R4, RZ, RZ, R231 ;  /* 0x000000ffff047224 */ /* 0x002fc600078e00e7 */
[----:B------:R-:W4:Y:S04]  /*18310*/  LDL.LU.64 R230, [R1+0x680] ;  /* 0x0006800001e67983 */ /* 0x000f280000300a00 */
[----:B------:R1:W-:Y:S04]  /*18320*/  STL [R1+0x13a4], R4 ;  /* 0x0013a40401007387 */ /* 0x0003e80000100800 */
[----:B------:R1:W-:Y:S02]  /*18330*/  STL [R1+0x13b0], R244 ;  /* 0x0013b0f401007387 */ /* 0x0003e40000100800 */
[----:B-1----:R-:W-:-:S02]  /*18340*/  MOV R4, R245 ;  /* 0x000000f500047202 */ /* 0x002fc40000000f00 */
[----:B------:R-:W-:Y:S04]  /*18350*/  STL [R1+0x13b4], R212 ;  /* 0x0013b4d401007387 */ /* 0x000fe80000100800 */
[----:B------:R1:W-:Y:S04]  /*18360*/  STL [R1+0x13ac], R4 ;  /* 0x0013ac0401007387 */ /* 0x0003e80000100800 */
[----:B------:R-:W4:Y:S01]  /*18370*/  LDL.LU.64 R244, [R1+0x678] ;  /* 0x0006780001f47983 */ /* 0x000f220000300a00 */
[----:B-1----:R-:W-:-:S03]  /*18380*/  IMAD.MOV.U32 R4, RZ, RZ, R213 ;  /* 0x000000ffff047224 */ /* 0x002fc600078e00d5 */
        /* <DEDUP_REMOVED lines=12> */
[----:B------:R2:W-:Y:S02]  /*18450*/  STL [R1+0x1350], R4 ;  /* 0x0013500401007387 */ /* 0x0005e40000100800 */
[----:B--2---:R-:W-:Y:S02]  /*18460*/  IMAD.MOV.U32 R4, RZ, RZ, R215 ;  /* 0x000000ffff047224 */ /* 0x004fe400078e00d7 */
[----:B------:R-:W-:Y:S04]  /*18470*/  STL [R1+0x1354], R214 ;  /* 0x001354d601007387 */ /* 0x000fe80000100800 */
[----:B---3--:R-:W-:Y:S04]  /*18480*/  STL [R1+0x134c], R152 ;  /* 0x00134c9801007387 */ /* 0x008fe80000100800 */
[----:B------:R1:W-:Y:S04]  /*18490*/  STL [R1+0x1348], R4 ;  /* 0x0013480401007387 */ /* 0x0003e80000100800 */
[----:B------:R-:W-:Y:S01]  /*184a0*/  STL [R1+0x1344], R154 ;  /* 0x0013449a01007387 */ /* 0x000fe20000100800 */
[----:B-1----:R-:W-:-:S05]  /*184b0*/  MOV R4, R153 ;  /* 0x0000009900047202 */ /* 0x002fca0000000f00 */
[----:B------:R1:W-:Y:S02]  /*184c0*/  STL [R1+0x1340], R4 ;  /* 0x0013400401007387 */ /* 0x0003e40000100800 */
[----:B-1----:R-:W-:Y:S02]  /*184d0*/  IMAD.MOV.U32 R4, RZ, RZ, R155 ;  /* 0x000000ffff047224 */ /* 0x002fe400078e009b */
[----:B----4-:R-:W-:Y:S04]  /*184e0*/  STL [R1+0x133c], R216 ;  /* 0x00133cd801007387 */ /* 0x010fe80000100800 */
[----:B------:R1:W-:Y:S04]  /*184f0*/  STL [R1+0x1338], R4 ;  /* 0x0013380401007387 */ /* 0x0003e80000100800 */
[----:B------:R-:W-:Y:S01]  /*18500*/  STL [R1+0x12f8], R218 ;  /* 0x0012f8da01007387 */ /* 0x000fe20000100800 */
[----:B-1----:R-:W-:-:S05]  /*18510*/  IMAD.MOV.U32 R4, RZ, RZ, R217 ;  /* 0x000000ffff047224 */ /* 0x002fca00078e00d9 */
[----:B------:R1:W-:Y:S04]  /*18520*/  STL [R1+0x12f0], R4 ;  /* 0x0012f00401007387 */ /* 0x0003e80000100800 */
[----:B------:R-:W-:Y:S01]  /*18530*/  STL [R1+0x1300], R196 ;  /* 0x001300c401007387 */ /* 0x000fe20000100800 */
[----:B-1----:R-:W-:-:S05]  /*18540*/  MOV R4, R219 ;  /* 0x000000db00047202 */ /* 0x002fca0000000f00 */
[----:B------:R1:W-:Y:S04]  /*18550*/  STL [R1+0x12f4], R4 ;  /* 0x0012f40401007387 */ /* 0x0003e80000100800 */
[----:B------:R-:W-:Y:S01]  /*18560*/  STL [R1+0x1308], R198 ;  /* 0x001308c601007387 */ /* 0x000fe20000100800 */
[----:B-1----:R-:W-:-:S05]  /*18570*/  IMAD.MOV.U32 R4, RZ, RZ, R197 ;  /* 0x000000ffff047224 */ /* 0x002fca00078e00c5 */
[----:B------:R1:W-:Y:S02]  /*18580*/  STL [R1+0x12fc], R4 ;  /* 0x0012fc0401007387 */ /* 0x0003e40000100800 */
[----:B-1----:R-:W-:Y:S02]  /*18590*/  IMAD.MOV.U32 R4, RZ, RZ, R199 ;  /* 0x000000ffff047224 */ /* 0x002fe400078e00c7 */
[----:B------:R-:W-:Y:S04]  /*185a0*/  STL [R1+0x1310], R228 ;  /* 0x001310e401007387 */ /* 0x000fe80000100800 */
[----:B------:R1:W-:Y:S04]  /*185b0*/  STL [R1+0x1304], R4 ;  /* 0x0013040401007387 */ /* 0x0003e80000100800 */
[----:B------:R-:W-:Y:S01]  /*185c0*/  STL [R1+0x1318], R230 ;  /* 0x001318e601007387 */ /* 0x000fe20000100800 */
[----:B-1----:R-:W-:-:S05]  /*185d0*/  MOV R4, R229 ;  /* 0x000000e500047202 */ /* 0x002fca0000000f00 */
[----:B------:R1:W-:Y:S04]  /*185e0*/  STL [R1+0x130c], R4 ;  /* 0x00130c0401007387 */ /* 0x0003e80000100800 */
[----:B------:R-:W2:Y:S04]  /*185f0*/  LDL.LU.64 R196, [R1+0xf78] ;  /* 0x000f780001c47983 */ /* 0x000ea80000300a00 */
[----:B------:R-:W3:Y:S01]  /*18600*/  LDL.LU.64 R198, [R1+0xf80] ;  /* 0x000f800001c67983 */ /* 0x000ee20000300a00 */
[----:B-1----:R-:W-:-:S05]  /*18610*/  IMAD.MOV.U32 R4, RZ, RZ, R231 ;  /* 0x000000ffff047224 */ /* 0x002fca00078e00e7 */
[----:B------:R1:W-:Y:S04]  /*18620*/  STL [R1+0x1314], R4 ;  /* 0x0013140401007387 */ /* 0x0003e80000100800 */
[----:B------:R4:W-:Y:S04]  /*18630*/  STL [R1+0x1320], R244 ;  /* 0x001320f401007387 */ /* 0x0009e80000100800 */
[----:B------:R-:W3:Y:S01]  /*18640*/  LDL.LU.64 R228, [R1+0xf88] ;  /* 0x000f880001e47983 */ /* 0x000ee20000300a00 */
[----:B-1----:R-:W-:-:S03]  /*18650*/  IMAD.MOV.U32 R4, RZ, RZ, R245 ;  /* 0x000000ffff047224 */ /* 0x002fc600078e00f5 */
[----:B------:R-:W3:Y:S04]  /*18660*/  LDL.LU.64 R230, [R1+0xf90] ;  /* 0x000f900001e67983 */ /* 0x000ee80000300a00 */
[----:B------:R1:W-:Y:S04]  /*18670*/  STL [R1+0x131c], R4 ;  /* 0x00131c0401007387 */ /* 0x0003e80000100800 */
[----:B------:R4:W-:Y:S04]  /*18680*/  STL [R1+0x1328], R246 ;  /* 0x001328f601007387 */ /* 0x0009e80000100800 */
[----:B----4-:R-:W4:Y:S01]  /*18690*/  LDL.LU.64 R244, [R1+0x660] ;  /* 0x0006600001f47983 */ /* 0x010f220000300a00 */
[----:B-1----:R-:W-:-:S03]  /*186a0*/  MOV R4, R247 ;  /* 0x000000f700047202 */ /* 0x002fc60000000f00 */
[----:B------:R-:W-:Y:S04]  /*186b0*/  STL [R1+0x1330], R232 ;  /* 0x001330e801007387 */ /* 0x000fe80000100800 */
[----:B------:R1:W-:Y:S04]  /*186c0*/  STL [R1+0x1324], R4 ;  /* 0x0013240401007387 */ /* 0x0003e80000100800 */
[----:B------:R-:W4:Y:S01]  /*186d0*/  LDL.LU.64 R246, [R1+0x658] ;  /* 0x0006580001f67983 */ /* 0x000f220000300a00 */
[----:B-1----:R-:W-:-:S05]  /*186e0*/  IMAD.MOV.U32 R4, RZ, RZ, R233 ;  /* 0x000000ffff047224 */ /* 0x002fca00078e00e9 */
[----:B------:R1:W-:Y:S04]  /*186f0*/  STL [R1+0x132c], R4 ;  /* 0x00132c0401007387 */ /* 0x0003e80000100800 */
[----:B------:R1:W-:Y:S02]  /*18700*/  STL [R1+0x1334], R234 ;  /* 0x001334ea01007387 */ /* 0x0003e40000100800 */
[----:B-1----:R-:W-:Y:S02]  /*18710*/  IMAD.MOV.U32 R4, RZ, RZ, R235 ;  /* 0x000000ffff047224 */ /* 0x002fe400078e00eb */
[----:B------:R-:W-:Y:S04]  /*18720*/  STL [R1+0x12ec], R250 ;  /* 0x0012ecfa01007387 */ /* 0x000fe80000100800 */
[----:B------:R2:W-:Y:S04]  /*18730*/  STL [R1+0x12e8], R4 ;  /* 0x0012e80401007387 */ /* 0x0005e80000100800 */
[----:B------:R-:W4:Y:S04]  /*18740*/  LDL.LU.64 R232, [R1+0x650] ;  /* 0x0006500001e87983 */ /* 0x000f280000300a00 */
[----:B------:R-:W-:Y:S04]  /*18750*/  STL [R1+0x12e0], R251 ;  /* 0x0012e0fb01007387 */ /* 0x000fe80000100800 */
[----:B------:R-:W-:Y:S04]  /*18760*/  STL [R1+0x12e4], R248 ;  /* 0x0012e4f801007387 */ /* 0x000fe80000100800 */
[----:B------:R-:W-:Y:S04]  /*18770*/  STL [R1+0x12d8], R249 ;  /* 0x0012d8f901007387 */ /* 0x000fe80000100800 */
[----:B------:R-:W4:Y:S04]  /*18780*/  LDL.LU.64 R234, [R1+0x648] ;  /* 0x0006480001ea7983 */ /* 0x000f280000300a00 */
[----:B------:R-:W-:Y:S04]  /*18790*/  STL [R1+0x12dc], R242 ;  /* 0x0012dcf201007387 */ /* 0x000fe80000100800 */
        /* <DEDUP_REMOVED lines=8> */
[----:B------:R-:W-:Y:S01]  /*18820*/  STL [R1+0x1270], R147 ;  /* 0x0012709301007387 */ /* 0x000fe20000100800 */
[----:B--2---:R-:W-:-:S03]  /*18830*/  MOV R4, R197 ;  /* 0x000000c500047202 */ /* 0x004fc60000000f00 */
[----:B------:R-:W-:Y:S04]  /*18840*/  STL [R1+0x1278], R196 ;  /* 0x001278c401007387 */ /* 0x000fe80000100800 */
[----:B---3--:R-:W-:Y:S04]  /*18850*/  STL [R1+0x1280], R198 ;  /* 0x001280c601007387 */ /* 0x008fe80000100800 */
[----:B------:R1:W-:Y:S02]  /*18860*/  STL [R1+0x1274], R4 ;  /* 0x0012740401007387 */ /* 0x0003e40000100800 */
[----:B-1----:R-:W-:-:S02]  /*18870*/  IMAD.MOV.U32 R4, RZ, RZ, R199 ;  /* 0x000000ffff047224 */ /* 0x002fc400078e00c7 */
[----:B------:R-:W-:Y:S04]  /*18880*/  STL [R1+0x1288], R228 ;  /* 0x001288e401007387 */ /* 0x000fe80000100800 */
[----:B------:R1:W-:Y:S04]  /*18890*/  STL [R1+0x127c], R4 ;  /* 0x00127c0401007387 */ /* 0x0003e80000100800 */
[----:B------:R-:W-:Y:S01]  /*188a0*/  STL [R1+0x1290], R230 ;  /* 0x001290e601007387 */ /* 0x000fe20000100800 */
[----:B-1----:R-:W-:-:S05]  /*188b0*/  IMAD.MOV.U32 R4, RZ, RZ, R229 ;  /* 0x000000ffff047224 */ /* 0x002fca00078e00e5 */
[----:B------:R1:W-:Y:S04]  /*188c0*/  STL [R1+0x1284], R4 ;  /* 0x0012840401007387 */ /* 0x0003e80000100800 */
[----:B----4-:R-:W-:Y:S01]  /*188d0*/  STL [R1+0x1298], R244 ;  /* 0x001298f401007387 */ /* 0x010fe20000100800 */
[----:B-1----:R-:W-:-:S05]  /*188e0*/  MOV R4, R231 ;  /* 0x000000e700047202 */ /* 0x002fca0000000f00 */
[----:B------:R1:W-:Y:S04]  /*188f0*/  STL [R1+0x128c], R4 ;  /* 0x00128c0401007387 */ /* 0x0003e80000100800 */
[----:B------:R-:W2:Y:S04]  /*18900*/  LDL.LU.64 R196, [R1+0xfa0] ;  /* 0x000fa00001c47983 */ /* 0x000ea80000300a00 */
[----:B------:R-:W3:Y:S01]  /*18910*/  LDL.LU.64 R198, [R1+0xfa8] ;  /* 0x000fa80001c67983 */ /* 0x000ee20000300a00 */
[----:B-1----:R-:W-:-:S05]  /*18920*/  IMAD.MOV.U32 R4, RZ, RZ, R245 ;  /* 0x000000ffff047224 */ /* 0x002fca00078e00f5 */
[----:B------:R1:W-:Y:S04]  /*18930*/  STL [R1+0x1294], R4 ;  /* 0x0012940401007387 */ /* 0x0003e80000100800 */
[----:B------:R-:W-:Y:S04]  /*18940*/  STL [R1+0x12a0], R246 ;  /* 0x0012a0f601007387 */ /* 0x000fe80000100800 */
[----:B------:R-:W4:Y:S01]  /*18950*/  LDL.LU.64 R228, [R1+0xfb0] ;  /* 0x000fb00001e47983 */ /* 0x000f220000300a00 */
[----:B-1----:R-:W-:-:S03]  /*18960*/  IMAD.MOV.U32 R4, RZ, RZ, R247 ;  /* 0x000000ffff047224 */ /* 0x002fc600078e00f7 */
[----:B------:R-:W4:Y:S04]  /*18970*/  LDL.LU.64 R230, [R1+0xfb8] ;  /* 0x000fb80001e67983 */ /* 0x000f280000300a00 */
[----:B------:R1:W-:Y:S04]  /*18980*/  STL [R1+0x129c], R4 ;  /* 0x00129c0401007387 */ /* 0x0003e80000100800 */
[----:B------:R-:W-:Y:S04]  /*18990*/  STL [R1+0x12a8], R232 ;  /* 0x0012a8e801007387 */ /* 0x000fe80000100800 */
        /* <DEDUP_REMOVED lines=25> */
[----:B--2---:R-:W-:-:S03]  /*18b30*/  IMAD.MOV.U32 R4, RZ, RZ, R197 ;  /* 0x000000ffff047224 */ /* 0x004fc600078e00c5 */
[----:B------:R-:W-:Y:S04]  /*18b40*/  STL [R1+0x11f8], R196 ;  /* 0x0011f8c401007387 */ /* 0x000fe80000100800 */
[----:B---3--:R-:W-:Y:S04]  /*18b50*/  STL [R1+0x1200], R198 ;  /* 0x001200c601007387 */ /* 0x008fe80000100800 */
[----:B------:R1:W-:Y:S02]  /*18b60*/  STL [R1+0x11f4], R4 ;  /* 0x0011f40401007387 */ /* 0x0003e40000100800 */
[----:B-1----:R-:W-:-:S02]  /*18b70*/  MOV R4, R199 ;  /* 0x000000c700047202 */ /* 0x002fc40000000f00 */
[----:B----4-:R-:W-:Y:S04]  /*18b80*/  STL [R1+0x1208], R228 ;  /* 0x001208e401007387 */ /* 0x010fe80000100800 */
[----:B------:R1:W-:Y:S04]  /*18b90*/  STL [R1+0x11fc], R4 ;  /* 0x0011fc0401007387 */ /* 0x0003e80000100800 */
[----:B------:R-:W-:Y:S01]  /*18ba0*/  STL [R1+0x1210], R230 ;  /* 0x001210e601007387 */ /* 0x000fe20000100800 */
[----:B-1----:R-:W-:-:S05]  /*18bb0*/  IMAD.MOV.U32 R4, RZ, RZ, R229 ;  /* 0x000000ffff047224 */ /* 0x002fca00078e00e5 */
[----:B------:R1:W-:Y:S04]  /*18bc0*/  STL [R1+0x1204], R4 ;  /* 0x0012040401007387 */ /* 0x0003e80000100800 */
[----:B------:R-:W-:Y:S01]  /*18bd0*/  STL [R1+0x1218], R244 ;  /* 0x001218f401007387 */ /* 0x000fe20000100800 */
[----:B-1----:R-:W-:-:S05]  /*18be0*/  IMAD.MOV.U32 R4, RZ, RZ, R231 ;  /* 0x000000ffff047224 */ /* 0x002fca00078e00e7 */
        /* <DEDUP_REMOVED lines=13> */
[----:B------:R1:W-:Y:S04]  /*18cc0*/  STL [R1+0x1230], R234 ;  /* 0x001230ea01007387 */ /* 0x0003e80000100800 */
[----:B------:R-:W4:Y:S01]  /*18cd0*/  LDL.LU.64 R228, [R1+0xd90] ;  /* 0x000d900001e47983 */ /* 0x000f220000300a00 */
[----:B-1----:R-:W-:-:S03]  /*18ce0*/  MOV R4, R235 ;  /* 0x000000eb00047202 */ /* 0x002fc60000000f00 */
[----:B------:R-:W4:Y:S04]  /*18cf0*/  LDL.LU.64 R230, [R1+0xda0] ;  /* 0x000da00001e67983 */ /* 0x000f280000300a00 */
[----:B------:R2:W-:Y:S04]  /*18d00*/  STL [R1+0x122c], R4 ;  /* 0x00122c0401007387 */ /* 0x0005e80000100800 */
[----:B------:R-:W-:Y:S04]  /*18d10*/  STL [R1+0x1234], R128 ;  /* 0x0012348001007387 */ /* 0x000fe80000100800 */
        /* <DEDUP_REMOVED lines=15> */
[----:B------:R-:W4:Y:S04]  /*18e10*/  LDL.LU.64 R246, [R1+0x428] ;  /* 0x0004280001f67983 */ /* 0x000f280000300a00 */
[----:B------:R-:W-:Y:S04]  /*18e20*/  STL [R1+0x11bc], R54 ;  /* 0x0011bc3601007387 */ /* 0x000fe80000100800 */
[----:B------:R-:W-:Y:S04]  /*18e30*/  STL [R1+0x1170], R55 ;  /* 0x0011703701007387 */ /* 0x000fe80000100800 */
[----:B------:R-:W4:Y:S01]  /*18e40*/  LDL.LU.64 R232, [R1+0x430] ;  /* 0x0004300001e87983 */ /* 0x000f220000300a00 */
[----:B--2---:R-:W-:-:S03]  /*18e50*/  IMAD.MOV.U32 R4, RZ, RZ, R217 ;  /* 0x000000ffff047224 */ /* 0x004fc600078e00d9 */
[----:B------:R-:W-:Y:S04]  /*18e60*/  STL [R1+0x1178], R216 ;  /* 0x001178d801007387 */ /* 0x000fe80000100800 */
[----:B---3--:R-:W-:Y:S04]  /*18e70*/  STL [R1+0x1180], R218 ;  /* 0x001180da01007387 */ /* 0x008fe80000100800 */
[----:B------:R1:W-:Y:S02]  /*18e80*/  STL [R1+0x1174], R4 ;  /* 0x0011740401007387 */ /* 0x0003e40000100800 */
[----:B-1----:R-:W-:-:S02]  /*18e90*/  IMAD.MOV.U32 R4, RZ, RZ, R219 ;  /* 0x000000ffff047224 */ /* 0x002fc400078e00db */
[----:B----4-:R-:W-:Y:S04]  /*18ea0*/  STL [R1+0x1188], R196 ;  /* 0x001188c401007387 */ /* 0x010fe80000100800 */
[----:B------:R1:W-:Y:S04]  /*18eb0*/  STL [R1+0x117c], R4 ;  /* 0x00117c0401007387 */ /* 0x0003e80000100800 */
[----:B------:R-:W-:Y:S01]  /*18ec0*/  STL [R1+0x1190], R198 ;  /* 0x001190c601007387 */ /* 0x000fe20000100800 */
[----:B-1----:R-:W-:-:S05]  /*18ed0*/  MOV R4, R197 ;  /* 0x000000c500047202 */ /* 0x002fca0000000f00 */
        /* <DEDUP_REMOVED lines=19> */
[----:B------:R-:W-:Y:S04]  /*19010*/  STL [R1+0x11b4], R52 ;  /* 0x0011b43401007387 */ /* 0x000fe80000100800 */
[----:B------:R-:W3:Y:S04]  /*19020*/  LDL.LU.64 R196, [R1+0x600] ;  /* 0x0006000001c47983 */ /* 0x000ee80000300a00 */
[----:B------:R-:W-:Y:S04]  /*19030*/  STL [R1+0x1168], R53 ;  /* 0x0011683501007387 */ /* 0x000fe80000100800 */
[----:B------:R-:W3:Y:S04]  /*19040*/  LDL.LU.64 R230, [R1+0x5f8] ;  /* 0x0005f80001e67983 */ /* 0x000ee80000300a00 */
[----:B------:R-:W-:Y:S04]  /*19050*/  STL [R1+0x116c], R50 ;  /* 0x00116c3201007387 */ /* 0x000fe80000100800 */
[----:B------:R-:W-:Y:S04]  /*19060*/  STL [R1+0x1150], R51 ;  /* 0x0011503301007387 */ /* 0x000fe80000100800 */
[----:B----4-:R-:W4:Y:S01]  /*19070*/  LDL.LU.64 R234, [R1+0x5f0] ;  /* 0x0005f00001ea7983 */ /* 0x010f220000300a00 */
[----:B-1----:R-:W-:-:S03]  /*19080*/  MOV R4, R247 ;  /* 0x000000f700047202 */ /* 0x002fc60000000f00 */
[----:B------:R1:W-:Y:S04]  /*19090*/  STL [R1+0x1158], R246 ;  /* 0x001158f601007387 */ /* 0x0003e80000100800 */
[----:B------:R-:W4:Y:S04]  /*190a0*/  LDL.LU.64 R244, [R1+0x5e0] ;  /* 0x0005e00001f47983 */ /* 0x000f280000300a00 */
[----:B------:R1:W-:Y:S04]  /*190b0*/  STL [R1+0x1154], R4 ;  /* 0x0011540401007387 */ /* 0x0003e80000100800 */
[----:B------:R1:W-:Y:S04]  /*190c0*/  STL [R1+0x1160], R232 ;  /* 0x001160e801007387 */ /* 0x0003e80000100800 */
[----:B-1----:R-:W4:Y:S01]  /*190d0*/  LDL.LU.64 R246, [R1+0x458] ;  /* 0x0004580001f67983 */ /* 0x002f220000300a00 */
[----:B------:R-:W-:-:S05]  /*190e0*/  IMAD.MOV.U32 R4, RZ, RZ, R233 ;  /* 0x000000ffff047224 */ /* 0x000fca00078e00e9 */
[----:B------:R2:W-:Y:S04]  /*190f0*/  STL [R1+0x115c], R4 ;  /* 0x00115c0401007387 */ /* 0x0005e80000100800 */
[----:B------:R-:W-:Y:S04]  /*19100*/  STL [R1+0x1164], R48 ;  /* 0x0011643001007387 */ /* 0x000fe80000100800 */
[----:B------:R-:W-:Y:S04]  /*19110*/  STL [R1+0x1148], R49 ;  /* 0x0011483101007387 */ /* 0x000fe80000100800 */
[----:B------:R-:W4:Y:S04]  /*19120*/  LDL.LU.64 R232, [R1+0x460] ;  /* 0x0004600001e87983 */ /* 0x000f280000300a00 */
[----:B------:R-:W-:Y:S04]  /*19130*/  STL [R1+0x114c], R46 ;  /* 0x00114c2e01007387 */ /* 0x000fe80000100800 */
[----:B------:R-:W-:Y:S04]  /*19140*/  STL [R1+0x1140], R47 ;  /* 0x0011402f01007387 */ /* 0x000fe80000100800 */
[----:B------:R-:W4:Y:S04]  /*19150*/  LDL.LU.64 R198, [R1+0x468] ;  /* 0x0004680001c67983 */ /* 0x000f280000300a00 */
[----:B------:R-:W-:Y:S04]  /*19160*/  STL [R1+0x1144], R44 ;  /* 0x0011442c01007387 */ /* 0x000fe80000100800 */
[----:B------:R-:W-:Y:S04]  /*19170*/  STL [R1+0x1138], R45 ;  /* 0x0011382d01007387 */ /* 0x000fe80000100800 */
[----:B------:R-:W4:Y:S04]  /*19180*/  LDL.LU.64 R228, [R1+0x470] ;  /* 0x0004700001e47983 */ /* 0x000f280000300a00 */
[----:B------:R-:W-:Y:S04]  /*19190*/  STL [R1+0x113c], R42 ;  /* 0x00113c2a01007387 */ /* 0x000fe80000100800 */
[----:B------:R-:W-:Y:S01]  /*191a0*/  STL [R1+0x10d0], R43 ;  /* 0x0010d02b01007387 */ /* 0x000fe20000100800 */
[----:B--2---:R-:W-:-:S03]  /*191b0*/  IMAD.MOV.U32 R4, RZ, RZ, R153 ;  /* 0x000000ffff047224 */ /* 0x004fc600078e0099 */
[----:B------:R-:W-:Y:S04]  /*191c0*/  STL [R1+0x10d8], R152 ;  /* 0x0010d89801007387 */ /* 0x000fe80000100800 */
[----:B---3--:R-:W-:Y:S04]  /*191d0*/  STL [R1+0x10e0], R154 ;  /* 0x0010e09a01007387 */ /* 0x008fe80000100800 */
[----:B------:R1:W-:Y:S02]  /*191e0*/  STL [R1+0x10d4], R4 ;  /* 0x0010d40401007387 */ /* 0x0003e40000100800 */
[----:B-1----:R-:W-:-:S02]  /*191f0*/  MOV R4, R155 ;  /* 0x0000009b00047202 */ /* 0x002fc40000000f00 */
[----:B------:R-:W-:Y:S04]  /*19200*/  STL [R1+0x10e8], R216 ;  /* 0x0010e8d801007387 */ /* 0x000fe80000100800 */
        /* <DEDUP_REMOVED lines=9> */
[----:B------:R1:W-:Y:S02]  /*192a0*/  STL [R1+0x10f4], R4 ;  /* 0x0010f40401007387 */ /* 0x0003e40000100800 */
[----:B-1----:R-:W-:Y:S02]  /*192b0*/  IMAD.MOV.U32 R4, RZ, RZ, R231 ;  /* 0x000000ffff047224 */ /* 0x002fe400078e00e7 */
[----:B------:R-:W2:Y:S04]  /*192c0*/  LDL.LU.64 R230, [R1+0x1058] ;  /* 0x0010580001e67983 */ /* 0x000ea80000300a00 */
[----:B------:R1:W-:Y:S04]  /*192d0*/  STL [R1+0x10fc], R4 ;  /* 0x0010fc0401007387 */ /* 0x0003e80000100800 */
[----:B----4-:R3:W-:Y:S01]  /*192e0*/  STL [R1+0x1108], R234 ;  /* 0x001108ea01007387 */ /* 0x0107e20000100800 */
[----:B-1----:R-:W-:-:S03]  /*192f0*/  IMAD.MOV.U32 R4, RZ, RZ, R235 ;  /* 0x000000ffff047224 */ /* 0x002fc600078e00eb */
[----:B---3--:R-:W3:Y:S04]  /*19300*/  LDL.LU.64 R234, [R1+0x1060] ;  /* 0x0010600001ea7983 */ /* 0x008ee80000300a00 */
[----:B------:R1:W-:Y:S04]  /*19310*/  STL [R1+0x1104], R4 ;  /* 0x0011040401007387 */ /* 0x0003e80000100800 */
[----:B------:R4:W-:Y:S01]  /*19320*/  STL [R1+0x1110], R244 ;  /* 0x001110f401007387 */ /* 0x0009e20000100800 */
        /* <DEDUP_REMOVED lines=13> */
[----:B-1----:R-:W-:-:S05]  /*19400*/  MOV R4, R199 ;  /* 0x000000c700047202 */ /* 0x002fca0000000f00 */
[----:B------:R1:W-:Y:S04]  /*19410*/  STL [R1+0x1124], R4 ;  /* 0x0011240401007387 */ /* 0x0003e80000100800 */
[----:B------:R1:W-:Y:S04]  /*19420*/  STL [R1+0x1130], R228 ;  /* 0x001130e401007387 */ /* 0x0003e80000100800 */
[----:B------:R-:W4:Y:S01]  /*19430*/  LDL.LU.64 R196, [R1+0x5c8] ;  /* 0x0005c80001c47983 */ /* 0x000f220000300a00 */
[----:B-1----:R-:W-:-:S05]  /*19440*/  IMAD.MOV.U32 R4, RZ, RZ, R229 ;  /* 0x000000ffff047224 */ /* 0x002fca00078e00e5 */
[----:B------:R-:W-:Y:S04]  /*19450*/  STL [R1+0x112c], R4 ;  /* 0x00112c0401007387 */ /* 0x000fe80000100800 */
[----:B------:R-:W-:Y:S04]  /*19460*/  STL [R1+0x1134], R40 ;  /* 0x0011342801007387 */ /* 0x000fe80000100800 */
[----:B------:R-:W-:Y:S04]  /*19470*/  STL [R1+0x10c8], R41 ;  /* 0x0010c82901007387 */ /* 0x000fe80000100800 */
[----:B------:R-:W4:Y:S04]  /*19480*/  LDL.LU.64 R198, [R1+0x5c0] ;  /* 0x0005c00001c67983 */ /* 0x000f280000300a00 */
[----:B------:R-:W-:Y:S04]  /*19490*/  STL [R1+0x10cc], R38 ;  /* 0x0010cc2601007387 */ /* 0x000fe80000100800 */
[----:B------:R-:W-:Y:S04]  /*194a0*/  STL [R1+0x10c0], R39 ;  /* 0x0010c02701007387 */ /* 0x000fe80000100800 */
[----:B------:R-:W4:Y:S04]  /*194b0*/  LDL.LU.64 R154, [R1+0x478] ;  /* 0x00047800019a7983 */ /* 0x000f280000300a00 */
[----:B-----5:R-:W-:Y:S04]  /*194c0*/  STL [R1+0x10c4], R36 ;  /* 0x0010c42401007387 */ /* 0x020fe80000100800 */
[----:B------:R-:W-:Y:S04]  /*194d0*/  STL [R1+0x10b8], R37 ;  /* 0x0010b82501007387 */ /* 0x000fe80000100800 */
[----:B------:R-:W4:Y:S04]  /*194e0*/  LDL.LU.64 R216, [R1+0x480] ;  /* 0x0004800001d87983 */ /* 0x000f280000300a00 */
[----:B------:R1:W-:Y:S04]  /*194f0*/  STL [R1+0x10bc], R2 ;  /* 0x0010bc0201007387 */ /* 0x0003e80000100800 */
[----:B------:R-:W-:Y:S04]  /*19500*/  STL [R1+0x3a0], R3 ;  /* 0x0003a00301007387 */ /* 0x000fe80000100800 */
[----:B------:R-:W4:Y:S04]  /*19510*/  LDL.LU.64 R228, [R1+0x4a8] ;  /* 0x0004a80001e47983 */ /* 0x000f280000300a00 */
[----:B--2---:R2:W-:Y:S01]  /*19520*/  STL [R1+0x3a8], R230 ;  /* 0x0003a8e601007387 */ /* 0x0045e20000100800 */
[----:B-1----:R-:W-:-:S03]  /*19530*/  IMAD.MOV.U32 R2, RZ, RZ, R231 ;  /* 0x000000ffff027224 */ /* 0x002fc600078e00e7 */
[----:B--2---:R-:W2:Y:S04]  /*19540*/  LDL.LU.64 R230, [R1+0x4b0] ;  /* 0x0004b00001e67983 */ /* 0x004ea80000300a00 */
[----:B------:R1:W-:Y:S04]  /*19550*/  STL [R1+0x3a4], R2 ;  /* 0x0003a40201007387 */ /* 0x0003e80000100800 */
[----:B---3--:R3:W-:Y:S01]  /*19560*/  STL [R1+0x3b0], R234 ;  /* 0x0003b0ea01007387 */ /* 0x0087e20000100800 */
[----:B-1----:R-:W-:-:S03]  /*19570*/  MOV R2, R235 ;  /* 0x000000eb00027202 */ /* 0x002fc60000000f00 */
[----:B---3--:R-:W3:Y:S04]  /*19580*/  LDL.LU.64 R234, [R1+0x438] ;  /* 0x0004380001ea7983 */ /* 0x008ee80000300a00 */
        /* <DEDUP_REMOVED lines=351> */
[----:B---3--:R-:W3:Y:S04]  /*1ab80*/  LDL.64 R234, [R1+0x15b8] ;  /* 0x0015b80001ea7983 */ /* 0x008ee80000100a00 */
[----:B------:R1:W-:Y:S04]  /*1ab90*/  STL [R1+0x674], R2 ;  /* 0x0006740201007387 */ /* 0x0003e80000100800 */
[----:B----4-:R4:W-:Y:S01]  /*1aba0*/  STL [R1+0x680], R244 ;  /* 0x000680f401007387 */ /* 0x0109e20000100800 */
[----:B-1----:R-:W-:-:S03]  /*1abb0*/  IMAD.MOV.U32 R2, RZ, RZ, R245 ;  /* 0x000000ffff027224 */ /* 0x002fc600078e00f5 */
[----:B----4-:R-:W4:Y:S04]  /*1abc0*/  LDL.64 R244, [R1+0x15c0] ;  /* 0x0015c00001f47983 */ /* 0x010f280000100a00 */
[----:B------:R1:W-:Y:S04]  /*1abd0*/  STL [R1+0x67c], R2 ;  /* 0x00067c0201007387 */ /* 0x0003e80000100800 */
[----:B------:R1:W-:Y:S02]  /*1abe0*/  STL [R1+0x688], R246 ;  /* 0x000688f601007387 */ /* 0x0003e40000100800 */
[----:B-1----:R-:W-:-:S02]  /*1abf0*/  MOV R2, R247 ;  /* 0x000000f700027202 */ /* 0x002fc40000000f00 */
[----:B------:R-:W4:Y:S04]  /*1ac00*/  LDL.64 R246, [R1+0x15c8] ;  /* 0x0015c80001f67983 */ /* 0x000f280000100a00 */
        /* <DEDUP_REMOVED lines=998> */
[----:B------:R1:W-:Y:S04]  /*1ea70*/  STL [R1+0xe64], R230 ;  /* 0x000e64e601007387 */ /* 0x0003e80000100800 */
        /* <DEDUP_REMOVED lines=34> */
[----:B------:R-:W-:Y:S04]  /*1eca0*/  STL [R1+0xeac], R216 ;  /* 0x000eacd801007387 */ /* 0x000fe80000100800 */
[----:B------:R-:W4:Y:S01]  /*1ecb0*/  LDL.LU.64 R152, [R1+0x1b60] ;  /* 0x001b600001987983 */ /* 0x000f220000300a00 */
[----:B-1----:R-:W-:-:S05]  /*1ecc0*/  IMAD.MOV.U32 R2, RZ, RZ, R217 ;  /* 0x000000ffff027224 */ /* 0x002fca00078e00d9 */
[----:B------:R1:W-:Y:S04]  /*1ecd0*/  STL [R1+0xea8], R2 ;  /* 0x000ea80201007387 */ /* 0x0003e80000100800 */
[----:B------:R1:W-:Y:S02]  /*1ece0*/  STL [R1+0xeb4], R228 ;  /* 0x000eb4e401007387 */ /* 0x0003e40000100800 */
[----:B-1----:R-:W-:Y:S02]  /*1ecf0*/  IMAD.MOV.U32 R2, RZ, RZ, R229 ;  /* 0x000000ffff027224 */ /* 0x002fe400078e00e5 */
        /* <DEDUP_REMOVED lines=82> */
[----:B------:R-:W4:Y:S04]  /*1f220*/  LDL.LU.64 R198, [R1+0x1c08] ;  /* 0x001c080001c67983 */ /* 0x000f280000300a00 */
[----:B------:R-:W4:Y:S01]  /*1f230*/  LDL.LU.64 R152, [R1+0x1c10] ;  /* 0x001c100001987983 */ /* 0x000f220000300a00 */
[----:B-1----:R-:W-:-:S05]  /*1f240*/  IMAD.MOV.U32 R2, RZ, RZ, R155 ;  /* 0x000000ffff027224 */ /* 0x002fca00078e009b */
[----:B------:R1:W-:Y:S04]  /*1f250*/  STL [R1+0xf58], R2 ;  /* 0x000f580201007387 */ /* 0x0003e80000100800 */
[----:B------:R1:W-:Y:S02]  /*1f260*/  STL [R1+0xf64], R228 ;  /* 0x000f64e401007387 */ /* 0x0003e40000100800 */
[----:B-1----:R-:W-:Y:S02]  /*1f270*/  MOV R2, R229 ;  /* 0x000000e500027202 */ /* 0x002fe40000000f00 */
[----:B------:R-:W4:Y:S04]  /*1f280*/  LDL.LU.64 R228, [R1+0x1c18] ;  /* 0x001c180001e47983 */ /* 0x000f280000300a00 */
[----:B------:R2:W-:Y:S02]  /*1f290*/  STL [R1+0xf60], R2 ;  /* 0x000f600201007387 */ /* 0x0005e40000100800 */
[----:B--2---:R-:W-:-:S02]  /*1f2a0*/  IMAD.MOV.U32 R2, RZ, RZ, R231 ;  /* 0x000000ffff027224 */ /* 0x004fc400078e00e7 */
[----:B------:R1:W-:Y:S04]  /*1f2b0*/  STL [R1+0xf6c], R230 ;  /* 0x000f6ce601007387 */ /* 0x0003e80000100800 */
[----:B-1----:R-:W2:Y:S04]  /*1f2c0*/  LDL.LU.64 R230, [R1+0x1c20] ;  /* 0x001c200001e67983 */ /* 0x002ea80000300a00 */
[----:B------:R1:W-:Y:S04]  /*1f2d0*/  STL [R1+0xf68], R2 ;  /* 0x000f680201007387 */ /* 0x0003e80000100800 */
[----:B---3--:R3:W-:Y:S04]  /*1f2e0*/  STL [R1+0xf74], R234 ;  /* 0x000f74ea01007387 */ /* 0x0087e80000100800 */
[----:B------:R-:W2:Y:S01]  /*1f2f0*/  LDL.LU.64 R154, [R1+0x1c28] ;  /* 0x001c2800019a7983 */ /* 0x000ea20000300a00 */
[----:B-1----:R-:W-:-:S03]  /*1f300*/  IMAD.MOV.U32 R2, RZ, RZ, R235 ;  /* 0x000000ffff027224 */ /* 0x002fc600078e00eb */
[----:B----4-:R-:W-:Y:S04]  /*1f310*/  STL [R1+0xf7c], R244 ;  /* 0x000f7cf401007387 */ /* 0x010fe80000100800 */
[----:B------:R1:W-:Y:S04]  /*1f320*/  STL [R1+0xf70], R2 ;  /* 0x000f700201007387 */ /* 0x0003e80000100800 */
[----:B---3--:R-:W3:Y:S01]  /*1f330*/  LDL.LU.64 R234, [R1+0x1c30] ;  /* 0x001c300001ea7983 */ /* 0x008ee20000300a00 */
[----:B-1----:R-:W-:-:S03]  /*1f340*/  MOV R2, R245 ;  /* 0x000000f500027202 */ /* 0x002fc60000000f00 */
[----:B------:R-:W-:Y:S04]  /*1f350*/  STL [R1+0xf84], R246 ;  /* 0x000f84f601007387 */ /* 0x000fe80000100800 */
[----:B------:R1:W-:Y:S04]  /*1f360*/  STL [R1+0xf78], R2 ;  /* 0x000f780201007387 */ /* 0x0003e80000100800 */
[----:B------:R-:W4:Y:S01]  /*1f370*/  LDL.LU.64 R244, [R1+0x1c38] ;  /* 0x001c380001f47983 */ /* 0x000f220000300a00 */
[----:B-1----:R-:W-:-:S03]  /*1f380*/  IMAD.MOV.U32 R2, RZ, RZ, R247 ;  /* 0x000000ffff027224 */ /* 0x002fc600078e00f7 */
        /* <DEDUP_REMOVED lines=28> */
[----:B------:R2:W-:Y:S02]  /*1f550*/  STL [R1+0xfb8], R2 ;  /* 0x000fb80201007387 */ /* 0x0005e40000100800 */
[----:B--2---:R-:W-:-:S02]  /*1f560*/  MOV R2, R231 ;  /* 0x000000e700027202 */ /* 0x004fc40000000f00 */
[----:B------:R1:W-:Y:S04]  /*1f570*/  STL [R1+0xfc4], R230 ;  /* 0x000fc4e601007387 */ /* 0x0003e80000100800 */
[----:B------:R-:W-:Y:S04]  /*1f580*/  STL [R1+0xfcc], R154 ;  /* 0x000fcc9a01007387 */ /* 0x000fe80000100800 */
[----:B------:R2:W-:Y:S04]  /*1f590*/  STL [R1+0xfc0], R2 ;  /* 0x000fc00201007387 */ /* 0x0005e80000100800 */
[----:B-1----:R-:W4:Y:S01]  /*1f5a0*/  LDL.LU.64 R230, [R1+0x1c78] ;  /* 0x001c780001e67983 */ /* 0x002f220000300a00 */
[----:B--2---:R-:W-:-:S03]  /*1f5b0*/  IMAD.MOV.U32 R2, RZ, RZ, R155 ;  /* 0x000000ffff027224 */ /* 0x004fc600078e009b */
[----:B---3--:R-:W-:Y:S04]  /*1f5c0*/  STL [R1+0xfd4], R234 ;  /* 0x000fd4ea01007387 */ /* 0x008fe80000100800 */
[----:B------:R1:W-:Y:S02]  /*1f5d0*/  STL [R1+0xfc8], R2 ;  /* 0x000fc80201007387 */ /* 0x0003e40000100800 */
[----:B-1----:R-:W-:Y:S02]  /*1f5e0*/  IMAD.MOV.U32 R2, RZ, RZ, R235 ;  /* 0x000000ffff027224 */ /* 0x002fe400078e00eb */
[----:B------:R-:W2:Y:S04]  /*1f5f0*/  LDL.LU.64 R234, [R1+0x1c80] ;  /* 0x001c800001ea7983 */ /* 0x000ea80000300a00 */
[----:B------:R1:W-:Y:S04]  /*1f600*/  STL [R1+0xfd0], R2 ;  /* 0x000fd00201007387 */ /* 0x0003e80000100800 */
[----:B----4-:R3:W-:Y:S01]  /*1f610*/  STL [R1+0xfdc], R244 ;  /* 0x000fdcf401007387 */ /* 0x0107e20000100800 */
[----:B-1----:R-:W-:-:S03]  /*1f620*/  MOV R2, R245 ;  /* 0x000000f500027202 */ /* 0x002fc60000000f00 */
[----:B------:R-:W-:Y:S04]  /*1f630*/  STL [R1+0xfe4], R246 ;  /* 0x000fe4f601007387 */ /* 0x000fe80000100800 */
[----:B------:R1:W-:Y:S04]  /*1f640*/  STL [R1+0xfd8], R2 ;  /* 0x000fd80201007387 */ /* 0x0003e80000100800 */
[----:B---3--:R-:W3:Y:S01]  /*1f650*/  LDL.LU.64 R244, [R1+0x1c88] ;  /* 0x001c880001f47983 */ /* 0x008ee20000300a00 */
[----:B-1----:R-:W-:-:S03]  /*1f660*/  IMAD.MOV.U32 R2, RZ, RZ, R247 ;  /* 0x000000ffff027224 */ /* 0x002fc600078e00f7 */
[----:B------:R-:W-:Y:S04]  /*1f670*/  STL [R1+0xfec], R216 ;  /* 0x000fecd801007387 */ /* 0x000fe80000100800 */
[----:B------:R1:W-:Y:S04]  /*1f680*/  STL [R1+0xfe0], R2 ;  /* 0x000fe00201007387 */ /* 0x0003e80000100800 */
[----:B------:R-:W4:Y:S01]  /*1f690*/  LDL.LU.64 R246, [R1+0x1c90] ;  /* 0x001c900001f67983 */ /* 0x000f220000300a00 */
[----:B-1----:R-:W-:-:S03]  /*1f6a0*/  IMAD.MOV.U32 R2, RZ, RZ, R217 ;  /* 0x000000ffff027224 */ /* 0x002fc600078e00d9 */
[----:B------:R-:W-:Y:S04]  /*1f6b0*/  STL [R1+0xff4], R232 ;  /* 0x000ff4e801007387 */ /* 0x000fe80000100800 */
[----:B------:R1:W-:Y:S02]  /*1f6c0*/  STL [R1+0xfe8], R2 ;  /* 0x000fe80201007387 */ /* 0x0003e40000100800 */
[----:B-1----:R-:W-:Y:S02]  /*1f6d0*/  MOV R2, R233 ;  /* 0x000000e900027202 */ /* 0x002fe40000000f00 */
[----:B------:R-:W4:Y:S04]  /*1f6e0*/  LDL.LU.64 R232, [R1+0x1c98] ;  /* 0x001c980001e87983 */ /* 0x000f280000300a00 */
[----:B------:R1:W-:Y:S04]  /*1f6f0*/  STL [R1+0xff0], R2 ;  /* 0x000ff00201007387 */ /* 0x0003e80000100800 */
[----:B------:R-:W-:Y:S04]  /*1f700*/  STL [R1+0xffc], R218 ;  /* 0x000ffcda01007387 */ /* 0x000fe80000100800 */
        /* <DEDUP_REMOVED lines=8> */
[----:B------:R-:W-:Y:S04]  /*1f790*/  STL [R1+0x100c], R198 ;  /* 0x00100cc601007387 */ /* 0x000fe80000100800 */
[----:B------:R-:W4:Y:S01]  /*1f7a0*/  LDL.LU.64 R152, [R1+0x1cb8] ;  /* 0x001cb80001987983 */ /* 0x000f220000300a00 */
[----:B-1----:R-:W-:-:S03]  /*1f7b0*/  MOV R2, R199 ;  /* 0x000000c700027202 */ /* 0x002fc60000000f00 */
[----:B------:R-:W4:Y:S04]  /*1f7c0*/  LDL.LU.64 R154, [R1+0x1cc0] ;  /* 0x001cc000019a7983 */ /* 0x000f280000300a00 */
        /* <DEDUP_REMOVED lines=8> */
[----:B-1----:R-:W-:-:S03]  /*1f850*/  IMAD.MOV.U32 R2, RZ, RZ, R231 ;  /* 0x000000ffff027224 */ /* 0x002fc600078e00e7 */
[----:B------:R-:W4:Y:S04]  /*1f860*/  LDL.LU.64 R198, [R1+0x1ce0] ;  /* 0x001ce00001c67983 */ /* 0x000f280000300a00 */
[----:B------:R1:W-:Y:S04]  /*1f870*/  STL [R1+0x1018], R2 ;  /* 0x0010180201007387 */ /* 0x0003e80000100800 */
[----:B--2---:R-:W-:Y:S01]  /*1f880*/  STL [R1+0x1024], R234 ;  /* 0x001024ea01007387 */ /* 0x004fe20000100800 */
[----:B-1----:R-:W-:-:S03]  /*1f890*/  MOV R2, R235 ;  /* 0x000000eb00027202 */ /* 0x002fc60000000f00 */
[----:B------:R-:W2:Y:S04]  /*1f8a0*/  LDL.LU.64 R228, [R1+0x1ce8] ;  /* 0x001ce80001e47983 */ /* 0x000ea80000300a00 */
[----:B------:R-:W2:Y:S04]  /*1f8b0*/  LDL.LU.64 R230, [R1+0x1cf0] ;  /* 0x001cf00001e67983 */ /* 0x000ea80000300a00 */
[----:B------:R3:W-:Y:S02]  /*1f8c0*/  STL [R1+0x1020], R2 ;  /* 0x0010200201007387 */ /* 0x0007e40000100800 */
[----:B---3--:R-:W-:-:S02]  /*1f8d0*/  IMAD.MOV.U32 R2, RZ, RZ, R245 ;  /* 0x000000ffff027224 */ /* 0x008fc400078e00f5 */
[----:B------:R1:W-:Y:S04]  /*1f8e0*/  STL [R1+0x102c], R244 ;  /* 0x00102cf401007387 */ /* 0x0003e80000100800 */
[----:B------:R-:W3:Y:S04]  /*1f8f0*/  LDL.LU.64 R234, [R1+0x1cf8] ;  /* 0x001cf80001ea7983 */ /* 0x000ee80000300a00 */
[----:B----4-:R-:W-:Y:S04]  /*1f900*/  STL [R1+0x1034], R246 ;  /* 0x001034f601007387 */ /* 0x010fe80000100800 */
[----:B------:R4:W-:Y:S04]  /*1f910*/  STL [R1+0x1028], R2 ;  /* 0x0010280201007387 */ /* 0x0009e80000100800 */
[----:B-1----:R-:W3:Y:S01]  /*1f920*/  LDL.LU.64 R244, [R1+0x1d00] ;  /* 0x001d000001f47983 */ /* 0x002ee20000300a00 */
[----:B----4-:R-:W-:-:S03]  /*1f930*/  IMAD.MOV.U32 R2, RZ, RZ, R247 ;  /* 0x000000ffff027224 */ /* 0x010fc600078e00f7 */
[----:B------:R-:W4:Y:S04]  /*1f940*/  LDL.LU.64 R246, [R1+0x1d10] ;  /* 0x001d100001f67983 */ /* 0x000f280000300a00 */
[----:B------:R1:W-:Y:S02]  /*1f950*/  STL [R1+0x1030], R2 ;  /* 0x0010300201007387 */ /* 0x0003e40000100800 */
[----:B-1----:R-:W-:Y:S02]  /*1f960*/  MOV R2, R233 ;  /* 0x000000e900027202 */ /* 0x002fe40000000f00 */
[----:B------:R1:W-:Y:S04]  /*1f970*/  STL [R1+0x103c], R232 ;  /* 0x00103ce801007387 */ /* 0x0003e80000100800 */
[----:B------:R-:W-:Y:S04]  /*1f980*/  STL [R1+0x1044], R150 ;  /* 0x0010449601007387 */ /* 0x000fe80000100800 */
[----:B------:R1:W-:Y:S04]  /*1f990*/  STL [R1+0x1038], R2 ;  /* 0x0010380201007387 */ /* 0x0003e80000100800 */
[----:B-1----:R-:W4:Y:S01]  /*1f9a0*/  LDL.LU.64 R232, [R1+0x1d08] ;  /* 0x001d080001e87983 */ /* 0x002f220000300a00 */
[----:B------:R-:W-:-:S03]  /*1f9b0*/  IMAD.MOV.U32 R2, RZ, RZ, R151 ;  /* 0x000000ffff027224 */ /* 0x000fc600078e0097 */
[----:B------:R-:W-:Y:S04]  /*1f9c0*/  STL [R1+0x104c], R212 ;  /* 0x00104cd401007387 */ /* 0x000fe80000100800 */
        /* <DEDUP_REMOVED lines=17> */
[----:B------:R-:W1:Y:S04]  /*1fae0*/  S2R R252, SR_TID.X ;  /* 0x0000000000fc7919 */ /* 0x000e680000002100 */
[----:B------:R-:W-:Y:S04]  /*1faf0*/  STL [R1+0x107c], R196 ;  /* 0x00107cc401007387 */ /* 0x000fe80000100800 */
[----:B------:R1:W-:Y:S04]  /*1fb00*/  STL [R1+0x1070], R2 ;  /* 0x0010700201007387 */ /* 0x0003e80000100800 */
[----:B------:R-:W-:Y:S01]  /*1fb10*/  STL [R1+0x1084], R198 ;  /* 0x001084c601007387 */ /* 0x000fe20000100800 */
[----:B-1----:R-:W-:-:S05]  /*1fb20*/  IMAD.MOV.U32 R2, RZ, RZ, R197 ;  /* 0x000000ffff027224 */ /* 0x002fca00078e00c5 */
[----:B------:R1:W-:Y:S02]  /*1fb30*/  STL [R1+0x1078], R2 ;  /* 0x0010780201007387 */ /* 0x0003e40000100800 */
[----:B-1----:R-:W-:Y:S02]  /*1fb40*/  MOV R2, R199 ;  /* 0x000000c700027202 */ /* 0x002fe40000000f00 */
[----:B--2---:R-:W-:Y:S04]  /*1fb50*/  STL [R1+0x108c], R228 ;  /* 0x00108ce401007387 */ /* 0x004fe80000100800 */
[----:B------:R1:W-:Y:S04]  /*1fb60*/  STL [R1+0x1080], R2 ;  /* 0x0010800201007387 */ /* 0x0003e80000100800 */
[----:B------:R-:W-:Y:S01]  /*1fb70*/  STL [R1+0x1094], R230 ;  /* 0x001094e601007387 */ /* 0x000fe20000100800 */
[----:B-1----:R-:W-:-:S05]  /*1fb80*/  IMAD.MOV.U32 R2, RZ, RZ, R229 ;  /* 0x000000ffff027224 */ /* 0x002fca00078e00e5 */
[----:B------:R1:W-:Y:S04]  /*1fb90*/  STL [R1+0x1088], R2 ;  /* 0x0010880201007387 */ /* 0x0003e80000100800 */
[----:B---3--:R-:W-:Y:S01]  /*1fba0*/  STL [R1+0x109c], R234 ;  /* 0x00109cea01007387 */ /* 0x008fe20000100800 */
[----:B-1----:R-:W-:-:S05]  /*1fbb0*/  IMAD.MOV.U32 R2, RZ, RZ, R231 ;  /* 0x000000ffff027224 */ /* 0x002fca00078e00e7 */
[----:B------:R1:W-:Y:S02]  /*1fbc0*/  STL [R1+0x1090], R2 ;  /* 0x0010900201007387 */ /* 0x0003e40000100800 */
[----:B-1----:R-:W-:-:S05]  /*1fbd0*/  MOV R2, R235 ;  /* 0x000000eb00027202 */ /* 0x002fca0000000f00 */
[----:B------:R1:W-:Y:S04]  /*1fbe0*/  STL [R1+0x1098], R2 ;  /* 0x0010980201007387 */ /* 0x0003e80000100800 */
[----:B------:R-:W-:Y:S01]  /*1fbf0*/  STL [R1+0x10a4], R244 ;  /* 0x0010a4f401007387 */ /* 0x000fe20000100800 */
[----:B-1----:R-:W-:-:S03]  /*1fc00*/  IMAD.MOV.U32 R2, RZ, RZ, R245 ;  /* 0x000000ffff027224 */ /* 0x002fc600078e00f5 */
[----:B----4-:R-:W-:Y:S04]  /*1fc10*/  STL [R1+0x10ac], R246 ;  /* 0x0010acf601007387 */ /* 0x010fe80000100800 */
[----:B------:R1:W-:Y:S02]  /*1fc20*/  STL [R1+0x10a0], R2 ;  /* 0x0010a00201007387 */ /* 0x0003e40000100800 */
[----:B-1----:R-:W-:Y:S01]  /*1fc30*/  MOV R2, R247 ;  /* 0x000000f700027202 */ /* 0x002fe20000000f00 */
[----:B------:R-:W-:Y:S01]  /*1fc40*/  IMAD.MOV.U32 R7, RZ, RZ, R233 ;  /* 0x000000ffff077224 */ /* 0x000fe200078e00e9 */
[----:B------:R-:W-:Y:S04]  /*1fc50*/  STL [R1+0x10b4], R232 ;  /* 0x0010b4e801007387 */ /* 0x000fe80000100800 */
[----:B------:R1:W-:Y:S04]  /*1fc60*/  STL [R1+0x10a8], R2 ;  /* 0x0010a80201007387 */ /* 0x0003e80000100800 */
[----:B------:R2:W-:Y:S04]  /*1fc70*/  STL [R1+0x10b0], R7 ;  /* 0x0010b00701007387 */ /* 0x0005e80000100800 */
[----:B------:R3:W-:Y:S04]  /*1fc80*/  STL [R1+0x398], RZ ;  /* 0x000398ff01007387 */ /* 0x0007e80000100800 */
        /* <DEDUP_REMOVED lines=40> */
[----:B------:R3:W-:Y:S01]  /*1ff10*/  STL [R1+0xd0], RZ ;  /* 0x0000d0ff01007387 */ /* 0x0007e20000100800 */
[----:B------:R-:W-:-:S03]  /*1ff20*/  LOP3.LUT R4, R252, 0x7, RZ, 0xc0, !PT ;  /* 0x00000007fc047812 */ /* 0x000fc600078ec0ff */
[----:B------:R3:W-:Y:S01]  /*1ff30*/  STL [R1+0xd4], RZ ;  /* 0x0000d4ff01007387 */ /* 0x0007e20000100800 */
[----:B------:R-:W-:-:S03]  /*1ff40*/  IMAD.MOV.U32 R235, RZ, RZ, 0x7f ;  /* 0x0000007fffeb7424 */ /* 0x000fc600078e00ff */
[----:B------:R3:W-:Y:S04]  /*1ff50*/  STL [R1+0xd8], RZ ;  /* 0x0000d8ff01007387 */ /* 0x0007e80000100800 */
[----:B------:R3:W-:Y:S01]  /*1ff60*/  STL [R1+0xdc], RZ ;  /* 0x0000dcff01007387 */ /* 0x0007e20000100800 */
[----:B-1----:R-:W-:-:S03]  /*1ff70*/  IMAD.SHL.U32 R2, R252, 0x2, RZ ;  /* 0x00000002fc027824 */ /* 0x002fc600078e00ff */
[----:B------:R3:W-:Y:S04]  /*1ff80*/  STL [R1+0xc0], RZ ;  /* 0x0000c0ff01007387 */ /* 0x0007e80000100800 */
[----:B------:R3:W-:Y:S01]  /*1ff90*/  STL [R1+0xc4], RZ ;  /* 0x0000c4ff01007387 */ /* 0x0007e20000100800 */
[----:B------:R-:W-:-:S03]  /*1ffa0*/  IMAD R4, R4, 0x210, RZ ;  /* 0x0000021004047824 */ /* 0x000fc600078e02ff */
[----:B------:R3:W-:Y:S01]  /*1ffb0*/  STL [R1+0xc8], RZ ;  /* 0x0000c8ff01007387 */ /* 0x0007e20000100800 */
[----:B------:R-:W-:-:S03]  /*1ffc0*/  IADD3 R235, R235, c[0x0][0x180], RZ ;  /* 0x00006000ebeb7a10 */ /* 0x000fc60007ffe0ff */
[----:B------:R3:W-:Y:S01]  /*1ffd0*/  STL [R1+0xcc], RZ ;  /* 0x0000ccff01007387 */ /* 0x0007e20000100800 */
[----:B------:R-:W-:-:S03]  /*1ffe0*/  LOP3.LUT R6, R252, 0x3, RZ, 0xc0, !PT ;  /* 0x00000003fc067812 */ /* 0x000fc600078ec0ff */
[----:B------:R3:W-:Y:S01]  /*1fff0*/  STL [R1+0xa0], RZ ;  /* 0x0000a0ff01007387 */ /* 0x0007e20000100800 */
[----:B------:R-:W-:-:S03]  /*20000*/  LOP3.LUT R5, R2, 0xc0, RZ, 0xc0, !PT ;  /* 0x000000c002057812 */ /* 0x000fc600078ec0ff */
[----:B------:R3:W-:Y:S04]  /*20010*/  STL [R1+0xa4], RZ ;  /* 0x0000a4ff01007387 */ /* 0x0007e80000100800 */
[----:B------:R3:W-:Y:S01]  /*20020*/  STL [R1+0xa8], RZ ;  /* 0x0000a8ff01007387 */ /* 0x0007e20000100800 */
[----:B------:R-:W-:-:S03]  /*20030*/  SHF.R.S32.HI R3, RZ, 0x1f, R235 ;  /* 0x0000001fff037819 */ /* 0x000fc600000114eb */
[----:B------:R3:W-:Y:S01]  /*20040*/  STL [R1+0xac], RZ ;  /* 0x0000acff01007387 */ /* 0x0007e20000100800 */
[----:B------:R-:W-:-:S03]  /*20050*/  LOP3.LUT R37, R4, 0x30, R2, 0x78, !PT ;  /* 0x0000003004257812 */ /* 0x000fc600078e7802 */
[----:B------:R3:W-:Y:S01]  /*20060*/  STL [R1+0x70], RZ ;  /* 0x000070ff01007387 */ /* 0x0007e20000100800 */
[----:B------:R-:W-:-:S03]  /*20070*/  IMAD R4, R6, 0x820, RZ ;  /* 0x0000082006047824 */ /* 0x000fc600078e02ff */
[----:B------:R3:W-:Y:S01]  /*20080*/  STL [R1+0x74], RZ ;  /* 0x000074ff01007387 */ /* 0x0007e20000100800 */
[----:B------:R-:W-:-:S03]  /*20090*/  LOP3.LUT R2, R5, 0x1c, R252, 0xf8, !PT ;  /* 0x0000001c05027812 */ /* 0x000fc600078ef8fc */
[----:B------:R3:W-:Y:S01]  /*200a0*/  STL [R1+0x78], RZ ;  /* 0x000078ff01007387 */ /* 0x0007e20000100800 */
[----:B------:R-:W-:-:S03]  /*200b0*/  SHF.R.S32.HI R5, RZ, 0x1f, R0 ;  /* 0x0000001fff057819 */ /* 0x000fc60000011400 */
[----:B------:R3:W-:Y:S01]  /*200c0*/  STL [R1+0x7c], RZ ;  /* 0x00007cff01007387 */ /* 0x0007e20000100800 */
[----:B------:R-:W-:-:S03]  /*200d0*/  LEA.HI R3, R3, R235, RZ, 0x7 ;  /* 0x000000eb03037211 */ /* 0x000fc600078f38ff */
[----:B------:R3:W-:Y:S01]  /*200e0*/  STL [R1+0x60], RZ ;  /* 0x000060ff01007387 */ /* 0x0007e20000100800 */
[----:B------:R-:W-:-:S03]  /*200f0*/  LOP3.LUT R36, R4, R2, RZ, 0x3c, !PT ;  /* 0x0000000204247212 */ /* 0x000fc600078e3cff */
[----:B------:R3:W-:Y:S01]  /*20100*/  STL [R1+0x64], RZ ;  /* 0x000064ff01007387 */ /* 0x0007e20000100800 */
[----:B------:R-:W-:-:S03]  /*20110*/  SHF.L.U64.HI R2, R0, 0x2, R5 ;  /* 0x0000000200027819 */ /* 0x000fc60000010205 */
[----:B------:R3:W-:Y:S01]  /*20120*/  STL [R1+0x68], RZ ;  /* 0x000068ff01007387 */ /* 0x0007e20000100800 */
[----:B------:R-:W-:-:S03]  /*20130*/  SHF.L.U32 R252, R0, 0x2, RZ ;  /* 0x0000000200fc7819 */ /* 0x000fc600000006ff */
[----:B------:R3:W-:Y:S01]  /*20140*/  STL [R1+0x6c], RZ ;  /* 0x00006cff01007387 */ /* 0x0007e20000100800 */
[----:B------:R-:W-:-:S03]  /*20150*/  SHF.R.S32.HI R0, RZ, 0x7, R3 ;  /* 0x00000007ff007819 */ /* 0x000fc60000011403 */
[----:B------:R3:W-:Y:S04]  /*20160*/  STL [R1+0x40], RZ ;  /* 0x000040ff01007387 */ /* 0x0007e80000100800 */
[----:B------:R3:W-:Y:S04]  /*20170*/  STL [R1+0x44], RZ ;  /* 0x000044ff01007387 */ /* 0x0007e80000100800 */
[----:B------:R3:W-:Y:S01]  /*20180*/  STL [R1+0x48], RZ ;  /* 0x000048ff01007387 */ /* 0x0007e20000100800 */
[----:B------:R-:W-:-:S03]  /*20190*/  IADD3 R38, R0, -0x2, RZ ;  /* 0xfffffffe00267810 */ /* 0x000fc60007ffe0ff */
[----:B------:R3:W-:Y:S01]  /*201a0*/  STL [R1+0x4c], RZ ;  /* 0x00004cff01007387 */ /* 0x0007e20000100800 */
[----:B------:R-:W-:-:S03]  /*201b0*/  LOP3.LUT R0, R36, 0x20, RZ, 0x3c, !PT ;  /* 0x0000002024007812 */ /* 0x000fc600078e3cff */
[----:B------:R3:W-:Y:S04]  /*201c0*/  STL [R1+0x20], RZ ;  /* 0x000020ff01007387 */ /* 0x0007e80000100800 */
[----:B------:R3:W-:Y:S04]  /*201d0*/  STL [R1+0x24], RZ ;  /* 0x000024ff01007387 */ /* 0x0007e80000100800 */
[----:B------:R3:W-:Y:S04]  /*201e0*/  STL [R1+0x28], RZ ;  /* 0x000028ff01007387 */ /* 0x0007e80000100800 */
[----:B------:R3:W-:Y:S04]  /*201f0*/  STL [R1+0x2c], RZ ;  /* 0x00002cff01007387 */ /* 0x0007e80000100800 */
[----:B------:R3:W-:Y:S04]  /*20200*/  STL [R1], RZ ;  /* 0x000000ff01007387 */ /* 0x0007e80000100800 */
[----:B------:R3:W-:Y:S04]  /*20210*/  STL [R1+0x4], RZ ;  /* 0x000004ff01007387 */ /* 0x0007e80000100800 */
[----:B------:R3:W-:Y:S04]  /*20220*/  STL [R1+0x8], RZ ;  /* 0x000008ff01007387 */ /* 0x0007e80000100800 */
[----:B------:R3:W-:Y:S04]  /*20230*/  STL [R1+0xc], RZ ;  /* 0x00000cff01007387 */ /* 0x0007e80000100800 */
[----:B------:R3:W-:Y:S01]  /*20240*/  STL [R1+0x15c4], R0 ;  /* 0x0015c40001007387 */ /* 0x0007e20000100800 */
[----:B------:R-:W-:Y:S01]  /*20250*/  USHF.R.S32.HI UR6, URZ, 0x1f, UR4 ;  /* 0x0000001f3f067899 */ /* 0x000fe20008011404 */
[----:B------:R-:W-:Y:S01]  /*20260*/  CS2R R84, SRZ ;  /* 0x0000000000547805 */ /* 0x000fe2000001ff00 */
        /* <DEDUP_REMOVED lines=54> */
[----:B--2---:R-:W-:Y:S01]  /*205d0*/  CS2R R6, SRZ ;  /* 0x0000000000067805 */ /* 0x004fe2000001ff00 */
        /* <DEDUP_REMOVED lines=36> */
[----:B------:R-:W-:Y:S01]  /*20820*/  LOP3.LUT R3, R37, 0x40, RZ, 0x3c, !PT ;  /* 0x0000004025037812 */ /* 0x000fe200078e3cff */
[----:B------:R-:W-:-:S02]  /*20830*/  USHF.L.U32 UR7, UR4, 0x2, URZ ;  /* 0x0000000204077899 */ /* 0x000fc4000800063f */
[----:B------:R-:W-:Y:S02]  /*20840*/  USHF.L.U64.HI UR6, UR4, 0x2, UR6 ;  /* 0x0000000204067899 */ /* 0x000fe40008010206 */
[----:B------:R-:W-:Y:S02]  /*20850*/  UMOV UR5, 0x1 ;  /* 0x0000000100057882 */ /* 0x000fe40000000000 */
[----:B---3--:R-:W-:Y:S02]  /*20860*/  UMOV UR4, 0xffffffff ;  /* 0xffffffff00047882 */ /* 0x008fe40000000000 */
.L_x_1:
[----:B------:R-:W2:Y:S01]  /*20870*/  LDL R39, [R1+0x15c4] ;  /* 0x0015c40001277983 */ /* 0x000ea20000100800 */
[----:B------:R-:W-:-:S04]  /*20880*/  DEPBAR.LE SB0, 0x2 ;  /* 0x000080800000791a */ /* 0x000fc80000000000 */
[----:B------:R-:W1:Y:S01]  /*20890*/  S2R R0, SR_TID.X ;  /* 0x0000000000007919 */ /* 0x000e620000002100 */
[----:B------:R-:W-:-:S03]  /*208a0*/  UIADD3 UR4, UR4, 0x1, URZ ;  /* 0x0000000104047890 */ /* 0x000fc6000fffe03f */
[----:B------:R-:W3:Y:S01]  /*208b0*/  S2R R36, SR_TID.X ;  /* 0x0000000000247919 */ /* 0x000ee20000002100 */
[----:B------:R-:W-:-:S03]  /*208c0*/  UISETP.GT.AND UP0, UPT, UR4, 0x1, UPT ;  /* 0x000000010400788c */ /* 0x000fc6000bf04270 */
[----:B------:R-:W-:Y:S01]  /*208d0*/  STL [R1+0x2a30], R245 ;  /* 0x002a30f501007387 */ /* 0x000fe20000100800 */
[----:B------:R-:W-:-:S03]  /*208e0*/  USEL UR4, UR4, URZ, !UP0 ;  /* 0x0000003f04047287 */ /* 0x000fc6000c000000 */
[----:B------:R-:W-:Y:S03]  /*208f0*/  STL [R1+0x2a2c], R246 ;  /* 0x002a2cf601007387 */ /* 0x000fe60000100800 */
[----:B------:R-:W-:Y:S01]  /*20900*/  IMAD.U32 R3, RZ, RZ, UR4 ;  /* 0x00000004ff037e24 */ /* 0x000fe2000f8e00ff */
[----:B------:R-:W-:Y:S04]  /*20910*/  STL [R1+0x2a28], R247 ;  /* 0x002a28f701007387 */ /* 0x000fe80000100800 */
[----:B------:R-:W-:Y:S01]  /*20920*/  STL [R1+0x2a24], R232 ;  /* 0x002a24e801007387 */ /* 0x000fe20000100800 */
[----:B-1----:R-:W-:-:S03]  /*20930*/  IMAD.SHL.U32 R37, R0, 0x2, RZ ;  /* 0x0000000200257824 */ /* 0x002fc600078e00ff */
[----:B------:R1:W-:Y:S01]  /*20940*/  STL [R1+0x2a20], R233 ;  /* 0x002a20e901007387 */ /* 0x0003e20000100800 */
[----:B---3--:R-:W-:Y:S01]  /*20950*/  IMAD.SHL.U32 R38, R36, 0x2, RZ ;  /* 0x0000000224267824 */ /* 0x008fe200078e00ff */
[----:B------:R-:W-:Y:S02]  /*20960*/  LOP3.LUT R37, R37, 0xc0, RZ, 0xc0, !PT ;  /* 0x000000c025257812 */ /* 0x000fe400078ec0ff */
[----:B------:R-:W-:Y:S02]  /*20970*/  STL [R1+0x2a1c], R234 ;  /* 0x002a1cea01007387 */ /* 0x000fe40000100800 */
[----:B------:R-:W-:Y:S02]  /*20980*/  LOP3.LUT R37, R37, 0x1c, R0, 0xf8, !PT ;  /* 0x0000001c25257812 */ /* 0x000fe400078ef800 */
[----:B------:R3:W-:Y:S01]  /*20990*/  STL [R1+0x2a18], R235 ;  /* 0x002a18eb01007387 */ /* 0x0007e20000100800 */
[----:B------:R-:W-:-:S03]  /*209a0*/  LOP3.LUT R0, R0, 0x3, RZ, 0xc0, !PT ;  /* 0x0000000300007812 */ /* 0x000fc600078ec0ff */
[----:B------:R4:W-:Y:S02]  /*209b0*/  STL [R1+0x1ed0], R2 ;  /* 0x001ed00201007387 */ /* 0x0009e40000100800 */
[----:B------:R-:W-:Y:S02]  /*209c0*/  IMAD R0, R0, 0x820, RZ ;  /* 0x0000082000007824 */ /* 0x000fe400078e02ff */
[----:B-1----:R-:W2:Y:S03]  /*209d0*/  LDL.LU.64 R232, [R1+0x200] ;  /* 0x0002000001e87983 */ /* 0x002ea60000300a00 */
[----:B------:R-:W-:Y:S01]  /*209e0*/  LOP3.LUT R0, R0, R37, RZ, 0x3c, !PT ;  /* 0x0000002500007212 */ /* 0x000fe200078e3cff */
[----:B---3--:R-:W3:Y:S01]  /*209f0*/  LDL.LU.64 R234, [R1+0x208] ;  /* 0x0002080001ea7983 */ /* 0x008ee20000300a00 */
[----:B------:R-:W-:Y:S02]  /*20a00*/  LOP3.LUT R37, R36, 0x7, RZ, 0xc0, !PT ;  /* 0x0000000724257812 */ /* 0x000fe400078ec0ff */
[----:B------:R-:W-:-:S02]  /*20a10*/  MOV R36, UR4 ;  /* 0x0000000400247c02 */ /* 0x000fc40008000f00 */
[----:B------:R-:W-:Y:S01]  /*20a20*/  LEA R3, R3, R0, 0x12 ;  /* 0x0000000003037211 */ /* 0x000fe200078e90ff */
[----:B------:R-:W-:Y:S01]  /*20a30*/  BAR.SYNC.DEFER_BLOCKING 0x0 ;  /* 0x0000000000007b1d */ /* 0x000fe20000010000 */
[----:B------:R-:W-:Y:S02]  /*20a40*/  IMAD R37, R37, 0x210, RZ ;  /* 0x0000021025257824 */ /* 0x000fe400078e02ff */
[----:B------:R-:W-:-:S03]  /*20a50*/  IMAD.U32 R0, RZ, RZ, UR4 ;  /* 0x00000004ff007e24 */ /* 0x000fc6000f8e00ff */
[----:B------:R-:W-:-:S05]  /*20a60*/  LOP3.LUT R37, R37, 0x30, R38, 0x78, !PT ;  /* 0x0000003025257812 */ /* 0x000fca00078e7826 */
[----:B----4-:R-:W-:-:S05]  /*20a70*/  IMAD R2, R36, 0x8000, R37 ;  /* 0x0000800024027824 */ /* 0x010fca00078e0225 */
[----:B------:R-:W1:Y:S04]  /*20a80*/  LDSM.16.M88.4 R56, [R2+0x80000] ;  /* 0x080000000238783b */ /* 0x000e680000000200 */
[----:B------:R-:W4:Y:S04]  /*20a90*/  LDSM.16.M88.4 R52, [R2+0x81000] ;  /* 0x081000000234783b */ /* 0x000f280000000200 */
[----:B------:R-:W4:Y:S04]  /*20aa0*/  LDSM.16.M88.4 R60, [R2+0x82000] ;  /* 0x08200000023c783b */ /* 0x000f280000000200 */
[----:B------:R-:W4:Y:S04]  /*20ab0*/  LDSM.16.M88.4 R48, [R2+0x83000] ;  /* 0x083000000230783b */ /* 0x000f280000000200 */
[----:B------:R-:W4:Y:S04]  /*20ac0*/  LDSM.16.M88.4 R44, [R2+0x84000] ;  /* 0x08400000022c783b */ /* 0x000f280000000200 */
[----:B------:R-:W4:Y:S04]  /*20ad0*/  LDSM.16.M88.4 R40, [R2+0x85000] ;  /* 0x085000000228783b */ /* 0x000f280000000200 */
[----:B------:R-:W-:Y:S04]  /*20ae0*/  STL [R1+0x390], R2 ;  /* 0x0003900201007387 */ /* 0x000fe80000100800 */
[----:B------:R-:W-:Y:S04]  /*20af0*/  LDS R132, [R3] ;  /* 0x0000000003847984 */ /* 0x000fe80000000800 */
[----:B------:R-:W-:Y:S04]  /*20b00*/  LDS R134, [R3+0x2000] ;  /* 0x0020000003867984 */ /* 0x000fe80000000800 */
[----:B------:R-:W-:Y:S04]  /*20b10*/  LDSM.16.M88.4 R248, [R2+0x87000] ;  /* 0x0870000002f8783b */ /* 0x000fe80000000200 */
[----:B-1----:R-:W-:Y:S04]  /*20b20*/  STL [R1+0x2a10], R58 ;  /* 0x002a103a01007387 */ /* 0x002fe80000100800 */
[----:B------:R-:W-:Y:S04]  /*20b30*/  STL [R1+0x2a0c], R59 ;  /* 0x002a0c3b01007387 */ /* 0x000fe80000100800 */
[----:B----4-:R-:W-:Y:S04]  /*20b40*/  STL [R1+0x2a14], R54 ;  /* 0x002a143601007387 */ /* 0x010fe80000100800 */
        /* <DEDUP_REMOVED lines=9> */
[----:B------:R-:W-:Y:S04]  /*20be0*/  LDS R240, [R3+0x100] ;  /* 0x0001000003f07984 */ /* 0x000fe80000000800 */
[----:B------:R-:W-:Y:S04]  /*20bf0*/  LDS R242, [R3+0x2100] ;  /* 0x0021000003f27984 */ /* 0x000fe80000000800 */
[----:B------:R-:W-:Y:S04]  /*20c00*/  LDS R64, [R3+0x300] ;  /* 0x0003000003407984 */ /* 0x000fe80000000800 */
[----:B------:R-:W-:Y:S04]  /*20c10*/  LDS R66, [R3+0x2300] ;  /* 0x0023000003427984 */ /* 0x000fe80000000800 */
[----:B------:R-:W-:Y:S04]  /*20c20*/  LDS R128, [R3+0x200] ;  /* 0x0002000003807984 */ /* 0x000fe80000000800 */
[----:B------:R-:W-:Y:S01]  /*20c30*/  LDS R130, [R3+0x2200] ;  /* 0x0022000003827984 */ /* 0x000fe20000000800 */
[----:B--2---:R-:W-:-:S03]  /*20c40*/  IMAD R0, R0, 0x40000, R39 ;  /* 0x0004000000007824 */ /* 0x004fc600078e0227 */
[----:B------:R-:W1:Y:S04]  /*20c50*/  LDSM.16.M88.4 R36, [R2+0x86000] ;  /* 0x086000000224783b */ /* 0x000e680000000200 */
[----:B------:R-:W-:Y:S04]  /*20c60*/  LDS R133, [R0] ;  /* 0x0000000000857984 */ /* 0x000fe80000000800 */
[----:B------:R-:W2:Y:S04]  /*20c70*/  LDS R135, [R0+0x2000] ;  /* 0x0020000000877984 */ /* 0x000ea80000000800 */
[----:B------:R-:W-:Y:S04]  /*20c80*/  LDS R241, [R0+0x100] ;  /* 0x0001000000f17984 */ /* 0x000fe80000000800 */
[----:B------:R-:W4:Y:S04]  /*20c90*/  LDS R243, [R0+0x2100] ;  /* 0x0021000000f37984 */ /* 0x000f280000000800 */
[----:B------:R-:W-:Y:S04]  /*20ca0*/  LDS R65, [R0+0x300] ;  /* 0x0003000000417984 */ /* 0x000fe80000000800 */
[----:B------:R-:W2:Y:S04]  /*20cb0*/  LDS R67, [R0+0x2300] ;  /* 0x0023000000437984 */ /* 0x000ea80000000800 */
[----:B------:R-:W-:Y:S04]  /*20cc0*/  LDS R129, [R0+0x200] ;  /* 0x0002000000817984 */ /* 0x000fe80000000800 */
[----:B------:R-:W3:Y:S04]  /*20cd0*/  LDS R131, [R0+0x2200] ;  /* 0x0022000000837984 */ /* 0x000ee80000000800 */
[----:B-1----:R-:W-:Y:S04]  /*20ce0*/  STL [R1+0x29d4], R38 ;  /* 0x0029d42601007387 */ /* 0x002fe80000100800 */
[----:B------:R-:W-:Y:S04]  /*20cf0*/  STL [R1+0x29d0], R39 ;  /* 0x0029d02701007387 */ /* 0x000fe80000100800 */
[----:B------:R-:W3:Y:S04]  /*20d00*/  LDL.LU.64 R144, [R1+0x1f0] ;  /* 0x0001f00001907983 */ /* 0x000ee80000300a00 */
[----:B------:R-:W3:Y:S04]  /*20d10*/  LDL.LU.64 R146, [R1+0x1f8] ;  /* 0x0001f80001927983 */ /* 0x000ee80000300a00 */
[----:B------:R-:W4:Y:S04]  /*20d20*/  LDL.LU.64 R140, [R1+0x1e0] ;  /* 0x0001e000018c7983 */ /* 0x000f280000300a00 */
[----:B------:R-:W4:Y:S04]  /*20d30*/  LDL.LU.64 R142, [R1+0x1e8] ;  /* 0x0001e800018e7983 */ /* 0x000f280000300a00 */
[----:B------:R-:W4:Y:S04]  /*20d40*/  LDL.LU.64 R136, [R1+0x1d0] ;  /* 0x0001d00001887983 */ /* 0x000f280000300a00 */
[----:B------:R-:W4:Y:S01]  /*20d50*/  LDL.LU.64 R138, [R1+0x1d8] ;  /* 0x0001d800018a7983 */ /* 0x000f220000300a00 */
[C---:B--2--5:R-:W-:Y:S03]  /*20d60*/  HMMA.1688.F32.TF32 R84, R132.reuse, R44, R84 ;  /* 0x0000002c8454723c */ /* 0x064fe60000081054 */
[----:B------:R-:W-:Y:S04]  /*20d70*/  STL [R1+0x29cc], R250 ;  /* 0x0029ccfa01007387 */ /* 0x000fe80000100800 */
[----:B------:R-:W-:Y:S11]  /*20d80*/  STL [R1+0x29c8], R251 ;  /* 0x0029c8fb01007387 */ /* 0x000ff60000100800 */
[----:B------:R-:W-:Y:S06]  /*20d90*/  @!UPT UIADD3 URZ, URZ, URZ, URZ ;  /* 0x0000003f3f3ff290 */ /* 0x000fec000fffe03f */
[----:B------:R-:W-:Y:S01]  /*20da0*/  MOV R63, R84 ;  /* 0x00000054003f7202 */ /* 0x000fe20000000f00 */
[----:B------:R-:W-:Y:S01]  /*20db0*/  IMAD.MOV.U32 R50, RZ, RZ, R87 ;  /* 0x000000ffff327224 */ /* 0x000fe200078e0057 */
[C---:B---3--:R-:W-:Y:S08]  /*20dc0*/  HMMA.1688.F32.TF32 R144, R132.reuse, R52, R144 ;  /* 0x000000348490723c */ /* 0x048ff00000081090 */
[C---:B----4-:R-:W-:Y:S08]  /*20dd0*/  HMMA.1688.F32.TF32 R140, R132.reuse, R60, R140 ;  /* 0x0000003c848c723c */ /* 0x050ff0000008108c */
[C---:B------:R-:W-:Y:S07]  /*20de0*/  HMMA.1688.F32.TF32 R136, R132.reuse, R48, R136 ;  /* 0x000000308488723c */ /* 0x040fee0000081088 */
[----:B------:R-:W-:Y:S08]  /*20df0*/  STL [R1+0x1bc], R147 ;  /* 0x0001bc9301007387 */ /* 0x000ff00000100800 */
[----:B------:R-:W-:Y:S08]  /*20e00*/  STL [R1+0x1a0], R140 ;  /* 0x0001a08c01007387 */ /* 0x000ff00000100800 */
[----:B------:R-:W-:Y:S04]  /*20e10*/  STL [R1+0x194], R137 ;  /* 0x0001948901007387 */ /* 0x000fe80000100800 */
[----:B------:R-:W-:Y:S04]  /*20e20*/  STL [R1+0x198], R138 ;  /* 0x0001988a01007387 */ /* 0x000fe80000100800 */
[----:B------:R-:W-:Y:S04]  /*20e30*/  STL [R1+0x184], R85 ;  /* 0x0001845501007387 */ /* 0x000fe80000100800 */
[----:B------:R1:W-:Y:S02]  /*20e40*/  STL [R1+0x188], R86 ;  /* 0x0001885601007387 */ /* 0x0003e40000100800 */
[C---:B-1----:R-:W-:Y:S11]  /*20e50*/  HMMA.1688.F32.TF32 R84, R132.reuse, R40, R88 ;  /* 0x000000288454723c */ /* 0x042ff60000081058 */
[----:B------:R-:W-:Y:S11]  /*20e60*/  @!UPT UIADD3 URZ, URZ, URZ, URZ ;  /* 0x0000003f3f3ff290 */ /* 0x000ff6000fffe03f */
[----:B------:R-:W-:Y:S01]  /*20e70*/  @!UPT UIADD3 URZ, URZ, URZ, URZ ;  /* 0x0000003f3f3ff290 */ /* 0x000fe2000fffe03f */
[----:B------:R-:W-:Y:S01]  /*20e80*/  STL [R1+0x174], R85 ;  /* 0x0001745501007387 */ /* 0x000fe20000100800 */
[----:B------:R-:W-:Y:S01]  /*20e90*/  IMAD.MOV.U32 R51, RZ, RZ, R84 ;  /* 0x000000ffff337224 */ /* 0x000fe200078e0054 */
[----:B------:R-:W-:Y:S02]  /*20ea0*/  MOV R46, R87 ;  /* 0x00000057002e7202 */ /* 0x000fe40000000f00 */
[----:B------:R1:W-:Y:S02]  /*20eb0*/  STL [R1+0x178], R86 ;  /* 0x0001785601007387 */ /* 0x0003e40000100800 */
[C---:B-1----:R-:W-:Y:S11]  /*20ec0*/  HMMA.1688.F32.TF32 R84, R132.reuse, R36, R92 ;  /* 0x000000248454723c */ /* 0x042ff6000008105c */
[----:B------:R-:W-:Y:S11]  /*20ed0*/  @!UPT UIADD3 URZ, URZ, URZ, URZ ;  /* 0x0000003f3f3ff290 */ /* 0x000ff6000fffe03f */
[----:B------:R-:W-:Y:S01]  /*20ee0*/  @!UPT UIADD3 URZ, URZ, URZ, URZ ;  /* 0x0000003f3f3ff290 */ /* 0x000fe2000fffe03f */
[----:B------:R1:W-:Y:S01]  /*20ef0*/  STL [R1+0x164], R85 ;  /* 0x0001645501007387 */ /* 0x0003e20000100800 */
[----:B------:R-:W-:Y:S01]  /*20f00*/  IMAD.MOV.U32 R47, RZ, RZ, R84 ;  /* 0x000000ffff2f7224 */ /* 0x000fe200078e0054 */
[----:B------:R-:W-:Y:S01]  /*20f10*/  MOV R43, R87 ;  /* 0x00000057002b7202 */ /* 0x000fe20000000f00 */
[----:B------:R-:W-:Y:S02]  /*20f20*/  IMAD.MOV.U32 R42, RZ, RZ, R86 ;  /* 0x000000ffff2a7224 */ /* 0x000fe400078e0056 */
[----:B-1----:R-:W-:Y:S11]  /*20f30*/  HMMA.1688.F32.TF32 R84, R132, R248, R96 ;  /* 0x000000f88454723c */ /* 0x002ff60000081060 */
[----:B------:R-:W-:Y:S11]  /*20f40*/  @!UPT UIADD3 URZ, URZ, URZ, URZ ;  /* 0x0000003f3f3ff290 */ /* 0x000ff6000fffe03f */
[----:B------:R-:W-:Y:S01]  /*20f50*/  @!UPT UIADD3 URZ, URZ, URZ, URZ ;  /* 0x0000003f3f3ff290 */ /* 0x000fe2000fffe03f */
[----:B------:R-:W-:Y:S01]  /*20f60*/  STL.64 [R1+0x150], R84 ;  /* 0x0001505401007387 */ /* 0x000fe20000100a00 */
[----:B------:R-:W-:-:S03]  /*20f70*/  IMAD.MOV.U32 R38, RZ, RZ, R87 ;  /* 0x000000ffff267224 */ /* 0x000fc600078e0057 */
[----:B------:R1:W-:Y:S02]  /*20f80*/  STL [R1+0x158], R86 ;  /* 0x0001585601007387 */ /* 0x0003e40000100800 */
[C---:B-1----:R-:W-:Y:S02]  /*20f90*/  HMMA.1688.F32.TF32 R84, R240.reuse, R56, R100 ;  /* 0x00000038f054723c */ /* 0x042fe40000081064 */
[----:B------:R-:W-:Y:S04]  /*20fa0*/  LDS R100, [R3+0x500] ;  /* 0x0005000003647984 */ /* 0x000fe80000000800 */
[----:B------:R-:W-:Y:S02]  /*20fb0*/  LDS R102, [R3+0x2500] ;  /* 0x0025000003667984 */ /* 0x000fe40000000800 */
[----:B------:R-:W-:Y:S02]  /*20fc0*/  HMMA.1688.F32.TF32 R92, R240, R48, R112 ;  /* 0x00000030f05c723c */ /* 0x000fe40000081070 */
[----:B------:R-:W-:Y:S04]  /*20fd0*/  LDS R101, [R0+0x500] ;  /* 0x0005000000657984 */ /* 0x000fe80000000800 */
[----:B------:R-:W1:Y:S09]  /*20fe0*/  LDS R103, [R0+0x2500] ;  /* 0x0025000000677984 */ /* 0x000e720000000800 */
[----:B------:R-:W-:Y:S01]  /*20ff0*/  STL [R1+0x144], R85 ;  /* 0x0001445501007387 */ /* 0x000fe20000100800 */
[----:B------:R-:W-:Y:S01]  /*21000*/  IMAD.MOV.U32 R39, RZ, RZ, R84 ;  /* 0x000000ffff277224 */ /* 0x000fe200078e0054 */
[----:B------:R-:W-:-:S02]  /*21010*/  MOV R250, R87 ;  /* 0x0000005700fa7202 */ /* 0x000fc40000000f00 */
[----:B------:R2:W-:Y:S02]  /*21020*/  STL [R1+0x148], R86 ;  /* 0x0001485601007387 */ /* 0x0005e40000100800 */
[----:B--2---:R-:W-:Y:S11]  /*21030*/  HMMA.1688.F32.TF32 R84, R240, R52, R104 ;  /* 0x00000034f054723c */ /* 0x004ff60000081068 */
[----:B------:R-:W-:Y:S11]  /*21040*/  @!UPT UIADD3 URZ, URZ, URZ, URZ ;  /* 0x0000003f3f3ff290 */ /* 0x000ff6000fffe03f */
[----:B------:R-:W-:Y:S01]  /*21050*/  @!UPT UIADD3 URZ, URZ, URZ, URZ ;  /* 0x0000003f3f3ff290 */ /* 0x000fe2000fffe03f */
[----:B------:R-:W-:Y:S01]  /*21060*/  STL [R1+0x134], R85 ;  /* 0x0001345501007387 */ /* 0x000fe20000100800 */
[----:B------:R-:W-:-:S03]  /*21070*/  IMAD.MOV.U32 R251, RZ, RZ, R84 ;  /* 0x000000fffffb7224 */ /* 0x000fc600078e0054 */
[----:B------:R2:W-:Y:S02]  /*21080*/  STL.64 [R1+0x138], R86 ;  /* 0x0001385601007387 */ /* 0x0005e40000100a00 */
[C---:B--2---:R-:W-:Y:S08]  /*21090*/  HMMA.1688.F32.TF32 R84, R240.reuse, R60, R108 ;  /* 0x0000003cf054723c */ /* 0x044ff0000008106c */
[C---:B------:R-:W-:Y:S11]  /*210a0*/  HMMA.1688.F32.TF32 R88, R240.reuse, R44, R116 ;  /* 0x0000002cf058723c */ /* 0x040ff60000081074 */
[----:B------:R-:W-:Y:S04]  /*210b0*/  @!UPT UIADD3 URZ, URZ, URZ, URZ ;  /* 0x0000003f3f3ff290 */ /* 0x000fe8000fffe03f */
[----:B------:R-:W-:Y:S04]  /*210c0*/  STL.64 [R1+0xb0], R84 ;  /* 0x0000b05401007387 */ /* 0x000fe80000100a00 */
[----:B------:R2:W-:Y:S02]  /*210d0*/  STL.64 [R1+0xb8], R86 ;  /* 0x0000b85601007387 */ /* 0x0005e40000100a00 */
[----:B--2---:R-:W-:Y:S02]  /*210e0*/  HMMA.1688.F32.TF32 R84, R240, R40, R120 ;  /* 0x00000028f054723c */ /* 0x004fe40000081078 */
[----:B------:R-:W-:Y:S04]  /*210f0*/  STL.64 [R1+0x80], R92 ;  /* 0x0000805c01007387 */ /* 0x000fe80000100a00 */
[----:B------:R-:W-:Y:S04]  /*21100*/  STL.64 [R1+0x88], R94 ;  /* 0x0000885e01007387 */ /* 0x000fe80000100a00 */
[----:B------:R-:W-:Y:S04]  /*21110*/  STL.64 [R1+0x50], R88 ;  /* 0x0000505801007387 */ /* 0x000fe80000100a00 */
[----:B------:R-:W-:Y:S09]  /*21120*/  STL.64 [R1+0x58], R90 ;  /* 0x0000585a01007387 */ /* 0x000ff20000100a00 */
[----:B------:R2:W-:Y:S01]  /*21130*/  STL.64 [R1+0x30], R84 ;  /* 0x0000305401007387 */ /* 0x0005e20000100a00 */
[----:B------:R-:W-:Y:S01]  /*21140*/  IMAD.MOV.U32 R252, RZ, RZ, R86 ;  /* 0x000000fffffc7224 */ /* 0x000fe200078e0056 */
[----:B------:R-:W-:-:S02]  /*21150*/  MOV R2, R87 ;  /* 0x0000005700027202 */ /* 0x000fc40000000f00 */
[----:B------:R-:W3:Y:S04]  /*21160*/  LDL.LU.64 R96, [R1+0x90] ;  /* 0x0000900001607983 */ /* 0x000ee80000300a00 */
[----:B------:R-:W3:Y:S01]  /*21170*/  LDL.LU.64 R98, [R1+0x98] ;  /* 0x0000980001627983 */ /* 0x000ee20000300a00 */
[C---:B--2---:R-:W-:Y:S08]  /*21180*/  HMMA.1688.F32.TF32 R84, R240.reuse, R36, R124 ;  /* 0x00000024f054723c */ /* 0x044ff0000008107c */
[----:B------:R-:W-:Y:S11]  /*21190*/  HMMA.1688.F32.TF32 R240, R240, R248, R160 ;  /* 0x000000f8f0f0723c */ /* 0x000ff600000810a0 */
[----:B------:R-:W-:Y:S04]  /*211a0*/  @!UPT UIADD3 URZ, URZ, URZ, URZ ;  /* 0x0000003f3f3ff290 */ /* 0x000fe8000fffe03f */
[----:B------:R-:W-:Y:S04]  /*211b0*/  STL.64 [R1+0x10], R84 ;  /* 0x0000105401007387 */ /* 0x000fe80000100a00 */
[----:B------:R-:W-:Y:S04]  /*211c0*/  STL.64 [R1+0x18], R86 ;  /* 0x0000185601007387 */ /* 0x000fe80000100a00 */
[----:B------:R-:W2:Y:S04]  /*211d0*/  LDL.LU.64 R108, [R1+0x120] ;  /* 0x00012000016c7983 */ /* 0x000ea80000300a00 */
[----:B------:R-:W2:Y:S04]  /*211e0*/  LDL.LU.64 R110, [R1+0x128] ;  /* 0x00012800016e7983 */ /* 0x000ea80000300a00 */
[----:B------:R-:W4:Y:S04]  /*211f0*/  LDL.LU.64 R112, [R1+0x110] ;  /* 0x0001100001707983 */ /* 0x000f280000300a00 */
[----:B------:R-:W4:Y:S04]  /*21200*/  LDL.LU.64 R114, [R1+0x118] ;  /* 0x0001180001727983 */ /* 0x000f280000300a00 */
[----:B------:R-:W2:Y:S04]  /*21210*/  LDL.LU.64 R116, [R1+0x100] ;  /* 0x0001000001747983 */ /* 0x000ea80000300a00 */
[----:B------:R-:W2:Y:S04]  /*21220*/  LDL.LU.64 R118, [R1+0x108] ;  /* 0x0001080001767983 */ /* 0x000ea80000300a00 */
[----:B------:R-:W2:Y:S04]  /*21230*/  LDL.LU.64 R120, [R1+0xf0] ;  /* 0x0000f00001787983 */ /* 0x000ea80000300a00 */
[----:B------:R-:W2:Y:S04]  /*21240*/  LDL.LU.64 R122, [R1+0xf8] ;  /* 0x0000f800017a7983 */ /* 0x000ea80000300a00 */
[----:B------:R-:W2:Y:S04]  /*21250*/  LDL.LU.64 R124, [R1+0xe0] ;  /* 0x0000e000017c7983 */ /* 0x000ea80000300a00 */
[----:B------:R-:W2:Y:S04]  /*21260*/  LDL.LU.64 R126, [R1+0xe8] ;  /* 0x0000e800017e7983 */ /* 0x000ea80000300a00 */
[----:B------:R-:W-:Y:S04]  /*21270*/  STL.64 [R1+0x29b0], R242 ;  /* 0x0029b0f201007387 */ /* 0x000fe80000100a00 */
[----:B------:R1:W-:Y:S01]  /*21280*/  STL.64 [R1+0x29a8], R240 ;  /* 0x0029a8f001007387 */ /* 0x0003e20000100a00 */
[-C--:B------:R-:W-:Y:S03]  /*21290*/  HMMA.1688.F32.TF32 R232, R132, R56.reuse, R232 ;  /* 0x0000003884e8723c */ /* 0x080fe600000810e8 */
[----:B------:R-:W-:Y:S04]  /*212a0*/  LDS R84, [R3+0x400] ;  /* 0x0004000003547984 */ /* 0x000fe80000000800 */
[----:B------:R-:W-:Y:S04]  /*212b0*/  LDS R86, [R3+0x2400] ;  /* 0x0024000003567984 */ /* 0x000fe80000000800 */
[----:B-1----:R-:W2:Y:S04]  /*212c0*/  LDL.LU.64 R240, [R1+0xd0] ;  /* 0x0000d00001f07983 */ /* 0x002ea80000300a00 */
[----:B------:R-:W2:Y:S01]  /*212d0*/  LDL.LU.64 R242, [R1+0xd8] ;  /* 0x0000d80001f27983 */ /* 0x000ea20000300a00 */
[C---:B------:R-:W-:Y:S03]  /*212e0*/  HMMA.1688.F32.TF32 R8, R64.reuse, R56, R8 ;  /* 0x000000384008723c */ /* 0x040fe60000081008 */
[----:B------:R-:W-:Y:S04]  /*212f0*/  LDS R85, [R0+0x400] ;  /* 0x0004000000557984 */ /* 0x000fe80000000800 */
[----:B------:R-:W1:Y:S01]  /*21300*/  LDS R87, [R0+0x2400] ;  /* 0x0024000000577984 */ /* 0x000e620000000800 */
[----:B------:R-:W-:Y:S01]  /*21310*/  MOV R245, R232 ;  /* 0x000000e800f57202 */ /* 0x000fe20000000f00 */
[----:B------:R-:W-:Y:S01]  /*21320*/  IMAD.MOV.U32 R246, RZ, RZ, R233 ;  /* 0x000000fffff67224 */ /* 0x000fe200078e00e9 */
[----:B------:R-:W-:Y:S01]  /*21330*/  MOV R232, R235 ;  /* 0x000000eb00e87202 */ /* 0x000fe20000000f00 */
[----:B------:R-:W-:Y:S01]  /*21340*/  IMAD.MOV.U32 R247, RZ, RZ, R234 ;  /* 0x000000fffff77224 */ /* 0x000fe200078e00ea */
[----:B------:R-:W-:Y:S01]  /*21350*/  MOV R235, R146 ;  /* 0x0000009200eb7202 */ /* 0x000fe20000000f00 */
[----:B------:R-:W-:Y:S01]  /*21360*/  IMAD.MOV.U32 R233, RZ, RZ, R144 ;  /* 0x000000ffffe97224 */ /* 0x000fe200078e0090 */
[----:B------:R-:W-:Y:S01]  /*21370*/  HMMA.1688.F32.TF32 R12, R64, R52, R12 ;  /* 0x00000034400c723c */ /* 0x000fe2000008100c */
[----:B------:R-:W-:-:S07]  /*21380*/  IMAD.MOV.U32 R234, RZ, RZ, R145 ;  /* 0x000000ffffea7224 */ /* 0x000fce00078e0091 */
[C---:B------:R-:W-:Y:S08]  /*21390*/  HMMA.1688.F32.TF32 R16, R64.reuse, R60, R16 ;  /* 0x0000003c4010723c */ /* 0x040ff00000081010 */
[C---:B------:R-:W-:Y:S08]  /*213a0*/  HMMA.1688.F32.TF32 R20, R64.reuse, R48, R20 ;  /* 0x000000304014723c */ /* 0x040ff00000081014 */
[C---:B------:R-:W-:Y:S08]  /*213b0*/  HMMA.1688.F32.TF32 R24, R64.reuse, R44, R24 ;  /* 0x0000002c4018723c */ /* 0x040ff00000081018 */
[C---:B------:R-:W-:Y:S08]  /*213c0*/  HMMA.1688.F32.TF32 R144, R64.reuse, R40, R28 ;  /* 0x000000284090723c */ /* 0x040ff0000008101c */
[C---:B------:R-:W-:Y:S08]  /*213d0*/  HMMA.1688.F32.TF32 R32, R64.reuse, R36, R32 ;  /* 0x000000244020723c */ /* 0x040ff00000081020 */
[----:B------:R-:W-:Y:S01]  /*213e0*/  HMMA.1688.F32.TF32 R4, R64, R248, R4 ;  /* 0x000000f84004723c */ /* 0x000fe20000081004 */
[----:B------:R-:W-:Y:S04]  /*213f0*/  LDS R64, [R3+0x600] ;  /* 0x0006000003407984 */ /* 0x000fe80000000800 */
[----:B------:R-:W-:Y:S04]  /*21400*/  LDS R66, [R3+0x2600] ;  /* 0x0026000003427984 */ /* 0x000fe80000000800 */
[----:B------:R-:W-:Y:S04]  /*21410*/  LDS R65, [R0+0x600] ;  /* 0x0006000000417984 */ /* 0x000fe80000000800 */
[----:B------:R-:W3:Y:S01]  /*21420*/  LDS R67, [R0+0x2600] ;  /* 0x0026000000437984 */ /* 0x000ee20000000800 */
[C---:B------:R-:W-:Y:S08]  /*21430*/  HMMA.1688.F32.TF32 R236, R128.reuse, R56, R164 ;  /* 0x0000003880ec723c */ /* 0x040ff000000810a4 */
[----:B------:R-:W-:Y:S01]  /*21440*/  HMMA.1688.F32.TF32 R168, R128, R52, R168 ;  /* 0x0000003480a8723c */ /* 0x000fe200000810a8 */
[----:B------:R-:W-:Y:S01]  /*21450*/  IMAD.MOV.U32 R55, RZ, RZ, R136 ;  /* 0x000000ffff377224 */ /* 0x000fe200078e0088 */
[----:B------:R-:W-:Y:S01]  /*21460*/  MOV R59, R143 ;  /* 0x0000008f003b7202 */ /* 0x000fe20000000f00 */
[----:B------:R-:W-:Y:S01]  /*21470*/  IMAD.MOV.U32 R62, RZ, RZ, R139 ;  /* 0x000000ffff3e7224 */ /* 0x000fe200078e008b */
[----:B------:R-:W-:Y:S01]  /*21480*/  LDS R28, [R3+0x700] ;  /* 0x00070000031c7984 */ /* 0x000fe20000000800 */
[----:B------:R-:W-:-:S02]  /*21490*/  IMAD.MOV.U32 R54, RZ, RZ, R141 ;  /* 0x000000ffff367224 */ /* 0x000fc400078e008d */
[----:B------:R-:W-:Y:S01]  /*214a0*/  IMAD.MOV.U32 R58, RZ, RZ, R142 ;  /* 0x000000ffff3a7224 */ /* 0x000fe200078e008e */
[----:B------:R-:W-:Y:S01]  /*214b0*/  HMMA.1688.F32.TF32 R88, R100, R44, R152 ;  /* 0x0000002c6458723c */ /* 0x000fe20000081098 */
[----:B------:R-:W-:Y:S04]  /*214c0*/  LDS R30, [R3+0x2700] ;  /* 0x00270000031e7984 */ /* 0x000fe80000000800 */
[----:B------:R-:W-:Y:S04]  /*214d0*/  LDS R29, [R0+0x700] ;  /* 0x00070000001d7984 */ /* 0x000fe80000000800 */
[----:B------:R-:W-:Y:S04]  /*214e0*/  STL.64 [R1+0x29c0], R238 ;  /* 0x0029c0ee01007387 */ /* 0x000fe80000100a00 */
[----:B------:R-:W-:Y:S04]  /*214f0*/  STL.64 [R1+0x29b8], R236 ;  /* 0x0029b8ec01007387 */ /* 0x000fe80000100a00 */
[----:B------:R-:W-:Y:S04]  /*21500*/  STL.64 [R1+0x29e0], R170 ;  /* 0x0029e0aa01007387 */ /* 0x000fe80000100a00 */
[----:B------:R1:W-:Y:S04]  /*21510*/  STL.64 [R1+0x29d8], R168 ;  /* 0x0029d8a801007387 */ /* 0x0003e80000100a00 */
[----:B------:R-:W4:Y:S04]  /*21520*/  LDL.LU.64 R136, [R1+0xc0] ;  /* 0x0000c00001887983 */ /* 0x000f280000300a00 */
[----:B------:R-:W4:Y:S04]  /*21530*/  LDL.LU.64 R138, [R1+0xc8] ;  /* 0x0000c800018a7983 */ /* 0x000f280000300a00 */
[----:B------:R-:W4:Y:S04]  /*21540*/  LDL.LU.64 R140, [R1+0xa0] ;  /* 0x0000a000018c7983 */ /* 0x000f280000300a00 */
[----:B------:R-:W4:Y:S04]  /*21550*/  LDL.LU.64 R142, [R1+0xa8] ;  /* 0x0000a800018e7983 */ /* 0x000f280000300a00 */
[----:B------:R-:W4:Y:S04]  /*21560*/  LDL.LU.64 R160, [R1+0x70] ;  /* 0x0000700001a07983 */ /* 0x000f280000300a00 */
[----:B------:R-:W4:Y:S04]  /*21570*/  LDL.LU.64 R162, [R1+0x78] ;  /* 0x0000780001a27983 */ /* 0x000f280000300a00 */
[----:B------:R-:W4:Y:S01]  /*21580*/  LDL.LU.64 R152, [R1+0x60] ;  /* 0x0000600001987983 */ /* 0x000f220000300a00 */
[C---:B-1----:R-:W-:Y:S03]  /*21590*/  HMMA.1688.F32.TF32 R224, R84.reuse, R56, R224 ;  /* 0x0000003854e0723c */ /* 0x042fe600000810e0 */
[----:B------:R-:W4:Y:S04]  /*215a0*/  LDL.LU.64 R154, [R1+0x68] ;  /* 0x00006800019a7983 */ /* 0x000f280000300a00 */
[----:B------:R-:W4:Y:S01]  /*215b0*/  LDL.LU.64 R132, [R1+0x40] ;  /* 0x0000400001847983 */ /* 0x000f220000300a00 */
[C---:B------:R-:W-:Y:S03]  /*215c0*/  HMMA.1688.F32.TF32 R220, R84.reuse, R52, R220 ;  /* 0x0000003454dc723c */ /* 0x040fe600000810dc */
[----:B------:R-:W4:Y:S05]  /*215d0*/  LDL.LU.64 R134, [R1+0x48] ;  /* 0x0000480001867983 */ /* 0x000f2a0000300a00 */
[C---:B------:R-:W-:Y:S08]  /*215e0*/  HMMA.1688.F32.TF32 R68, R84.reuse, R60, R68 ;  /* 0x0000003c5444723c */ /* 0x040ff00000081044 */
[C---:B------:R-:W-:Y:S08]  /*215f0*/  HMMA.1688.F32.TF32 R156, R84.reuse, R48, R156 ;  /* 0x00000030549c723c */ /* 0x040ff0000008109c */
[C---:B------:R-:W-:Y:S01]  /*21600*/  HMMA.1688.F32.TF32 R72, R84.reuse, R44, R72 ;  /* 0x0000002c5448723c */ /* 0x040fe20000081048 */
[----:B------:R-:W1:Y:S07]  /*21610*/  LDS R31, [R0+0x2700] ;  /* 0x00270000001f7984 */ /* 0x000e6e0000000800 */
[C---:B------:R-:W-:Y:S08]  /*21620*/  HMMA.1688.F32.TF32 R200, R84.reuse, R40, R200 ;  /* 0x0000002854c8723c */ /* 0x040ff000000810c8 */
[C---:B------:R-:W-:Y:S08]  /*21630*/  HMMA.1688.F32.TF32 R76, R84.reuse, R36, R76 ;  /* 0x00000024544c723c */ /* 0x040ff0000008104c */
[----:B------:R-:W-:Y:S08]  /*21640*/  HMMA.1688.F32.TF32 R204, R84, R248, R204 ;  /* 0x000000f854cc723c */ /* 0x000ff000000810cc */
[----:B---3--:R-:W-:Y:S01]  /*21650*/  HMMA.1688.F32.TF32 R104, R64, R56, R96 ;  /* 0x000000384068723c */ /* 0x008fe20000081060 */
[----:B------:R-:W3:Y:S04]  /*21660*/  LDL.LU.64 R96, [R1+0x20] ;  /* 0x0000200001607983 */ /* 0x000ee80000300a00 */
[----:B------:R-:W3:Y:S03]  /*21670*/  LDL.LU.64 R98, [R1+0x28] ;  /* 0x0000280001627983 */ /* 0x000ee60000300a00 */
[-C--:B------:R-:W-:Y:S01]  /*21680*/  HMMA.1688.F32.TF32 R84, R100, R60.reuse, R148 ;  /* 0x0000003c6454723c */ /* 0x080fe20000081094 */
[----:B------:R-:W1:Y:S04]  /*21690*/  LDL.LU.64 R148, [R1] ;  /* 0x0000000001947983 */ /* 0x000e680000300a00 */
[----:B------:R-:W1:Y:S03]  /*216a0*/  LDL.LU.64 R150, [R1+0x8] ;  /* 0x0000080001967983 */ /* 0x000e660000300a00 */
[----:B------:R-:W-:Y:S01]  /*216b0*/  HMMA.1688.F32.TF32 R172, R128, R60, R172 ;  /* 0x0000003c80ac723c */ /* 0x000fe200000810ac */
[----:B------:R-:W-:-:S07]  /*216c0*/  IMAD.MOV.U32 R168, RZ, RZ, R233 ;  /* 0x000000ffffa87224 */ /* 0x000fce00078e00e9 */
[----:B------:R-:W-:Y:S01]  /*216d0*/  HMMA.1688.F32.TF32 R176, R128, R48, R176 ;  /* 0x0000003080b0723c */ /* 0x000fe200000810b0 */
[----:B------:R-:W-:-:S07]  /*216e0*/  MOV R169, R234 ;  /* 0x000000ea00a97202 */ /* 0x000fce0000000f00 */
[C---:B------:R-:W-:Y:S08]  /*216f0*/  HMMA.1688.F32.TF32 R180, R128.reuse, R44, R180 ;  /* 0x0000002c80b4723c */ /* 0x040ff000000810b4 */
[C---:B------:R-:W-:Y:S08]  /*21700*/  HMMA.1688.F32.TF32 R184, R128.reuse, R40, R184 ;  /* 0x0000002880b8723c */ /* 0x040ff000000810b8 */
[C---:B------:R-:W-:Y:S08]  /*21710*/  HMMA.1688.F32.TF32 R188, R128.reuse, R36, R188 ;  /* 0x0000002480bc723c */ /* 0x040ff000000810bc */
[----:B------:R-:W-:Y:S01]  /*21720*/  HMMA.1688.F32.TF32 R192, R128, R248, R192 ;  /* 0x000000f880c0723c */ /* 0x000fe200000810c0 */
[----:B------:R-:W-:Y:S01]  /*21730*/  IMAD.MOV.U32 R170, RZ, RZ, R235 ;  /* 0x000000ffffaa7224 */ /* 0x000fe200078e00eb */
[----:B------:R-:W-:Y:S01]  /*21740*/  MOV R238, R58 ;  /* 0x0000003a00ee7202 */ /* 0x000fe20000000f00 */
[----:B------:R-:W-:-:S02]  /*21750*/  IMAD.MOV.U32 R237, RZ, RZ, R54 ;  /* 0x000000ffffed7224 */ /* 0x000fc400078e0036 */
[----:B------:R-:W-:-:S03]  /*21760*/  IMAD.MOV.U32 R239, RZ, RZ, R59 ;  /* 0x000000ffffef7224 */ /* 0x000fc600078e003b */
[----:B--2---:R-:W-:Y:S07]  /*21770*/  HMMA.1688.F32.TF32 R128, R64, R36, R240 ;  /* 0x000000244080723c */ /* 0x004fee00000810f0 */
[----:B------:R-:W-:Y:S01]  /*21780*/  IMAD.MOV.U32 R240, RZ, RZ, R245 ;  /* 0x000000fffff07224 */ /* 0x000fe200078e00f5 */
[----:B------:R-:W-:Y:S01]  /*21790*/  MOV R242, R247 ;  /* 0x000000f700f27202 */ /* 0x000fe20000000f00 */
[----:B------:R-:W2:Y:S01]  /*217a0*/  LDL.LU R245, [R1+0x2a30] ;  /* 0x002a300001f57983 */ /* 0x000ea20000300800 */
[----:B------:R-:W-:-:S02]  /*217b0*/  IMAD.MOV.U32 R241, RZ, RZ, R246 ;  /* 0x000000fffff17224 */ /* 0x000fc400078e00f6 */
[----:B------:R-:W-:Y:S01]  /*217c0*/  IMAD.MOV.U32 R243, RZ, RZ, R232 ;  /* 0x000000fffff37224 */ /* 0x000fe200078e00e8 */
[----:B------:R-:W2:Y:S04]  /*217d0*/  LDL.LU R246, [R1+0x2a2c] ;  /* 0x002a2c0001f67983 */ /* 0x000ea80000300800 */
[----:B------:R-:W2:Y:S04]  /*217e0*/  LDL.LU R247, [R1+0x2a28] ;  /* 0x002a280001f77983 */ /* 0x000ea80000300800 */
[----:B------:R-:W3:Y:S04]  /*217f0*/  LDL.LU R232, [R1+0x2a24] ;  /* 0x002a240001e87983 */ /* 0x000ee80000300800 */
[----:B------:R-:W3:Y:S04]  /*21800*/  LDL.LU R233, [R1+0x2a20] ;  /* 0x002a200001e97983 */ /* 0x000ee80000300800 */
[----:B------:R-:W3:Y:S04]  /*21810*/  LDL.LU R234, [R1+0x2a1c] ;  /* 0x002a1c0001ea7983 */ /* 0x000ee80000300800 */
[----:B------:R-:W3:Y:S04]  /*21820*/  LDL.LU R235, [R1+0x2a18] ;  /* 0x002a180001eb7983 */ /* 0x000ee80000300800 */
[----:B------:R-:W3:Y:S04]  /*21830*/  LDL.LU R171, [R1+0x1bc] ;  /* 0x0001bc0001ab7983 */ /* 0x000ee80000300800 */
[----:B------:R-:W3:Y:S04]  /*21840*/  LDL.LU R236, [R1+0x1a0] ;  /* 0x0001a00001ec7983 */ /* 0x000ee80000300800 */
[----:B------:R-:W3:Y:S04]  /*21850*/  LDL.LU R54, [R1+0x2a14] ;  /* 0x002a140001367983 */ /* 0x000ee80000300800 */
[----:B------:R-:W3:Y:S04]  /*21860*/  LDL.LU R58, [R1+0x2a10] ;  /* 0x002a1000013a7983 */ /* 0x000ee80000300800 */
[----:B------:R-:W3:Y:S01]  /*21870*/  LDL.LU R59, [R1+0x2a0c] ;  /* 0x002a0c00013b7983 */ /* 0x000ee20000300800 */
[----:B------:R-:W-:Y:S08]  /*21880*/  HMMA.1688.F32.TF32 R92, R100, R40, R216 ;  /* 0x00000028645c723c */ /* 0x000ff000000810d8 */
[C---:B------:R-:W-:Y:S08]  /*21890*/  HMMA.1688.F32.TF32 R108, R64.reuse, R52, R108 ;  /* 0x00000034406c723c */ /* 0x040ff0000008106c */
[C---:B----4-:R-:W-:Y:S08]  /*218a0*/  HMMA.1688.F32.TF32 R112, R64.reuse, R60, R112 ;  /* 0x0000003c4070723c */ /* 0x050ff00000081070 */
[C---:B------:R-:W-:Y:S08]  /*218b0*/  HMMA.1688.F32.TF32 R116, R64.reuse, R48, R116 ;  /* 0x000000304074723c */ /* 0x040ff00000081074 */
[C---:B------:R-:W-:Y:S08]  /*218c0*/  HMMA.1688.F32.TF32 R120, R64.reuse, R44, R120 ;  /* 0x0000002c4078723c */ /* 0x040ff00000081078 */
[C---:B------:R-:W-:Y:S08]  /*218d0*/  HMMA.1688.F32.TF32 R124, R64.reuse, R40, R124 ;  /* 0x00000028407c723c */ /* 0x040ff0000008107c */
[----:B------:R-:W-:Y:S08]  /*218e0*/  HMMA.1688.F32.TF32 R136, R64, R248, R136 ;  /* 0x000000f84088723c */ /* 0x000ff00000081088 */
[C---:B-1----:R-:W-:Y:S01]  /*218f0*/  HMMA.1688.F32.TF32 R216, R28.reuse, R40, R148 ;  /* 0x000000281cd8723c */ /* 0x042fe20000081094 */
[----:B------:R-:W-:Y:S04]  /*21900*/  LDS R148, [R3+0x4000] ;  /* 0x0040000003947984 */ /* 0x000fe80000000800 */
[----:B------:R-:W-:Y:S04]  /*21910*/  LDS R150, [R3+0x6000] ;  /* 0x0060000003967984 */ /* 0x000fe80000000800 */
[----:B------:R-:W-:Y:S04]  /*21920*/  LDS R149, [R0+0x4000] ;  /* 0x0040000000957984 */ /* 0x000fe80000000800 */
[----:B------:R-:W3:Y:S01]  /*21930*/  LDS R151, [R0+0x6000] ;  /* 0x0060000000977984 */ /* 0x000ee20000000800 */
[----:B--2---:R-:W-:Y:S08]  /*21940*/  HMMA.1688.F32.TF32 R64, R28, R36, R244 ;  /* 0x000000241c40723c */ /* 0x004ff000000810f4 */
[----:B---3--:R-:W-:Y:S07]  /*21950*/  HMMA.1688.F32.TF32 R244, R148, R58, R240 ;  /* 0x0000003a94f4723c */ /* 0x008fee00000810f0 */
[----:B------:R-:W-:-:S02]  /*21960*/  IMAD.MOV.U32 R240, RZ, RZ, R55 ;  /* 0x000000fffff07224 */ /* 0x000fc400078e0037 */
[----:B------:R-:W2:Y:S01]  /*21970*/  LDL.LU R55, [R1+0x2a08] ;  /* 0x002a080001377983 */ /* 0x000ea20000300800 */
[----:B------:R-:W-:-:S03]  /*21980*/  MOV R243, R62 ;  /* 0x0000003e00f37202 */ /* 0x000fc60000000f00 */
[----:B------:R-:W3:Y:S01]  /*21990*/  LDL.LU R241, [R1+0x194] ;  /* 0x0001940001f17983 */ /* 0x000ee20000300800 */
[-C--:B------:R-:W-:Y:S03]  /*219a0*/  HMMA.1688.F32.TF32 R80, R100, R56.reuse, R80 ;  /* 0x000000386450723c */ /* 0x080fe60000081050 */
[----:B------:R-:W3:Y:S04]  /*219b0*/  LDL.LU R242, [R1+0x198] ;  /* 0x0001980001f27983 */ /* 0x000ee80000300800 */
[----:B------:R-:W4:Y:S01]  /*219c0*/  LDL.LU R62, [R1+0x2a04] ;  /* 0x002a0400013e7983 */ /* 0x000f220000300800 */
[----:B------:R-:W-:Y:S03]  /*219d0*/  HMMA.1688.F32.TF32 R140, R28, R56, R140 ;  /* 0x000000381c8c723c */ /* 0x000fe6000008108c */
[----:B------:R-:W-:Y:S04]  /*219e0*/  STL [R1+0x28cc], R244 ;  /* 0x0028ccf401007387 */ /* 0x000fe80000100800 */
[----:B------:R-:W-:Y:S04]  /*219f0*/  STL [R1+0x28c8], R245 ;  /* 0x0028c8f501007387 */ /* 0x000fe80000100800 */
[----:B------:R1:W-:Y:S04]  /*21a00*/  STL [R1+0x28c4], R246 ;  /* 0x0028c4f601007387 */ /* 0x0003e80000100800 */
[----:B------:R1:W-:Y:S01]  /*21a10*/  STL [R1+0x28c0], R247 ;  /* 0x0028c0f701007387 */ /* 0x0003e20000100800 */
[----:B--2---:R-:W-:Y:S11]  /*21a20*/  HMMA.1688.F32.TF32 R168, R148, R54, R168 ;  /* 0x0000003694a8723c */ /* 0x004ff600000810a8 */
[----:B------:R-:W-:Y:S11]  /*21a30*/  @!UPT UIADD3 URZ, URZ, URZ, URZ ;  /* 0x0000003f3f3ff290 */ /* 0x000ff6000fffe03f */
[----:B------:R-:W-:Y:S02]  /*21a40*/  @!UPT UIADD3 URZ, URZ, URZ, URZ ;  /* 0x0000003f3f3ff290 */ /* 0x000fe4000fffe03f */
[----:B------:R-:W-:Y:S02]  /*21a50*/  IMAD.MOV.U32 R57, RZ, RZ, R168 ;  /* 0x000000ffff397224 */ /* 0x000fe400078e00a8 */
[----:B------:R-:W-:Y:S02]  /*21a60*/  IMAD.MOV.U32 R168, RZ, RZ, R63 ;  /* 0x000000ffffa87224 */ /* 0x000fe400078e003f */
[----:B------:R-:W4:Y:S01]  /*21a70*/  LDL.LU R63, [R1+0x2a00] ;  /* 0x002a0000013f7983 */ /* 0x000f220000300800 */
[-C--:B------:R-:W-:Y:S01]  /*21a80*/  HMMA.1688.F32.TF32 R208, R100, R52.reuse, R208 ;  /* 0x0000003464d0723c */ /* 0x080fe200000810d0 */
[----:B------:R-:W-:Y:S02]  /*21a90*/  IMAD.MOV.U32 R56, RZ, RZ, R169 ;  /* 0x000000ffff387224 */ /* 0x000fe400078e00a9 */
[----:B------:R-:W2:Y:S05]  /*21aa0*/  LDL.LU R169, [R1+0x184] ;  /* 0x0001840001a97983 */ /* 0x000eaa0000300800 */
[----:B------:R-:W-:Y:S07]  /*21ab0*/  HMMA.1688.F32.TF32 R160, R28, R52, R160 ;  /* 0x000000341ca0723c */ /* 0x000fee00000810a0 */
[----:B------:R-:W-:Y:S01]  /*21ac0*/  IMAD.MOV.U32 R52, RZ, RZ, R171 ;  /* 0x000000ffff347224 */ /* 0x000fe200078e00ab */
[----:B------:R-:W-:-:S02]  /*21ad0*/  MOV R53, R170 ;  /* 0x000000aa00357202 */ /* 0x000fc40000000f00 */
[----:B------:R-:W2:Y:S01]  /*21ae0*/  LDL.LU R170, [R1+0x188] ;  /* 0x0001880001aa7983 */ /* 0x000ea20000300800 */
[----:B------:R-:W-:Y:S01]  /*21af0*/  MOV R171, R50 ;  /* 0x0000003200ab7202 */ /* 0x000fe20000000f00 */
[-C--:B------:R-:W-:Y:S02]  /*21b00*/  HMMA.1688.F32.TF32 R212, R100, R48.reuse, R212 ;  /* 0x0000003064d4723c */ /* 0x080fe400000810d4 */
[----:B------:R-:W3:Y:S04]  /*21b10*/  LDL.LU R50, [R1+0x29fc] ;  /* 0x0029fc0001327983 */ /* 0x000ee80000300800 */
[----:B------:R-:W-:Y:S02]  /*21b20*/  STL [R1+0x28dc], R52 ;  /* 0x0028dc3401007387 */ /* 0x000fe40000100800 */
[----:B------:R-:W-:Y:S02]  /*21b30*/  HMMA.1688.F32.TF32 R132, R28, R48, R132 ;  /* 0x000000301c84723c */ /* 0x000fe40000081084 */
[----:B------:R-:W-:Y:S04]  /*21b40*/  STL [R1+0x28d8], R53 ;  /* 0x0028d83501007387 */ /* 0x000fe80000100800 */
[----:B------:R-:W-:Y:S04]  /*21b50*/  STL [R1+0x28d4], R56 ;  /* 0x0028d43801007387 */ /* 0x000fe80000100800 */
[----:B------:R-:W-:Y:S01]  /*21b60*/  STL [R1+0x28d0], R57 ;  /* 0x0028d03901007387 */ /* 0x000fe20000100800 */
[----:B----4-:R-:W-:Y:S11]  /*21b70*/  HMMA.1688.F32.TF32 R236, R148, R62, R236 ;  /* 0x0000003e94ec723c */ /* 0x010ff600000810ec */
[----:B------:R-:W-:Y:S11]  /*21b80*/  @!UPT UIADD3 URZ, URZ, URZ, URZ ;  /* 0x0000003f3f3ff290 */ /* 0x000ff6000fffe03f */
[----:B------:R-:W-:Y:S02]  /*21b90*/  @!UPT UIADD3 URZ, URZ, URZ, URZ ;  /* 0x0000003f3f3ff290 */ /* 0x000fe4000fffe03f */
[----:B------:R-:W-:Y:S02]  /*21ba0*/  IMAD.MOV.U32 R49, RZ, RZ, R236 ;  /* 0x000000ffff317224 */ /* 0x000fe400078e00ec */
[----:B------:R-:W-:Y:S02]  /*21bb0*/  IMAD.MOV.U32 R236, RZ, RZ, R51 ;  /* 0x000000ffffec7224 */ /* 0x000fe400078e0033 */
[----:B------:R-:W3:Y:S01]  /*21bc0*/  LDL.LU R51, [R1+0x29f8] ;  /* 0x0029f80001337983 */ /* 0x000ee20000300800 */
[----:B------:R-:W-:Y:S01]  /*21bd0*/  HMMA.1688.F32.TF32 R96, R28, R44, R96 ;  /* 0x0000002c1c60723c */ /* 0x000fe20000081060 */
[----:B------:R-:W-:Y:S02]  /*21be0*/  IMAD.MOV.U32 R48, RZ, RZ, R237 ;  /* 0x000000ffff307224 */ /* 0x000fe400078e00ed */
[----:B------:R-:W4:Y:S04]  /*21bf0*/  LDL.LU R237, [R1+0x174] ;  /* 0x0001740001ed7983 */ /* 0x000f280000300800 */
[----:B------:R-:W-:Y:S01]  /*21c00*/  IMAD.MOV.U32 R44, RZ, RZ, R239 ;  /* 0x000000ffff2c7224 */ /* 0x000fe200078e00ef */
[----:B------:R-:W-:-:S02]  /*21c10*/  MOV R45, R238 ;  /* 0x000000ee002d7202 */ /* 0x000fc40000000f00 */
[----:B------:R-:W4:Y:S01]  /*21c20*/  LDL.LU R238, [R1+0x178] ;  /* 0x0001780001ee7983 */ /* 0x000f220000300800 */
[----:B------:R-:W-:-:S03]  /*21c30*/  MOV R239, R46 ;  /* 0x0000002e00ef7202 */ /* 0x000fc60000000f00 */
[----:B------:R-:W2:Y:S04]  /*21c40*/  LDL.LU R46, [R1+0x29f4] ;  /* 0x0029f400012e7983 */ /* 0x000ea80000300800 */
[----:B------:R-:W-:Y:S04]  /*21c50*/  STL [R1+0x28ec], R44 ;  /* 0x0028ec2c01007387 */ /* 0x000fe80000100800 */
[----:B------:R-:W-:Y:S04]  /*21c60*/  STL [R1+0x28e8], R45 ;  /* 0x0028e82d01007387 */ /* 0x000fe80000100800 */
[----:B------:R-:W-:Y:S04]  /*21c70*/  STL [R1+0x28e4], R48 ;  /* 0x0028e43001007387 */ /* 0x000fe80000100800 */
[----:B------:R-:W-:Y:S01]  /*21c80*/  STL [R1+0x28e0], R49 ;  /* 0x0028e03101007387 */ /* 0x000fe20000100800 */
[----:B------:R-:W-:Y:S03]  /*21c90*/  HMMA.1688.F32.TF32 R164, R28, R60, R152 ;  /* 0x0000003c1ca4723c */ /* 0x000fe60000081098 */
[----:B------:R-:W-:Y:S04]  /*21ca0*/  LDS R152, [R3+0x4300] ;  /* 0x0043000003987984 */ /* 0x000fe80000000800 */
[----:B------:R-:W-:Y:S01]  /*21cb0*/  LDS R154, [R3+0x6300] ;  /* 0x00630000039a7984 */ /* 0x000fe20000000800 */
[----:B---3--:R-:W-:Y:S03]  /*21cc0*/  HMMA.1688.F32.TF32 R240, R148, R50, R240 ;  /* 0x0000003294f0723c */ /* 0x008fe600000810f0 */
[----:B------:R-:W-:Y:S04]  /*21cd0*/  LDS R153, [R0+0x4300] ;  /* 0x0043000000997984 */ /* 0x000fe80000000800 */
[----:B------:R-:W-:Y:S11]  /*21ce0*/  LDS R155, [R0+0x6300] ;  /* 0x00630000009b7984 */ /* 0x000ff60000000800 */
[----:B------:R-:W-:Y:S06]  /*21cf0*/  @!UPT UIADD3 URZ, URZ, URZ, URZ ;  /* 0x0000003f3f3ff290 */ /* 0x000fec000fffe03f */
[----:B-1----:R-:W-:Y:S02]  /*21d00*/  IMAD.MOV.U32 R246, RZ, RZ, R240 ;  /* 0x000000fffff67224 */ /* 0x002fe400078e00f0 */
[----:B------:R-:W-:Y:S02]  /*21d10*/  IMAD.MOV.U32 R240, RZ, RZ, R47 ;  /* 0x000000fffff07224 */ /* 0x000fe400078e002f */
[----:B------:R-:W2:Y:S01]  /*21d20*/  LDL.LU R47, [R1+0x29f0] ;  /* 0x0029f000012f7983 */ /* 0x000ea20000300800 */
[----:B------:R-:W-:Y:S01]  /*21d30*/  IMAD.MOV.U32 R247, RZ, RZ, R241 ;  /* 0x000000fffff77224 */ /* 0x000fe200078e00f1 */
[----:B------:R-:W-:Y:S01]  /*21d40*/  MOV R61, R242 ;  /* 0x000000f2003d7202 */ /* 0x000fe20000000f00 */
[----:B------:R-:W-:Y:S01]  /*21d50*/  IMAD.MOV.U32 R60, RZ, RZ, R243 ;  /* 0x000000ffff3c7224 */ /* 0x000fe200078e00f3 */
[----:B------:R-:W3:Y:S01]  /*21d60*/  LDL.LU R241, [R1+0x164] ;  /* 0x0001640001f17983 */ /* 0x000ee20000300800 */
[----:B------:R-:W-:Y:S01]  /*21d70*/  MOV R242, R42 ;  /* 0x0000002a00f27202 */ /* 0x000fe20000000f00 */
[----:B------:R-:W-:-:S02]  /*21d80*/  IMAD.MOV.U32 R243, RZ, RZ, R43 ;  /* 0x000000fffff37224 */ /* 0x000fc400078e002b */
[----:B------:R-:W4:Y:S04]  /*21d90*/  LDL.LU R42, [R1+0x29ec] ;  /* 0x0029ec00012a7983 */ /* 0x000f280000300800 */
[----:B------:R-:W4:Y:S04]  /*21da0*/  LDL.LU R43, [R1+0x29e8] ;  /* 0x0029e800012b7983 */ /* 0x000f280000300800 */
[----:B------:R-:W-:Y:S04]  /*21db0*/  STL [R1+0x28fc], R60 ;  /* 0x0028fc3c01007387 */ /* 0x000fe80000100800 */
[----:B------:R-:W-:Y:S04]  /*21dc0*/  STL [R1+0x28f8], R61 ;  /* 0x0028f83d01007387 */ /* 0x000fe80000100800 */
[----:B------:R1:W-:Y:S04]  /*21dd0*/  STL [R1+0x28f4], R247 ;  /* 0x0028f4f701007387 */ /* 0x0003e80000100800 */
[----:B------:R-:W-:Y:S01]  /*21de0*/  STL [R1+0x28f0], R246 ;  /* 0x0028f0f601007387 */ /* 0x000fe20000100800 */
[----:B-1----:R-:W-:Y:S01]  /*21df0*/  MOV R247, R38 ;  /* 0x0000002600f77202 */ /* 0x002fe20000000f00 */
[C---:B--2---:R-:W-:Y:S08]  /*21e00*/  HMMA.1688.F32.TF32 R168, R148.reuse, R46, R168 ;  /* 0x0000002e94a8723c */ /* 0x044ff000000810a8 */
[----:B----4-:R-:W-:Y:S11]  /*21e10*/  HMMA.1688.F32.TF32 R236, R148, R42, R236 ;  /* 0x0000002a94ec723c */ /* 0x010ff600000810ec */
[----:B------:R-:W-:Y:S05]  /*21e20*/  @!UPT UIADD3 URZ, URZ, URZ, URZ ;  /* 0x0000003f3f3ff290 */ /* 0x000fea000fffe03f */
[----:B------:R-:W-:Y:S02]  /*21e30*/  IMAD.MOV.U32 R245, RZ, RZ, R171 ;  /* 0x000000fffff57224 */ /* 0x000fe400078e00ab */
[----:B------:R-:W-:Y:S01]  /*21e40*/  IMAD.MOV.U32 R244, RZ, RZ, R170 ;  /* 0x000000fffff47224 */ /* 0x000fe200078e00aa */
[----:B------:R-:W-:Y:S01]  /*21e50*/  MOV R57, R169 ;  /* 0x000000a900397202 */ /* 0x000fe20000000f00 */
[----:B------:R-:W-:Y:S01]  /*21e60*/  IMAD.MOV.U32 R56, RZ, RZ, R168 ;  /* 0x000000ffff387224 */ /* 0x000fe200078e00a8 */
[----:B------:R-:W2:Y:S04]  /*21e70*/  LDL.LU.64 R170, [R1+0x29e0] ;  /* 0x0029e00001aa7983 */ /* 0x000ea80000300a00 */
[----:B------:R-:W2:Y:S04]  /*21e80*/  LDL.LU.64 R168, [R1+0x29d8] ;  /* 0x0029d80001a87983 */ /* 0x000ea80000300a00 */
[----:B------:R-:W-:Y:S04]  /*21e90*/  STL [R1+0x290c], R245 ;  /* 0x00290cf501007387 */ /* 0x000fe80000100800 */
[----:B------:R1:W-:Y:S01]  /*21ea0*/  STL [R1+0x2908], R244 ;  /* 0x002908f401007387 */ /* 0x0003e20000100800 */
[----:B------:R-:W-:-:S02]  /*21eb0*/  IMAD.MOV.U32 R48, RZ, RZ, R236 ;  /* 0x000000ffff307224 */ /* 0x000fc400078e00ec */
[----:B------:R-:W-:Y:S01]  /*21ec0*/  IMAD.MOV.U32 R236, RZ, RZ, R39 ;  /* 0x000000ffffec7224 */ /* 0x000fe200078e0027 */
[----:B-1----:R-:W4:Y:S04]  /*21ed0*/  LDL.LU R244, [R1+0x150] ;  /* 0x0001500001f47983 */ /* 0x002f280000300800 */
[----:B------:R-:W4:Y:S04]  /*21ee0*/  LDL.LU R245, [R1+0x154] ;  /* 0x0001540001f57983 */ /* 0x000f280000300800 */
[----:B------:R-:W4:Y:S04]  /*21ef0*/  LDL.LU R246, [R1+0x158] ;  /* 0x0001580001f67983 */ /* 0x000f280000300800 */
[----:B------:R-:W3:Y:S04]  /*21f00*/  LDL.LU R38, [R1+0x29d4] ;  /* 0x0029d40001267983 */ /* 0x000ee80000300800 */
[----:B------:R-:W-:Y:S04]  /*21f10*/  STL [R1+0x2904], R57 ;  /* 0x0029043901007387 */ /* 0x000fe80000100800 */
[----:B------:R-:W-:Y:S04]  /*21f20*/  STL [R1+0x2900], R56 ;  /* 0x0029003801007387 */ /* 0x000fe80000100800 */
[----:B------:R-:W3:Y:S01]  /*21f30*/  LDL.LU R39, [R1+0x29d0] ;  /* 0x0029d00001277983 */ /* 0x000ee20000300800 */
[----:B------:R-:W-:Y:S01]  /*21f40*/  IMAD.MOV.U32 R53, RZ, RZ, R239 ;  /* 0x000000ffff357224 */ /* 0x000fe200078e00ef */
[----:B------:R-:W-:Y:S01]  /*21f50*/  MOV R52, R238 ;  /* 0x000000ee00347202 */ /* 0x000fe20000000f00 */
[----:B------:R-:W-:Y:S01]  /*21f60*/  IMAD.MOV.U32 R49, RZ, RZ, R237 ;  /* 0x000000ffff317224 */ /* 0x000fe200078e00ed */
[----:B------:R-:W-:Y:S01]  /*21f70*/  MOV R239, R250 ;  /* 0x000000fa00ef7202 */ /* 0x000fe20000000f00 */
[----:B------:R-:W2:Y:S04]  /*21f80*/  LDL.LU R237, [R1+0x144] ;  /* 0x0001440001ed7983 */ /* 0x000ea80000300800 */
[----:B------:R-:W2:Y:S04]  /*21f90*/  LDL.LU R238, [R1+0x148] ;  /* 0x0001480001ee7983 */ /* 0x000ea80000300800 */
[----:B------:R-:W4:Y:S04]  /*21fa0*/  LDL.LU R250, [R1+0x29cc] ;  /* 0x0029cc0001fa7983 */ /* 0x000f280000300800 */
[----:B------:R-:W-:Y:S04]  /*21fb0*/  STL [R1+0x291c], R53 ;  /* 0x00291c3501007387 */ /* 0x000fe80000100800 */
[----:B------:R-:W-:Y:S04]  /*21fc0*/  STL [R1+0x2918], R52 ;  /* 0x0029183401007387 */ /* 0x000fe80000100800 */
[----:B------:R-:W-:Y:S04]  /*21fd0*/  STL [R1+0x2914], R49 ;  /* 0x0029143101007387 */ /* 0x000fe80000100800 */
[----:B------:R-:W-:Y:S01]  /*21fe0*/  STL [R1+0x2910], R48 ;  /* 0x0029103001007387 */ /* 0x000fe20000100800 */
[----:B------:R-:W-:Y:S08]  /*21ff0*/  HMMA.1688.F32.TF32 R196, R100, R36, R196 ;  /* 0x0000002464c4723c */ /* 0x000ff000000810c4 */
[----:B---3--:R-:W-:Y:S11]  /*22000*/  HMMA.1688.F32.TF32 R240, R148, R38, R240 ;  /* 0x0000002694f0723c */ /* 0x008ff600000810f0 */
[----:B------:R-:W-:Y:S11]  /*22010*/  @!UPT UIADD3 URZ, URZ, URZ, URZ ;  /* 0x0000003f3f3ff290 */ /* 0x000ff6000fffe03f */
[----:B------:R-:W-:Y:S02]  /*22020*/  @!UPT UIADD3 URZ, URZ, URZ, URZ ;  /* 0x0000003f3f3ff290 */ /* 0x000fe4000fffe03f */
[----:B------:R-:W-:Y:S02]  /*22030*/  IMAD.MOV.U32 R41, RZ, RZ, R240 ;  /* 0x000000ffff297224 */ /* 0x000fe400078e00f0 */
[----:B------:R-:W-:Y:S02]  /*22040*/  IMAD.MOV.U32 R240, RZ, RZ, R251 ;  /* 0x000000fffff07224 */ /* 0x000fe400078e00fb */
[----:B------:R-:W4:Y:S01]  /*22050*/  LDL.LU R251, [R1+0x29c8] ;  /* 0x0029c80001fb7983 */ /* 0x000f220000300800 */
[----:B------:R-:W-:Y:S01]  /*22060*/  IMAD.MOV.U32 R40, RZ, RZ, R241 ;  /* 0x000000ffff287224 */ /* 0x000fe200078e00f1 */
[----:B------:R-:W-:Y:S01]  /*22070*/  MOV R37, R242 ;  /* 0x000000f200257202 */ /* 0x000fe20000000f00 */
[----:B------:R-:W-:Y:S01]  /*22080*/  IMAD.MOV.U32 R36, RZ, RZ, R243 ;  /* 0x000000ffff247224 */ /* 0x000fe200078e00f3 */
[----:B------:R-:W3:Y:S04]  /*22090*/  LDL.LU R241, [R1+0x134] ;  /* 0x0001340001f17983 */ /* 0x000ee80000300800 */
[----:B------:R-:W3:Y:S04]  /*220a0*/  LDL.LU R242, [R1+0x138] ;  /* 0x0001380001f27983 */ /* 0x000ee80000300800 */
[----:B------:R-:W3:Y:S01]  /*220b0*/  LDL.LU R243, [R1+0x13c] ;  /* 0x00013c0001f37983 */ /* 0x000ee20000300800 */
[----:B------:R-:W-:Y:S03]  /*220c0*/  HMMA.1688.F32.TF32 R100, R100, R248, R228 ;  /* 0x000000f86464723c */ /* 0x000fe600000810e4 */
[----:B------:R-:W-:Y:S04]  /*220d0*/  LDS R228, [R3+0x4100] ;  /* 0x0041000003e47984 */ /* 0x000fe80000000800 */
[----:B------:R-:W-:Y:S04]  /*220e0*/  LDS R230, [R3+0x6100] ;  /* 0x0061000003e67984 */ /* 0x000fe80000000800 */
[----:B------:R-:W-:Y:S04]  /*220f0*/  LDS R229, [R0+0x4100] ;  /* 0x0041000000e57984 */ /* 0x000fe80000000800 */
[----:B------:R-:W2:Y:S04]  /*22100*/  LDS R231, [R0+0x6100] ;  /* 0x0061000000e77984 */ /* 0x000ea80000000800 */
[----:B------:R-:W-:Y:S04]  /*22110*/  STL [R1+0x292c], R36 ;  /* 0x00292c2401007387 */ /* 0x000fe80000100800 */
[----:B------:R-:W-:Y:S04]  /*22120*/  STL [R1+0x2928], R37 ;  /* 0x0029282501007387 */ /* 0x000fe80000100800 */
[----:B------:R1:W-:Y:S04]  /*22130*/  STL [R1+0x2924], R40 ;  /* 0x0029242801007387 */ /* 0x0003e80000100800 */
[----:B------:R1:W-:Y:S01]  /*22140*/  STL [R1+0x2920], R41 ;  /* 0x0029202901007387 */ /* 0x0003e20000100800 */
[----:B--2---:R-:W-:Y:S11]  /*22150*/  HMMA.1688.F32.TF32 R236, R228, R58, R236 ;  /* 0x0000003ae4ec723c */ /* 0x004ff600000810ec */
[----:B------:R-:W-:Y:S11]  /*22160*/  @!UPT UIADD3 URZ, URZ, URZ, URZ ;  /* 0x0000003f3f3ff290 */ /* 0x000ff6000fffe03f */
[----:B------:R-:W-:Y:S02]  /*22170*/  @!UPT UIADD3 URZ, URZ, URZ, URZ ;  /* 0x0000003f3f3ff290 */ /* 0x000fe4000fffe03f */
[----:B------:R-:W-:Y:S01]  /*22180*/  IMAD.MOV.U32 R57, RZ, RZ, R236 ;  /* 0x000000ffff397224 */ /* 0x000fe200078e00ec */
[----:B------:R-:W-:Y:S01]  /*22190*/  MOV R60, R238 ;  /* 0x000000ee003c7202 */ /* 0x000fe20000000f00 */
[----:B------:R-:W-:Y:S02]  /*221a0*/  IMAD.MOV.U32 R56, RZ, RZ, R237 ;  /* 0x000000ffff387224 */ /* 0x000fe400078e00ed */
[----:B------:R-:W-:Y:S01]  /*221b0*/  IMAD.MOV.U32 R61, RZ, RZ, R239 ;  /* 0x000000ffff3d7224 */ /* 0x000fe200078e00ef */
[----:B----4-:R-:W-:Y:S11]  /*221c0*/  HMMA.1688.F32.TF32 R148, R148, R250, R244 ;  /* 0x000000fa9494723c */ /* 0x010ff600000810f4 */
[----:B------:R-:W-:Y:S11]  /*221d0*/  @!UPT UIADD3 URZ, URZ, URZ, URZ ;  /* 0x0000003f3f3ff290 */ /* 0x000ff6000fffe03f */
[----:B------:R-:W-:Y:S02]  /*221e0*/  @!UPT UIADD3 URZ, URZ, URZ, URZ ;  /* 0x0000003f3f3ff290 */ /* 0x000fe4000fffe03f */
[----:B------:R-:W-:Y:S01]  /*221f0*/  MOV R247, R148 ;  /* 0x0000009400f77202 */ /* 0x000fe20000000f00 */
[----:B------:R-:W-:Y:S01]  /*22200*/  IMAD.MOV.U32 R246, RZ, RZ, R149 ;  /* 0x000000fffff67224 */ /* 0x000fe200078e0095 */
[----:B------:R-:W-:Y:S01]  /*22210*/  MOV R45, R151 ;  /* 0x00000097002d7202 */ /* 0x000fe20000000f00 */
[----:B------:R-:W-:Y:S01]  /*22220*/  IMAD.MOV.U32 R44, RZ, RZ, R150 ;  /* 0x000000ffff2c7224 */ /* 0x000fe200078e0096 */
[----:B------:R-:W2:Y:S04]  /*22230*/  LDL.LU R148, [R1+0xb0] ;  /* 0x0000b00001947983 */ /* 0x000ea80000300800 */
[----:B------:R-:W2:Y:S04]  /*22240*/  LDL.LU R149, [R1+0xb4] ;  /* 0x0000b40001957983 */ /* 0x000ea80000300800 */
[----:B------:R-:W2:Y:S04]  /*22250*/  LDL.LU R150, [R1+0xb8] ;  /* 0x0000b80001967983 */ /* 0x000ea80000300800 */
[----:B------:R-:W2:Y:S04]  /*22260*/  LDL.LU R151, [R1+0xbc] ;  /* 0x0000bc0001977983 */ /* 0x000ea80000300800 */
[----:B------:R-:W-:Y:S04]  /*22270*/  STL [R1+0x293c], R45 ;  /* 0x00293c2d01007387 */ /* 0x000fe80000100800 */
[----:B------:R-:W-:Y:S04]  /*22280*/  STL [R1+0x2938], R44 ;  /* 0x0029382c01007387 */ /* 0x000fe80000100800 */
[----:B------:R-:W-:Y:S04]  /*22290*/  STL [R1+0x2934], R246 ;  /* 0x002934f601007387 */ /* 0x000fe80000100800 */
[----:B------:R4:W-:Y:S04]  /*222a0*/  STL [R1+0x2930], R247 ;  /* 0x002930f701007387 */ /* 0x0009e80000100800 */
[----:B------:R-:W4:Y:S04]  /*222b0*/  LDL.LU R236, [R1+0x80] ;  /* 0x0000800001ec7983 */ /* 0x000f280000300800 */
[----:B------:R-:W4:Y:S04]  /*222c0*/  LDL.LU R237, [R1+0x84] ;  /* 0x0000840001ed7983 */ /* 0x000f280000300800 */
[----:B------:R-:W4:Y:S04]  /*222d0*/  LDL.LU R238, [R1+0x88] ;  /* 0x0000880001ee7983 */ /* 0x000f280000300800 */
[----:B------:R-:W4:Y:S01]  /*222e0*/  LDL.LU R239, [R1+0x8c] ;  /* 0x00008c0001ef7983 */ /* 0x000f220000300800 */
[----:B---3--:R-:W-:Y:S03]  /*222f0*/  HMMA.1688.F32.TF32 R240, R228, R54, R240 ;  /* 0x00000036e4f0723c */ /* 0x008fe600000810f0 */
[----:B------:R-:W-:Y:S04]  /*22300*/  STL [R1+0x294c], R61 ;  /* 0x00294c3d01007387 */ /* 0x000fe80000100800 */
[----:B------:R-:W-:Y:S04]  /*22310*/  STL [R1+0x2948], R60 ;  /* 0x0029483c01007387 */ /* 0x000fe80000100800 */
[----:B------:R-:W-:Y:S04]  /*22320*/  STL [R1+0x2944], R56 ;  /* 0x0029443801007387 */ /* 0x000fe80000100800 */
[----:B------:R-:W-:Y:S09]  /*22330*/  STL [R1+0x2940], R57 ;  /* 0x0029403901007387 */ /* 0x000ff20000100800 */
[----:B------:R-:W-:Y:S01]  /*22340*/  IMAD.MOV.U32 R49, RZ, RZ, R240 ;  /* 0x000000ffff317224 */ /* 0x000fe200078e00f0 */
[----:B------:R-:W-:Y:S01]  /*22350*/  MOV R48, R241 ;  /* 0x000000f100307202 */ /* 0x000fe20000000f00 */
[----:B------:R-:W3:Y:S01]  /*22360*/  LDL.LU R240, [R1+0x50] ;  /* 0x0000500001f07983 */ /* 0x000ee20000300800 */
[----:B------:R-:W-:-:S02]  /*22370*/  IMAD.MOV.U32 R245, RZ, RZ, R242 ;  /* 0x000000fffff57224 */ /* 0x000fc400078e00f2 */
[----:B------:R-:W-:Y:S01]  /*22380*/  IMAD.MOV.U32 R244, RZ, RZ, R243 ;  /* 0x000000fffff47224 */ /* 0x000fe200078e00f3 */
[----:B------:R-:W3:Y:S04]  /*22390*/  LDL.LU R241, [R1+0x54] ;  /* 0x0000540001f17983 */ /* 0x000ee80000300800 */
[----:B------:R-:W3:Y:S04]  /*223a0*/  LDL.LU R242, [R1+0x58] ;  /* 0x0000580001f27983 */ /* 0x000ee80000300800 */
[----:B------:R-:W3:Y:S04]  /*223b0*/  LDL.LU R243, [R1+0x5c] ;  /* 0x00005c0001f37983 */ /* 0x000ee80000300800 */
[----:B------:R1:W-:Y:S04]  /*223c0*/  STL [R1+0x295c], R244 ;  /* 0x00295cf401007387 */ /* 0x0003e80000100800 */
[----:B------:R1:W-:Y:S04]  /*223d0*/  STL [R1+0x2958], R245 ;  /* 0x002958f501007387 */ /* 0x0003e80000100800 */
[----:B------:R-:W-:Y:S04]  /*223e0*/  STL [R1+0x2954], R48 ;  /* 0x0029543001007387 */ /* 0x000fe80000100800 */
[----:B------:R-:W-:Y:S01]  /*223f0*/  STL [R1+0x2950], R49 ;  /* 0x0029503101007387 */ /* 0x000fe20000100800 */
[C---:B--2---:R-:W-:Y:S08]  /*22400*/  HMMA.1688.F32.TF32 R148, R228.reuse, R62, R148 ;  /* 0x0000003ee494723c */ /* 0x044ff00000081094 */
[----:B----4-:R-:W-:Y:S11]  /*22410*/  HMMA.1688.F32.TF32 R236, R228, R50, R236 ;  /* 0x00000032e4ec723c */ /* 0x010ff600000810ec */
[----:B------:R-:W-:Y:S05]  /*22420*/  @!UPT UIADD3 URZ, URZ, URZ, URZ ;  /* 0x0000003f3f3ff290 */ /* 0x000fea000fffe03f */
[----:B-1----:R-:W-:Y:S01]  /*22430*/  MOV R40, R148 ;  /* 0x0000009400287202 */ /* 0x002fe20000000f00 */
[----:B------:R-:W-:Y:S01]  /*22440*/  IMAD.MOV.U32 R41, RZ, RZ, R149 ;  /* 0x000000ffff297224 */ /* 0x000fe200078e0095 */
[----:B------:R-:W-:Y:S01]  /*22450*/  MOV R52, R151 ;  /* 0x0000009700347202 */ /* 0x000fe20000000f00 */
[----:B------:R-:W-:Y:S01]  /*22460*/  IMAD.MOV.U32 R53, RZ, RZ, R150 ;  /* 0x000000ffff357224 */ /* 0x000fe200078e0096 */
[----:B------:R-:W2:Y:S04]  /*22470*/  LDL.LU R148, [R1+0x10] ;  /* 0x0000100001947983 */ /* 0x000ea80000300800 */
[----:B------:R-:W2:Y:S04]  /*22480*/  LDL.LU R149, [R1+0x14] ;  /* 0x0000140001957983 */ /* 0x000ea80000300800 */
[----:B------:R-:W2:Y:S04]  /*22490*/  LDL.LU R150, [R1+0x18] ;  /* 0x0000180001967983 */ /* 0x000ea80000300800 */
[----:B------:R-:W2:Y:S04]  /*224a0*/  LDL.LU R151, [R1+0x1c] ;  /* 0x00001c0001977983 */ /* 0x000ea80000300800 */
[----:B------:R-:W-:Y:S01]  /*224b0*/  STL [R1+0x296c], R52 ;  /* 0x00296c3401007387 */ /* 0x000fe20000100800 */
[----:B------:R-:W-:-:S03]  /*224c0*/  IMAD.MOV.U32 R37, RZ, RZ, R239 ;  /* 0x000000ffff257224 */ /* 0x000fc600078e00ef */
[----:B------:R-:W-:Y:S01]  /*224d0*/  STL [R1+0x2968], R53 ;  /* 0x0029683501007387 */ /* 0x000fe20000100800 */
[----:B------:R-:W-:Y:S01]  /*224e0*/  MOV R36, R238 ;  /* 0x000000ee00247202 */ /* 0x000fe20000000f00 */
[----:B------:R-:W-:Y:S02]  /*224f0*/  IMAD.MOV.U32 R247, RZ, RZ, R237 ;  /* 0x000000fffff77224 */ /* 0x000fe400078e00ed */
[----:B------:R-:W-:Y:S01]  /*22500*/  STL [R1+0x2964], R41 ;  /* 0x0029642901007387 */ /* 0x000fe20000100800 */
[----:B------:R-:W-:-:S03]  /*22510*/  IMAD.MOV.U32 R246, RZ, RZ, R236 ;  /* 0x000000fffff67224 */ /* 0x000fc600078e00ec */
[----:B------:R-:W-:Y:S04]  /*22520*/  STL [R1+0x2960], R40 ;  /* 0x0029602801007387 */ /* 0x000fe80000100800 */
[----:B------:R-:W4:Y:S04]  /*22530*/  LDL.LU.64 R238, [R1+0x29c0] ;  /* 0x0029c00001ee7983 */ /* 0x000f280000300a00 */
[----:B------:R-:W4:Y:S04]  /*22540*/  LDL.LU.64 R236, [R1+0x29b8] ;  /* 0x0029b80001ec7983 */ /* 0x000f280000300a00 */
[----:B------:R-:W-:Y:S04]  /*22550*/  STL [R1+0x297c], R37 ;  /* 0x00297c2501007387 */ /* 0x000fe80000100800 */
[----:B------:R-:W-:Y:S01]  /*22560*/  STL [R1+0x2978], R36 ;  /* 0x0029782401007387 */ /* 0x000fe20000100800 */
[----:B---3--:R-:W-:Y:S03]  /*22570*/  HMMA.1688.F32.TF32 R240, R228, R46, R240 ;  /* 0x0000002ee4f0723c */ /* 0x008fe600000810f0 */
[----:B------:R-:W-:Y:S04]  /*22580*/  STL [R1+0x2974], R247 ;  /* 0x002974f701007387 */ /* 0x000fe80000100800 */
[----:B------:R1:W-:Y:S04]  /*22590*/  STL [R1+0x2970], R246 ;  /* 0x002970f601007387 */ /* 0x0003e80000100800 */
[----:B------:R-:W3:Y:S04]  /*225a0*/  LDL.LU R244, [R1+0x30] ;  /* 0x0000300001f47983 */ /* 0x000ee80000300800 */
[----:B------:R-:W3:Y:S09]  /*225b0*/  LDL.LU R245, [R1+0x34] ;  /* 0x0000340001f57983 */ /* 0x000ef20000300800 */
[----:B------:R-:W-:Y:S01]  /*225c0*/  MOV R45, R242 ;  /* 0x000000f2002d7202 */ /* 0x000fe20000000f00 */
[----:B------:R-:W-:-:S02]  /*225d0*/  IMAD.MOV.U32 R44, RZ, RZ, R243 ;  /* 0x000000ffff2c7224 */ /* 0x000fc400078e00f3 */
[----:B------:R-:W-:Y:S01]  /*225e0*/  IMAD.MOV.U32 R56, RZ, RZ, R240 ;  /* 0x000000ffff387224 */ /* 0x000fe200078e00f0 */
[----:B------:R-:W4:Y:S01]  /*225f0*/  LDL.LU.64 R242, [R1+0x29b0] ;  /* 0x0029b00001f27983 */ /* 0x000f220000300a00 */
[----:B------:R-:W-:-:S03]  /*22600*/  IMAD.MOV.U32 R57, RZ, RZ, R241 ;  /* 0x000000ffff397224 */ /* 0x000fc600078e00f1 */
[----:B------:R-:W4:Y:S01]  /*22610*/  LDL.LU.64 R240, [R1+0x29a8] ;  /* 0x0029a80001f07983 */ /* 0x000f220000300a00 */
[----:B-1----:R-:W-:Y:S01]  /*22620*/  IMAD.MOV.U32 R246, RZ, RZ, R252 ;  /* 0x000000fffff67224 */ /* 0x002fe200078e00fc */
[----:B------:R-:W-:Y:S01]  /*22630*/  MOV R247, R2 ;  /* 0x0000000200f77202 */ /* 0x000fe20000000f00 */
[----:B------:R-:W-:Y:S01]  /*22640*/  HMMA.1688.F32.TF32 R28, R28, R248, R232 ;  /* 0x000000f81c1c723c */ /* 0x000fe200000810e8 */
[----:B------:R-:W-:Y:S04]  /*22650*/  LDS R232, [R3+0x4200] ;  /* 0x0042000003e87984 */ /* 0x000fe80000000800 */
[----:B------:R-:W-:Y:S04]  /*22660*/  LDS R234, [R3+0x6200] ;  /* 0x0062000003ea7984 */ /* 0x000fe80000000800 */
[----:B------:R-:W-:Y:S04]  /*22670*/  LDS R233, [R0+0x4200] ;  /* 0x0042000000e97984 */ /* 0x000fe80000000800 */
[----:B------:R-:W1:Y:S04]  /*22680*/  LDS R235, [R0+0x6200] ;  /* 0x0062000000eb7984 */ /* 0x000e680000000800 */
[----:B------:R-:W-:Y:S04]  /*22690*/  STL [R1+0x298c], R44 ;  /* 0x00298c2c01007387 */ /* 0x000fe80000100800 */
[----:B------:R-:W-:Y:S04]  /*226a0*/  STL [R1+0x2988], R45 ;  /* 0x0029882d01007387 */ /* 0x000fe80000100800 */
[----:B------:R1:W-:Y:S04]  /*226b0*/  STL [R1+0x2984], R57 ;  /* 0x0029843901007387 */ /* 0x0003e80000100800 */
[----:B------:R1:W-:Y:S01]  /*226c0*/  STL [R1+0x2980], R56 ;  /* 0x0029803801007387 */ /* 0x0003e20000100800 */
[C---:B--2---:R-:W-:Y:S08]  /*226d0*/  HMMA.1688.F32.TF32 R148, R228.reuse, R38, R148 ;  /* 0x00000026e494723c */ /* 0x044ff00000081094 */
[----:B---3--:R-:W-:Y:S11]  /*226e0*/  HMMA.1688.F32.TF32 R244, R228, R42, R244 ;  /* 0x0000002ae4f4723c */ /* 0x008ff600000810f4 */
[----:B------:R-:W-:Y:S05]  /*226f0*/  @!UPT UIADD3 URZ, URZ, URZ, URZ ;  /* 0x0000003f3f3ff290 */ /* 0x000fea000fffe03f */
[----:B------:R-:W-:Y:S01]  /*22700*/  MOV R41, R148 ;  /* 0x0000009400297202 */ /* 0x000fe20000000f00 */
[----:B------:R-:W-:-:S07]  /*22710*/  IMAD.MOV.U32 R40, RZ, RZ, R149 ;  /* 0x000000ffff287224 */ /* 0x000fce00078e0095 */
[----:B------:R-:W-:Y:S01]  /*22720*/  IMAD.MOV.U32 R48, RZ, RZ, R244 ;  /* 0x000000ffff307224 */ /* 0x000fe200078e00f4 */
[----:B------:R-:W-:Y:S01]  /*22730*/  MOV R49, R245 ;  /* 0x000000f500317202 */ /* 0x000fe20000000f00 */
[----:B------:R-:W-:Y:S01]  /*22740*/  IMAD.MOV.U32 R244, RZ, RZ, R150 ;  /* 0x000000fffff47224 */ /* 0x000fe200078e0096 */
[----:B------:R-:W-:Y:S02]  /*22750*/  MOV R245, R151 ;  /* 0x0000009700f57202 */ /* 0x000fe40000000f00 */
[----:B----4-:R-:W-:Y:S11]  /*22760*/  HMMA.1688.F32.TF32 R148, R228, R250, R240 ;  /* 0x000000fae494723c */ /* 0x010ff600000810f0 */
[----:B------:R-:W-:Y:S11]  /*22770*/  @!UPT UIADD3 URZ, URZ, URZ, URZ ;  /* 0x0000003f3f3ff290 */ /* 0x000ff6000fffe03f */
[----:B------:R-:W-:Y:S02]  /*22780*/  @!UPT UIADD3 URZ, URZ, URZ, URZ ;  /* 0x0000003f3f3ff290 */ /* 0x000fe4000fffe03f */
[----:B------:R-:W-:Y:S01]  /*22790*/  IMAD.MOV.U32 R243, RZ, RZ, R148 ;  /* 0x000000fffff37224 */ /* 0x000fe200078e0094 */
[----:B------:R-:W-:Y:S01]  /*227a0*/  MOV R241, R150 ;  /* 0x0000009600f17202 */ /* 0x000fe20000000f00 */
[----:B------:R-:W-:Y:S02]  /*227b0*/  IMAD.MOV.U32 R242, RZ, RZ, R149 ;  /* 0x000000fffff27224 */ /* 0x000fe400078e0095 */
[----:B------:R-:W-:Y:S02]  /*227c0*/  IMAD.MOV.U32 R240, RZ, RZ, R151 ;  /* 0x000000fffff07224 */ /* 0x000fe400078e0097 */
[----:B-1----:R-:W-:Y:S01]  /*227d0*/  HMMA.1688.F32.TF32 R148, R232, R58, R236 ;  /* 0x0000003ae894723c */ /* 0x002fe200000810ec */
[----:B------:R-:W-:Y:S02]  /*227e0*/  IMAD.MOV.U32 R61, RZ, RZ, R246 ;  /* 0x000000ffff3d7224 */ /* 0x000fe400078e00f6 */
[----:B------:R-:W-:-:S05]  /*227f0*/  IMAD.MOV.U32 R60, RZ, RZ, R247 ;  /* 0x000000ffff3c7224 */ /* 0x000fca00078e00f7 */
[C---:B------:R-:W-:Y:S11]  /*22800*/  HMMA.1688.F32.TF32 R228, R232.reuse, R42, R184 ;  /* 0x0000002ae8e4723c */ /* 0x040ff600000810b8 */
[----:B------:R-:W-:Y:S05]  /*22810*/  @!UPT UIADD3 URZ, URZ, URZ, URZ ;  /* 0x0000003f3f3ff290 */ /* 0x000fea000fffe03f */
[----:B------:R-:W-:Y:S01]  /*22820*/  IMAD.MOV.U32 R247, RZ, RZ, R148 ;  /* 0x000000fffff77224 */ /* 0x000fe200078e0094 */
[----:B------:R-:W-:Y:S01]  /*22830*/  MOV R246, R149 ;  /* 0x0000009500f67202 */ /* 0x000fe20000000f00 */
[----:B------:R-:W-:Y:S02]  /*22840*/  IMAD.MOV.U32 R52, RZ, RZ, R150 ;  /* 0x000000ffff347224 */ /* 0x000fe400078e0096 */
[----:B------:R-:W-:Y:S02]  /*22850*/  IMAD.MOV.U32 R53, RZ, RZ, R151 ;  /* 0x000000ffff357224 */ /* 0x000fe400078e0097 */
[----:B------:R-:W-:Y:S08]  /*22860*/  HMMA.1688.F32.TF32 R148, R232, R54, R168 ;  /* 0x00000036e894723c */ /* 0x000ff000000810a8 */
[----:B------:R-:W-:Y:S01]  /*22870*/  HMMA.1688.F32.TF32 R184, R152, R58, R8 ;  /* 0x0000003a98b8723c */ /* 0x000fe20000081008 */
[----:B------:R-:W-:Y:S04]  /*22880*/  LDS R8, [R3+0x4400] ;  /* 0x0044000003087984 */ /* 0x000fe80000000800 */
[----:B------:R-:W-:Y:S04]  /*22890*/  LDS R10, [R3+0x6400] ;  /* 0x00640000030a7984 */ /* 0x000fe80000000800 */
[----:B------:R-:W-:Y:S04]  /*228a0*/  LDS R9, [R0+0x4400] ;  /* 0x0044000000097984 */ /* 0x000fe80000000800 */
[----:B------:R-:W1:Y:S01]  /*228b0*/  LDS R11, [R0+0x6400] ;  /* 0x00640000000b7984 */ /* 0x000e620000000800 */
[----:B------:R-:W-:Y:S02]  /*228c0*/  HMMA.1688.F32.TF32 R236, R232, R46, R180 ;  /* 0x0000002ee8ec723c */ /* 0x000fe400000810b4 */
[----:B------:R-:W-:Y:S01]  /*228d0*/  MOV R57, R148 ;  /* 0x0000009400397202 */ /* 0x000fe20000000f00 */
[----:B------:R-:W-:Y:S01]  /*228e0*/  IMAD.MOV.U32 R56, RZ, RZ, R149 ;  /* 0x000000ffff387224 */ /* 0x000fe200078e0095 */
[----:B------:R-:W-:Y:S01]  /*228f0*/  MOV R36, R151 ;  /* 0x0000009700247202 */ /* 0x000fe20000000f00 */
[----:B------:R-:W-:-:S03]  /*22900*/  IMAD.MOV.U32 R37, RZ, RZ, R150 ;  /* 0x000000ffff257224 */ /* 0x000fc600078e0096 */
[----:B------:R-:W-:Y:S01]  /*22910*/  HMMA.1688.F32.TF32 R148, R232, R62, R172 ;  /* 0x0000003ee894723c */ /* 0x000fe200000810ac */
[----:B------:R-:W-:Y:S04]  /*22920*/  STL [R1+0x299c], R60 ;  /* 0x00299c3c01007387 */ /* 0x000fe80000100800 */
[----:B------:R-:W-:Y:S04]  /*22930*/  STL [R1+0x2998], R61 ;  /* 0x0029983d01007387 */ /* 0x000fe80000100800 */
[----:B------:R2:W-:Y:S04]  /*22940*/  STL [R1+0x2994], R49 ;  /* 0x0029943101007387 */ /* 0x0005e80000100800 */
[----:B------:R3:W-:Y:S04]  /*22950*/  STL [R1+0x2990], R48 ;  /* 0x0029903001007387 */ /* 0x0007e80000100800 */
[----:B------:R-:W-:Y:S04]  /*22960*/  STL [R1+0x29a4], R40 ;  /* 0x0029a42801007387 */ /* 0x000fe80000100800 */
[----:B------:R-:W-:Y:S04]  /*22970*/  STL [R1+0x29a0], R41 ;  /* 0x0029a02901007387 */ /* 0x000fe80000100800 */
[----:B------:R-:W-:Y:S01]  /*22980*/  STL [R1+0x28b0], R236 ;  /* 0x0028b0ec01007387 */ /* 0x000fe20000100800 */
[----:B--2---:R-:W-:Y:S01]  /*22990*/  IMAD.MOV.U32 R49, RZ, RZ, R148 ;  /* 0x000000ffff317224 */ /* 0x004fe200078e0094 */
[----:B------:R-:W-:Y:S01]  /*229a0*/  MOV R44, R150 ;  /* 0x00000096002c7202 */ /* 0x000fe20000000f00 */
[----:B---3--:R-:W-:Y:S01]  /*229b0*/  IMAD.MOV.U32 R48, RZ, RZ, R149 ;  /* 0x000000ffff307224 */ /* 0x008fe200078e0095 */
[----:B------:R-:W-:Y:S01]  /*229c0*/  STL [R1+0x28ac], R237 ;  /* 0x0028aced01007387 */ /* 0x000fe20000100800 */
[----:B------:R-:W-:-:S02]  /*229d0*/  IMAD.MOV.U32 R45, RZ, RZ, R151 ;  /* 0x000000ffff2d7224 */ /* 0x000fc400078e0097 */
[----:B------:R-:W-:Y:S01]  /*229e0*/  HMMA.1688.F32.TF32 R148, R232, R50, R176 ;  /* 0x00000032e894723c */ /* 0x000fe200000810b0 */
[----:B------:R-:W-:Y:S04]  /*229f0*/  STL [R1+0x28a8], R238 ;  /* 0x0028a8ee01007387 */ /* 0x000fe80000100800 */
[----:B------:R1:W-:Y:S03]  /*22a00*/  STL [R1+0x28a4], R239 ;  /* 0x0028a4ef01007387 */ /* 0x0003e60000100800 */
[----:B------:R-:W-:Y:S08]  /*22a10*/  HMMA.1688.F32.TF32 R176, R152, R62, R16 ;  /* 0x0000003e98b0723c */ /* 0x000ff00000081010 */
[C---:B-1----:R-:W-:Y:S08]  /*22a20*/  HMMA.1688.F32.TF32 R236, R8.reuse, R58, R224 ;  /* 0x0000003a08ec723c */ /* 0x042ff000000810e0 */
[----:B------:R-:W-:Y:S01]  /*22a30*/  HMMA.1688.F32.TF32 R16, R8, R54, R220 ;  /* 0x000000360810723c */ /* 0x000fe200000810dc */
[----:B------:R-:W-:Y:S04]  /*22a40*/  STL [R1+0x28bc], R228 ;  /* 0x0028bce401007387 */ /* 0x000fe80000100800 */
[----:B------:R-:W-:Y:S04]  /*22a50*/  STL [R1+0x28b8], R229 ;  /* 0x0028b8e501007387 */ /* 0x000fe80000100800 */
[----:B------:R-:W-:Y:S04]  /*22a60*/  STL [R1+0x28b4], R230 ;  /* 0x0028b4e601007387 */ /* 0x000fe80000100800 */
[----:B------:R1:W-:Y:S03]  /*22a70*/  STL [R1+0x28a0], R231 ;  /* 0x0028a0e701007387 */ /* 0x0003e60000100800 */
[----:B------:R-:W-:Y:S01]  /*22a80*/  IMAD.MOV.U32 R226, RZ, RZ, R237 ;  /* 0x000000ffffe27224 */ /* 0x000fe200078e00ed */
[----:B------:R-:W-:Y:S01]  /*22a90*/  MOV R224, R239 ;  /* 0x000000ef00e07202 */ /* 0x000fe20000000f00 */
[----:B------:R-:W-:-:S06]  /*22aa0*/  IMAD.MOV.U32 R225, RZ, RZ, R238 ;  /* 0x000000ffffe17224 */ /* 0x000fcc00078e00ee */
[----:B------:R-:W-:Y:S01]  /*22ab0*/  IMAD.MOV.U32 R237, RZ, RZ, R16 ;  /* 0x000000ffffed7224 */ /* 0x000fe200078e0010 */
[----:B------:R-:W-:Y:S01]  /*22ac0*/  MOV R239, R18 ;  /* 0x0000001200ef7202 */ /* 0x000fe20000000f00 */
[----:B------:R-:W-:Y:S02]  /*22ad0*/  IMAD.MOV.U32 R238, RZ, RZ, R17 ;  /* 0x000000ffffee7224 */ /* 0x000fe400078e0011 */
[----:B-1----:R-:W-:Y:S02]  /*22ae0*/  IMAD.MOV.U32 R231, RZ, RZ, R19 ;  /* 0x000000ffffe77224 */ /* 0x002fe400078e0013 */
[----:B------:R-:W-:Y:S01]  /*22af0*/  HMMA.1688.F32.TF32 R16, R8, R62, R68 ;  /* 0x0000003e0810723c */ /* 0x000fe20000081044 */
[----:B------:R-:W-:-:S07]  /*22b00*/  MOV R227, R236 ;  /* 0x000000ec00e37202 */ /* 0x000fce0000000f00 */
[----:B------:R-:W-:Y:S01]  /*22b10*/  HMMA.1688.F32.TF32 R180, R152, R54, R12 ;  /* 0x0000003698b4723c */ /* 0x000fe2000008100c */
[----:B------:R-:W-:Y:S04]  /*22b20*/  LDS R12, [R3+0x4500] ;  /* 0x00450000030c7984 */ /* 0x000fe80000000800 */
[----:B------:R-:W-:Y:S04]  /*22b30*/  LDS R14, [R3+0x6500] ;  /* 0x00650000030e7984 */ /* 0x000fe80000000800 */
[----:B------:R-:W-:Y:S04]  /*22b40*/  LDS R13, [R0+0x4500] ;  /* 0x00450000000d7984 */ /* 0x000fe80000000800 */
[----:B------:R-:W1:Y:S03]  /*22b50*/  LDS R15, [R0+0x6500] ;  /* 0x00650000000f7984 */ /* 0x000e660000000800 */
[----:B------:R-:W-:Y:S01]  /*22b60*/  IMAD.MOV.U32 R228, RZ, RZ, R16 ;  /* 0x000000ffffe47224 */ /* 0x000fe200078e0010 */
[----:B------:R-:W-:Y:S01]  /*22b70*/  MOV R229, R17 ;  /* 0x0000001100e57202 */ /* 0x000fe20000000f00 */
[----:B------:R-:W-:-:S02]  /*22b80*/  IMAD.MOV.U32 R230, RZ, RZ, R18 ;  /* 0x000000ffffe67224 */ /* 0x000fc400078e0012 */
[----:B------:R-:W-:Y:S02]  /*22b90*/  IMAD.MOV.U32 R236, RZ, RZ, R19 ;  /* 0x000000ffffec7224 */ /* 0x000fe400078e0013 */
[----:B------:R-:W-:Y:S08]  /*22ba0*/  HMMA.1688.F32.TF32 R16, R8, R50, R156 ;  /* 0x000000320810723c */ /* 0x000ff0000008109c */
[C---:B------:R-:W-:Y:S08]  /*22bb0*/  HMMA.1688.F32.TF32 R168, R152.reuse, R46, R24 ;  /* 0x0000002e98a8723c */ /* 0x040ff00000081018 */
[----:B------:R-:W-:Y:S08]  /*22bc0*/  HMMA.1688.F32.TF32 R172, R152, R50, R20 ;  /* 0x0000003298ac723c */ /* 0x000ff00000081014 */
[----:B------:R-:W-:Y:S01]  /*22bd0*/  HMMA.1688.F32.TF32 R188, R232, R38, R188 ;  /* 0x00000026e8bc723c */ /* 0x000fe200000810bc */
[----:B------:R-:W-:Y:S04]  /*22be0*/  STL.64 [R1+0x200], R16 ;  /* 0x0002001001007387 */ /* 0x000fe80000100a00 */
[----:B------:R2:W-:Y:S03]  /*22bf0*/  STL.64 [R1+0x208], R18 ;  /* 0x0002081201007387 */ /* 0x0005e60000100a00 */
[----:B------:R-:W-:Y:S08]  /*22c00*/  HMMA.1688.F32.TF32 R24, R8, R46, R72 ;  /* 0x0000002e0818723c */ /* 0x000ff00000081048 */
[----:B------:R-:W-:Y:S01]  /*22c10*/  HMMA.1688.F32.TF32 R192, R232, R250, R192 ;  /* 0x000000fae8c0723c */ /* 0x000fe200000810c0 */
[----:B------:R-:W-:Y:S04]  /*22c20*/  LDS R232, [R3+0x4600] ;  /* 0x0046000003e87984 */ /* 0x000fe80000000800 */
[----:B------:R-:W-:Y:S03]  /*22c30*/  LDS R234, [R3+0x6600] ;  /* 0x0066000003ea7984 */ /* 0x000fe60000000800 */
[C---:B------:R-:W-:Y:S01]  /*22c40*/  HMMA.1688.F32.TF32 R20, R8.reuse, R42, R200 ;  /* 0x0000002a0814723c */ /* 0x040fe200000810c8 */
[----:B------:R-:W-:Y:S04]  /*22c50*/  LDS R233, [R0+0x4600] ;  /* 0x0046000000e97984 */ /* 0x000fe80000000800 */
[----:B------:R-:W3:Y:S03]  /*22c60*/  LDS R235, [R0+0x6600] ;  /* 0x0066000000eb7984 */ /* 0x000ee60000000800 */
[C---:B--2---:R-:W-:Y:S01]  /*22c70*/  HMMA.1688.F32.TF32 R16, R8.reuse, R38, R76 ;  /* 0x000000260810723c */ /* 0x044fe2000008104c */
[----:B------:R-:W-:Y:S01]  /*22c80*/  IMAD.MOV.U32 R40, RZ, RZ, R148 ;  /* 0x000000ffff287224 */ /* 0x000fe200078e0094 */
[----:B------:R-:W-:Y:S01]  /*22c90*/  MOV R41, R149 ;  /* 0x0000009500297202 */ /* 0x000fe20000000f00 */
[----:B------:R-:W-:Y:S01]  /*22ca0*/  IMAD.MOV.U32 R60, RZ, RZ, R150 ;  /* 0x000000ffff3c7224 */ /* 0x000fe200078e0096 */
[----:B------:R-:W-:Y:S04]  /*22cb0*/  LDS R156, [R3+0x8300] ;  /* 0x00830000039c7984 */ /* 0x000fe80000000800 */
[----:B------:R-:W-:Y:S01]  /*22cc0*/  HMMA.1688.F32.TF32 R8, R8, R250, R204 ;  /* 0x000000fa0808723c */ /* 0x000fe200000810cc */
[----:B------:R-:W-:Y:S04]  /*22cd0*/  STL.64 [R1+0x1f0], R24 ;  /* 0x0001f01801007387 */ /* 0x000fe80000100a00 */
[----:B------:R-:W-:Y:S04]  /*22ce0*/  STL.64 [R1+0x1f8], R26 ;  /* 0x0001f81a01007387 */ /* 0x000fe80000100a00 */
[----:B------:R-:W-:Y:S04]  /*22cf0*/  STL.64 [R1+0x1e0], R20 ;  /* 0x0001e01401007387 */ /* 0x000fe80000100a00 */
[----:B------:R1:W-:Y:S04]  /*22d00*/  STL.64 [R1+0x1e8], R22 ;  /* 0x0001e81601007387 */ /* 0x0003e80000100a00 */
[----:B------:R-:W-:Y:S04]  /*22d10*/  STL.64 [R1+0x1d0], R16 ;  /* 0x0001d01001007387 */ /* 0x000fe80000100a00 */
[----:B------:R2:W-:Y:S01]  /*22d20*/  STL.64 [R1+0x1d8], R18 ;  /* 0x0001d81201007387 */ /* 0x0005e20000100a00 */
[C---:B-1----:R-:W-:Y:S03]  /*22d30*/  HMMA.1688.F32.TF32 R20, R12.reuse, R58, R80 ;  /* 0x0000003a0c14723c */ /* 0x042fe60000081050 */
[----:B------:R-:W-:Y:S04]  /*22d40*/  STL.64 [R1+0x60], R8 ;  /* 0x0000600801007387 */ /* 0x000fe80000100a00 */
[----:B------:R1:W-:Y:S01]  /*22d50*/  STL.64 [R1+0x68], R10 ;  /* 0x0000680a01007387 */ /* 0x0003e20000100a00 */
[----:B--2---:R-:W-:Y:S01]  /*22d60*/  HMMA.1688.F32.TF32 R16, R12, R54, R208 ;  /* 0x000000360c10723c */ /* 0x004fe200000810d0 */
[----:B------:R-:W-:-:S02]  /*22d70*/  IMAD.MOV.U32 R61, RZ, RZ, R151 ;  /* 0x000000ffff3d7224 */ /* 0x000fc400078e0097 */
[----:B------:R-:W-:Y:S04]  /*22d80*/  LDS R158, [R3+0xa300] ;  /* 0x00a30000039e7984 */ /* 0x000fe80000000800 */
[----:B------:R-:W-:Y:S01]  /*22d90*/  LDS R157, [R0+0x8300] ;  /* 0x00830000009d7984 */ /* 0x000fe20000000800 */
[C---:B-1----:R-:W-:Y:S03]  /*22da0*/  HMMA.1688.F32.TF32 R8, R12.reuse, R62, R84 ;  /* 0x0000003e0c08723c */ /* 0x042fe60000081054 */
[----:B------:R-:W-:Y:S04]  /*22db0*/  LDS R159, [R0+0xa300] ;  /* 0x00a30000009f7984 */ /* 0x000fe80000000800 */
[----:B------:R-:W-:Y:S04]  /*22dc0*/  STL.64 [R1+0x50], R20 ;  /* 0x0000501401007387 */ /* 0x000fe80000100a00 */
[----:B------:R1:W-:Y:S04]  /*22dd0*/  STL.64 [R1+0x58], R22 ;  /* 0x0000581601007387 */ /* 0x0003e80000100a00 */
[----:B------:R-:W-:Y:S04]  /*22de0*/  STL.64 [R1+0x1b0], R16 ;  /* 0x0001b01001007387 */ /* 0x000fe80000100a00 */
[----:B------:R2:W-:Y:S01]  /*22df0*/  STL.64 [R1+0x1b8], R18 ;  /* 0x0001b81201007387 */ /* 0x0005e20000100a00 */
[C---:B-1----:R-:W-:Y:S03]  /*22e00*/  HMMA.1688.F32.TF32 R20, R12.reuse, R50, R212 ;  /* 0x000000320c14723c */ /* 0x042fe600000810d4 */
[----:B------:R-:W-:Y:S04]  /*22e10*/  STL.64 [R1+0x1a0], R8 ;  /* 0x0001a00801007387 */ /* 0x000fe80000100a00 */
[----:B------:R1:W-:Y:S01]  /*22e20*/  STL.64 [R1+0x1a8], R10 ;  /* 0x0001a80a01007387 */ /* 0x0003e20000100a00 */
[----:B--2---:R-:W-:Y:S08]  /*22e30*/  HMMA.1688.F32.TF32 R16, R12, R46, R88 ;  /* 0x0000002e0c10723c */ /* 0x004ff00000081058 */
[C---:B------:R-:W-:Y:S08]  /*22e40*/  HMMA.1688.F32.TF32 R144, R152.reuse, R42, R144 ;  /* 0x0000002a9890723c */ /* 0x040ff00000081090 */
[----:B------:R-:W-:Y:S08]  /*22e50*/  HMMA.1688.F32.TF32 R148, R152, R38, R32 ;  /* 0x000000269894723c */ /* 0x000ff00000081020 */
[C---:B-1----:R-:W-:Y:S01]  /*22e60*/  HMMA.1688.F32.TF32 R8, R12.reuse, R42, R92 ;  /* 0x0000002a0c08723c */ /* 0x042fe2000008105c */
[----:B------:R-:W-:Y:S04]  /*22e70*/  STL.64 [R1+0x190], R20 ;  /* 0x0001901401007387 */ /* 0x000fe80000100a00 */
[----:B------:R1:W-:Y:S04]  /*22e80*/  STL.64 [R1+0x198], R22 ;  /* 0x0001981601007387 */ /* 0x0003e80000100a00 */
[----:B------:R-:W-:Y:S04]  /*22e90*/  STL.64 [R1+0x180], R16 ;  /* 0x0001801001007387 */ /* 0x000fe80000100a00 */
[----:B------:R-:W-:Y:S01]  /*22ea0*/  STL.64 [R1+0x188], R18 ;  /* 0x0001881201007387 */ /* 0x000fe20000100a00 */
[----:B-1----:R-:W-:Y:S01]  /*22eb0*/  HMMA.1688.F32.TF32 R20, R12, R38, R196 ;  /* 0x000000260c14723c */ /* 0x002fe200000810c4 */
[----:B------:R-:W-:Y:S01]  /*22ec0*/  IMAD.MOV.U32 R86, RZ, RZ, R244 ;  /* 0x000000ffff567224 */ /* 0x000fe200078e00f4 */
[----:B------:R-:W-:Y:S01]  /*22ed0*/  MOV R87, R245 ;  /* 0x000000f500577202 */ /* 0x000fe20000000f00 */
[----:B------:R-:W-:Y:S07]  /*22ee0*/  LDS R88, [R3+0x8100] ;  /* 0x0081000003587984 */ /* 0x000fee0000000800 */
[----:B------:R-:W-:Y:S01]  /*22ef0*/  MOV R252, R10 ;  /* 0x0000000a00fc7202 */ /* 0x000fe20000000f00 */
[----:B------:R1:W-:Y:S01]  /*22f00*/  STL.64 [R1+0x170], R8 ;  /* 0x0001700801007387 */ /* 0x0003e20000100a00 */
[----:B------:R-:W-:-:S03]  /*22f10*/  IMAD.MOV.U32 R2, RZ, RZ, R11 ;  /* 0x000000ffff027224 */ /* 0x000fc600078e000b */
[----:B------:R-:W-:Y:S04]  /*22f20*/  LDS R90, [R3+0xa100] ;  /* 0x00a10000035a7984 */ /* 0x000fe80000000800 */
[----:B------:R-:W-:Y:S01]  /*22f30*/  LDS R89, [R0+0x8100] ;  /* 0x0081000000597984 */ /* 0x000fe20000000800 */
[----:B-1----:R-:W-:Y:S03]  /*22f40*/  HMMA.1688.F32.TF32 R8, R12, R250, R100 ;  /* 0x000000fa0c08723c */ /* 0x002fe60000081064 */
[----:B------:R-:W-:Y:S04]  /*22f50*/  STL [R1+0x289c], R2 ;  /* 0x00289c0201007387 */ /* 0x000fe80000100800 */
[----:B------:R-:W-:Y:S01]  /*22f60*/  STL [R1+0x2898], R252 ;  /* 0x002898fc01007387 */ /* 0x000fe20000100800 */
[C---:B---3--:R-:W-:Y:S03]  /*22f70*/  HMMA.1688.F32.TF32 R16, R232.reuse, R58, R104 ;  /* 0x0000003ae810723c */ /* 0x048fe60000081068 */
[----:B------:R-:W-:Y:S04]  /*22f80*/  STL.64 [R1+0x160], R20 ;  /* 0x0001601401007387 */ /* 0x000fe80000100a00 */
[----:B------:R-:W-:Y:S01]  /*22f90*/  STL.64 [R1+0x168], R22 ;  /* 0x0001681601007387 */ /* 0x000fe20000100a00 */
[C---:B------:R-:W-:Y:S03]  /*22fa0*/  HMMA.1688.F32.TF32 R12, R232.reuse, R54, R108 ;  /* 0x00000036e80c723c */ /* 0x040fe6000008106c */
[----:B------:R-:W-:Y:S04]  /*22fb0*/  LDS R91, [R0+0xa100] ;  /* 0x00a10000005b7984 */ /* 0x000fe80000000800 */
[----:B------:R-:W-:Y:S04]  /*22fc0*/  STL.64 [R1+0x150], R8 ;  /* 0x0001500801007387 */ /* 0x000fe80000100a00 */
[----:B------:R1:W-:Y:S02]  /*22fd0*/  STL.64 [R1+0x158], R10 ;  /* 0x0001580a01007387 */ /* 0x0003e40000100a00 */
[----:B-1----:R-:W-:Y:S02]  /*22fe0*/  HMMA.1688.F32.TF32 R8, R232, R62, R112 ;  /* 0x0000003ee808723c */ /* 0x002fe40000081070 */
[----:B------:R-:W-:Y:S06]  /*22ff0*/  STL.64 [R1+0x140], R16 ;  /* 0x0001401001007387 */ /* 0x000fec0000100a00 */
[----:B------:R-:W-:Y:S01]  /*23000*/  HMMA.1688.F32.TF32 R152, R152, R250, R4 ;  /* 0x000000fa9898723c */ /* 0x000fe20000081004 */
[----:B------:R-:W-:Y:S04]  /*23010*/  LDS R4, [R3+0x4700] ;  /* 0x0047000003047984 */ /* 0x000fe80000000800 */
[----:B------:R-:W-:Y:S04]  /*23020*/  LDS R6, [R3+0x6700] ;  /* 0x0067000003067984 */ /* 0x000fe80000000800 */
[----:B------:R-:W-:Y:S04]  /*23030*/  LDS R5, [R0+0x4700] ;  /* 0x0047000000057984 */ /* 0x000fe80000000800 */
[----:B------:R-:W1:Y:S04]  /*23040*/  LDS R7, [R0+0x6700] ;  /* 0x0067000000077984 */ /* 0x000e680000000800 */
[----:B------:R2:W-:Y:S04]  /*23050*/  STL.64 [R1+0x148], R18 ;  /* 0x0001481201007387 */ /* 0x0005e80000100a00 */
[----:B------:R-:W-:Y:S04]  /*23060*/  STL.64 [R1+0x130], R12 ;  /* 0x0001300c01007387 */ /* 0x000fe80000100a00 */
[----:B------:R3:W-:Y:S01]  /*23070*/  STL.64 [R1+0x138], R14 ;  /* 0x0001380e01007387 */ /* 0x0007e20000100a00 */
[C---:B--2---:R-:W-:Y:S03]  /*23080*/  HMMA.1688.F32.TF32 R16, R232.reuse, R50, R116 ;  /* 0x00000032e810723c */ /* 0x044fe60000081074 */
[----:B------:R-:W-:Y:S04]  /*23090*/  STL.64 [R1+0x120], R8 ;  /* 0x0001200801007387 */ /* 0x000fe80000100a00 */
[----:B------:R2:W-:Y:S01]  /*230a0*/  STL.64 [R1+0x128], R10 ;  /* 0x0001280a01007387 */ /* 0x0005e20000100a00 */
[----:B---3--:R-:W-:Y:S01]  /*230b0*/  HMMA.1688.F32.TF32 R12, R232, R46, R120 ;  /* 0x0000002ee80c723c */ /* 0x008fe20000081078 */
[----:B------:R-:W-:Y:S01]  /*230c0*/  IMAD.MOV.U32 R104, RZ, RZ, R40 ;  /* 0x000000ffff687224 */ /* 0x000fe200078e0028 */
[----:B------:R-:W-:Y:S01]  /*230d0*/  MOV R106, R60 ;  /* 0x0000003c006a7202 */ /* 0x000fe20000000f00 */
[----:B------:R-:W-:-:S02]  /*230e0*/  IMAD.MOV.U32 R105, RZ, RZ, R41 ;  /* 0x000000ffff697224 */ /* 0x000fc400078e0029 */
[----:B------:R-:W-:Y:S01]  /*230f0*/  IMAD.MOV.U32 R107, RZ, RZ, R61 ;  /* 0x000000ffff6b7224 */ /* 0x000fe200078e003d */
[----:B------:R-:W-:Y:S01]  /*23100*/  MOV R101, R48 ;  /* 0x0000003000657202 */ /* 0x000fe20000000f00 */
[----:B------:R-:W-:Y:S02]  /*23110*/  IMAD.MOV.U32 R100, RZ, RZ, R49 ;  /* 0x000000ffff647224 */ /* 0x000fe400078e0031 */
[----:B------:R-:W-:Y:S01]  /*23120*/  IMAD.MOV.U32 R102, RZ, RZ, R44 ;  /* 0x000000ffff667224 */ /* 0x000fe200078e002c */
[----:B--2---:R-:W-:Y:S01]  /*23130*/  HMMA.1688.F32.TF32 R8, R232, R42, R124 ;  /* 0x0000002ae808723c */ /* 0x004fe2000008107c */
[----:B------:R-:W-:Y:S01]  /*23140*/  IMAD.MOV.U32 R103, RZ, RZ, R45 ;  /* 0x000000ffff677224 */ /* 0x000fe200078e002d */
[----:B------:R-:W-:Y:S01]  /*23150*/  MOV R108, R57 ;  /* 0x00000039006c7202 */ /* 0x000fe20000000f00 */
[----:B------:R-:W-:Y:S01]  /*23160*/  IMAD.MOV.U32 R109, RZ, RZ, R56 ;  /* 0x000000ffff6d7224 */ /* 0x000fe200078e0038 */
[----:B------:R-:W-:Y:S01]  /*23170*/  MOV R111, R36 ;  /* 0x00000024006f7202 */ /* 0x000fe20000000f00 */
[----:B------:R-:W-:Y:S04]  /*23180*/  STL.64 [R1+0x110], R16 ;  /* 0x0001101001007387 */ /* 0x000fe80000100a00 */
[----:B------:R2:W-:Y:S04]  /*23190*/  STL.64 [R1+0x118], R18 ;  /* 0x0001181201007387 */ /* 0x0005e80000100a00 */
[----:B------:R-:W-:Y:S04]  /*231a0*/  STL.64 [R1+0x100], R12 ;  /* 0x0001000c01007387 */ /* 0x000fe80000100a00 */
[----:B------:R-:W-:Y:S01]  /*231b0*/  STL.64 [R1+0x108], R14 ;  /* 0x0001080e01007387 */ /* 0x000fe20000100a00 */
[C---:B-1----:R-:W-:Y:S03]  /*231c0*/  HMMA.1688.F32.TF32 R196, R4.reuse, R58, R140 ;  /* 0x0000003a04c4723c */ /* 0x042fe6000008108c */
[----:B--2---:R-:W1:Y:S03]  /*231d0*/  S2R R19, SR_TID.X ;  /* 0x0000000000137919 */ /* 0x004e660000002100 */
[----:B------:R-:W-:Y:S01]  /*231e0*/  IMAD.MOV.U32 R2, RZ, RZ, R10 ;  /* 0x000000ffff027224 */ /* 0x000fe200078e000a */
[----:B------:R2:W-:Y:S01]  /*231f0*/  STL.64 [R1+0xf0], R8 ;  /* 0x0000f00801007387 */ /* 0x0005e20000100a00 */
[----:B------:R-:W-:Y:S01]  /*23200*/  MOV R252, R11 ;  /* 0x0000000b00fc7202 */ /* 0x000fe20000000f00 */
[----:B------:R-:W-:Y:S01]  /*23210*/  HMMA.1688.F32.TF32 R200, R4, R54, R160 ;  /* 0x0000003604c8723c */ /* 0x000fe200000810a0 */
[----:B------:R-:W-:-:S02]  /*23220*/  IMAD.MOV.U32 R110, RZ, RZ, R37 ;  /* 0x000000ffff6e7224 */ /* 0x000fc400078e0025 */
[----:B------:R-:W-:Y:S01]  /*23230*/  IMAD.MOV.U32 R92, RZ, RZ, R247 ;  /* 0x000000ffff5c7224 */ /* 0x000fe200078e00f7 */
[----:B------:R-:W-:Y:S01]  /*23240*/  MOV R94, R52 ;  /* 0x00000034005e7202 */ /* 0x000fe20000000f00 */
[----:B------:R-:W-:Y:S01]  /*23250*/  IMAD.MOV.U32 R93, RZ, RZ, R246 ;  /* 0x000000ffff5d7224 */ /* 0x000fe200078e00f6 */
[----:B------:R-:W-:Y:S02]  /*23260*/  LDS R120, [R3+0x8200] ;  /* 0x0082000003787984 */ /* 0x000fe40000000800 */
[C---:B--2---:R-:W-:Y:S01]  /*23270*/  HMMA.1688.F32.TF32 R8, R232.reuse, R38, R128 ;  /* 0x00000026e808723c */ /* 0x044fe20000081080 */
[----:B------:R-:W-:Y:S01]  /*23280*/  IMAD.MOV.U32 R95, RZ, RZ, R53 ;  /* 0x000000ffff5f7224 */ /* 0x000fe200078e0035 */
[----:B------:R-:W-:Y:S04]  /*23290*/  LDS R122, [R3+0xa200] ;  /* 0x00a20000037a7984 */ /* 0x000fe80000000800 */
[----:B------:R-:W-:Y:S02]  /*232a0*/  LDS R121, [R0+0x8200] ;  /* 0x0082000000797984 */ /* 0x000fe40000000800 */
[----:B------:R-:W-:Y:S02]  /*232b0*/  HMMA.1688.F32.TF32 R232, R232, R250, R136 ;  /* 0x000000fae8e8723c */ /* 0x000fe40000081088 */
[----:B------:R-:W-:Y:S01]  /*232c0*/  LDS R123, [R0+0xa200] ;  /* 0x00a20000007b7984 */ /* 0x000fe20000000800 */
[----:B------:R-:W-:-:S02]  /*232d0*/  IMAD.MOV.U32 R114, RZ, RZ, R241 ;  /* 0x000000ffff727224 */ /* 0x000fc400078e00f1 */
[----:B------:R-:W-:Y:S01]  /*232e0*/  IMAD.MOV.U32 R115, RZ, RZ, R240 ;  /* 0x000000ffff737224 */ /* 0x000fe200078e00f0 */
[----:B------:R-:W-:Y:S02]  /*232f0*/  LDS R58, [R3+0xa000] ;  /* 0x00a00000033a7984 */ /* 0x000fe40000000800 */
[C---:B------:R-:W-:Y:S02]  /*23300*/  HMMA.1688.F32.TF32 R204, R4.reuse, R62, R164 ;  /* 0x0000003e04cc723c */ /* 0x040fe400000810a4 */
[----:B------:R-:W-:Y:S06]  /*23310*/  LDS R59, [R0+0xa000] ;  /* 0x00a00000003b7984 */ /* 0x000fec0000000800 */
[C---:B------:R-:W-:Y:S08]  /*23320*/  HMMA.1688.F32.TF32 R208, R4.reuse, R50, R132 ;  /* 0x0000003204d0723c */ /* 0x040ff00000081084 */
[C---:B------:R-:W-:Y:S01]  /*23330*/  HMMA.1688.F32.TF32 R212, R4.reuse, R46, R96 ;  /* 0x0000002e04d4723c */ /* 0x040fe20000081060 */
[----:B------:R-:W-:Y:S07]  /*23340*/  STL.64 [R1+0x2810], R234 ;  /* 0x002810ea01007387 */ /* 0x000fee0000100a00 */
[C---:B------:R-:W-:Y:S01]  /*23350*/  HMMA.1688.F32.TF32 R216, R4.reuse, R42, R216 ;  /* 0x0000002a04d8723c */ /* 0x040fe200000810d8 */
[----:B------:R1:W-:Y:S07]  /*23360*/  STL.64 [R1+0xe0], R8 ;  /* 0x0000e00801007387 */ /* 0x0003ee0000100a00 */
[C---:B------:R-:W-:Y:S01]  /*23370*/  HMMA.1688.F32.TF32 R220, R4.reuse, R38, R64 ;  /* 0x0000002604dc723c */ /* 0x040fe20000081040 */
[----:B------:R-:W-:Y:S07]  /*23380*/  STL.64 [R1+0xe8], R10 ;  /* 0x0000e80a01007387 */ /* 0x000fee0000100a00 */
[----:B------:R-:W-:Y:S01]  /*23390*/  HMMA.1688.F32.TF32 R248, R4, R250, R28 ;  /* 0x000000fa04f8723c */ /* 0x000fe2000008101c */
[C---:B-1----:R-:W-:Y:S01]  /*233a0*/  LOP3.LUT R8, R19.reuse, 0x7, RZ, 0xc0, !PT ;  /* 0x0000000713087812 */ /* 0x042fe200078ec0ff */
[----:B------:R1:W-:Y:S01]  /*233b0*/  STL.64 [R1+0x2808], R232 ;  /* 0x002808e801007387 */ /* 0x0003e20000100a00 */
[----:B------:R-:W-:-:S03]  /*233c0*/  IMAD.SHL.U32 R9, R19, 0x2, RZ ;  /* 0x0000000213097824 */ /* 0x000fc600078e00ff */
[----:B------:R-:W-:Y:S01]  /*233d0*/  STL.64 [R1+0x2820], R198 ;  /* 0x002820c601007387 */ /* 0x000fe20000100a00 */
[----:B------:R-:W-:-:S03]  /*233e0*/  IMAD R8, R8, 0x210, RZ ;  /* 0x0000021008087824 */ /* 0x000fc600078e02ff */
[----:B------:R-:W-:Y:S04]  /*233f0*/  STL.64 [R1+0x2818], R196 ;  /* 0x002818c401007387 */ /* 0x000fe80000100a00 */
[----:B------:R-:W-:Y:S01]  /*23400*/  STL.64 [R1+0x2830], R202 ;  /* 0x002830ca01007387 */ /* 0x000fe20000100a00 */
[----:B------:R-:W-:-:S03]  /*23410*/  LOP3.LUT R8, R8, 0x30, R9, 0x78, !PT ;  /* 0x0000003008087812 */ /* 0x000fc600078e7809 */
[----:B------:R-:W-:Y:S04]  /*23420*/  STL.64 [R1+0x2828], R200 ;  /* 0x002828c801007387 */ /* 0x000fe80000100a00 */
[----:B------:R-:W-:Y:S04]  /*23430*/  STL.64 [R1+0x2840], R206 ;  /* 0x002840ce01007387 */ /* 0x000fe80000100a00 */
[----:B------:R-:W-:Y:S01]  /*23440*/  STL.64 [R1+0x2838], R204 ;  /* 0x002838cc01007387 */ /* 0x000fe20000100a00 */
[----:B------:R-:W-:-:S03]  /*23450*/  IMAD.U32 R4, RZ, RZ, UR4 ;  /* 0x00000004ff047e24 */ /* 0x000fc6000f8e00ff */
[----:B------:R-:W-:Y:S01]  /*23460*/  STL.64 [R1+0x2850], R210 ;  /* 0x002850d201007387 */ /* 0x000fe20000100a00 */
[----:B------:R-:W-:-:S03]  /*23470*/  LOP3.LUT R8, R8, 0x40, RZ, 0x3c, !PT ;  /* 0x0000004008087812 */ /* 0x000fc600078e3cff */
[----:B------:R-:W-:Y:S04]  /*23480*/  STL.64 [R1+0x2848], R208 ;  /* 0x002848d001007387 */ /* 0x000fe80000100a00 */
[----:B------:R-:W-:Y:S04]  /*23490*/  STL.64 [R1+0x2860], R214 ;  /* 0x002860d601007387 */ /* 0x000fe80000100a00 */
[----:B------:R-:W-:Y:S04]  /*234a0*/  STL.64 [R1+0x2858], R212 ;  /* 0x002858d401007387 */ /* 0x000fe80000100a00 */
[----:B------:R-:W-:Y:S01]  /*234b0*/  STL.64 [R1+0x2870], R218 ;  /* 0x002870da01007387 */ /* 0x000fe20000100a00 */
[----:B------:R-:W-:-:S03]  /*234c0*/  LEA R12, R4, R8, 0xf ;  /* 0x00000008040c7211 */ /* 0x000fc600078e78ff */
[----:B------:R-:W-:Y:S04]  /*234d0*/  STL.64 [R1+0x2868], R216 ;  /* 0x002868d801007387 */ /* 0x000fe80000100a00 */
[----:B------:R-:W-:Y:S04]  /*234e0*/  STL.64 [R1+0x2880], R222 ;  /* 0x002880de01007387 */ /* 0x000fe80000100a00 */
[----:B------:R-:W-:Y:S04]  /*234f0*/  STL.64 [R1+0x2878], R220 ;  /* 0x002878dc01007387 */ /* 0x000fe80000100a00 */
[----:B------:R-:W-:Y:S04]  /*23500*/  STL.64 [R1+0x2890], R250 ;  /* 0x002890fa01007387 */ /* 0x000fe80000100a00 */
[----:B------:R-:W-:Y:S04]  /*23510*/  STL.64 [R1+0x2888], R248 ;  /* 0x002888f801007387 */ /* 0x000fe80000100a00 */
[----:B------:R-:W2:Y:S04]  /*23520*/  LDL.LU R40, [R1+0x29a4] ;  /* 0x0029a40001287983 */ /* 0x000ea80000300800 */
[----:B------:R-:W3:Y:S04]  /*23530*/  LDL.LU R41, [R1+0x29a0] ;  /* 0x0029a00001297983 */ /* 0x000ee80000300800 */
[----:B------:R-:W4:Y:S04]  /*23540*/  LDL.LU R60, [R1+0x299c] ;  /* 0x00299c00013c7983 */ /* 0x000f280000300800 */
[----:B------:R-:W-:Y:S04]  /*23550*/  STL [R1+0x394], R12 ;  /* 0x0003940c01007387 */ /* 0x000fe80000100800 */
[----:B------:R-:W4:Y:S04]  /*23560*/  LDL.LU R61, [R1+0x2998] ;  /* 0x00299800013d7983 */ /* 0x000f280000300800 */
        /* <DEDUP_REMOVED lines=12> */
[----:B------:R-:W1:Y:S04]  /*23630*/  LDSM.16.M88.4 R32, [R12+0x82000] ;  /* 0x082000000c20783b */ /* 0x000e680000000200 */
[----:B------:R-:W-:Y:S04]  /*23640*/  LDSM.16.M88.4 R20, [R12+0x85000] ;  /* 0x085000000c14783b */ /* 0x000fe80000000200 */
[----:B------:R-:W-:Y:S04]  /*23650*/  LDSM.16.M88.4 R28, [R12+0x83000] ;  /* 0x083000000c1c783b */ /* 0x000fe80000000200 */
[----:B------:R-:W-:Y:S04]  /*23660*/  LDSM.16.M88.4 R8, [R12+0x80000] ;  /* 0x080000000c08783b */ /* 0x000fe80000000200 */
[----:B------:R-:W-:Y:S04]  /*23670*/  LDSM.16.M88.4 R4, [R12+0x81000] ;  /* 0x081000000c04783b */ /* 0x000fe80000000200 */
[----:B------:R-:W-:Y:S04]  /*23680*/  LDSM.16.M88.4 R24, [R12+0x84000] ;  /* 0x084000000c18783b */ /* 0x000fe80000000200 */
[----:B------:R-:W-:Y:S04]  /*23690*/  LDSM.16.M88.4 R16, [R12+0x86000] ;  /* 0x086000000c10783b */ /* 0x000fe80000000200 */
[----:B------:R-:W-:Y:S01]  /*236a0*/  LDSM.16.M88.4 R12, [R12+0x87000] ;  /* 0x087000000c0c783b */ /* 0x000fe20000000200 */
[----:B--2---:R-:W-:Y:S01]  /*236b0*/  IMAD.MOV.U32 R85, RZ, RZ, R40 ;  /* 0x000000ffff557224 */ /* 0x004fe200078e0028 */
[----:B---3--:R-:W-:-:S02]  /*236c0*/  MOV R84, R41 ;  /* 0x0000002900547202 */ /* 0x008fc40000000f00 */
[----:B------:R-:W2:Y:S04]  /*236d0*/  LDL.LU R41, [R1+0x2964] ;  /* 0x0029640001297983 */ /* 0x000ea80000300800 */
[----:B------:R-:W3:Y:S04]  /*236e0*/  LDL.LU R40, [R1+0x2960] ;  /* 0x0029600001287983 */ /* 0x000ee80000300800 */
[----:B------:R-:W3:Y:S01]  /*236f0*/  LDL.LU R244, [R1+0x295c] ;  /* 0x00295c0001f47983 */ /* 0x000ee20000300800 */
[----:B----4-:R-:W-:Y:S01]  /*23700*/  IMAD.MOV.U32 R83, RZ, RZ, R60 ;  /* 0x000000ffff537224 */ /* 0x010fe200078e003c */
[----:B------:R-:W-:-:S02]  /*23710*/  MOV R82, R61 ;  /* 0x0000003d00527202 */ /* 0x000fc40000000f00 */
[----:B------:R-:W4:Y:S01]  /*23720*/  LDL.LU R245, [R1+0x2958] ;  /* 0x0029580001f57983 */ /* 0x000f220000300800 */
[----:B------:R-:W-:Y:S02]  /*23730*/  IMAD.MOV.U32 R81, RZ, RZ, R49 ;  /* 0x000000ffff517224 */ /* 0x000fe400078e0031 */
[----:B------:R-:W-:Y:S02]  /*23740*/  IMAD.MOV.U32 R80, RZ, RZ, R48 ;  /* 0x000000ffff507224 */ /* 0x000fe400078e0030 */
[----:B------:R-:W4:Y:S04]  /*23750*/  LDL.LU R48, [R1+0x2954] ;  /* 0x0029540001307983 */ /* 0x000f280000300800 */
[----:B------:R-:W4:Y:S04]  /*23760*/  LDL.LU R49, [R1+0x2950] ;  /* 0x0029500001317983 */ /* 0x000f280000300800 */
[----:B------:R-:W4:Y:S01]  /*23770*/  LDL.LU R61, [R1+0x294c] ;  /* 0x00294c00013d7983 */ /* 0x000f220000300800 */
[----:B------:R-:W-:-:S03]  /*23780*/  MOV R77, R57 ;  /* 0x00000039004d7202 */ /* 0x000fc60000000f00 */
[----:B------:R-:W4:Y:S01]  /*23790*/  LDL.LU R60, [R1+0x2948] ;  /* 0x00294800013c7983 */ /* 0x000f220000300800 */
[----:B------:R-:W-:-:S03]  /*237a0*/  IMAD.MOV.U32 R76, RZ, RZ, R56 ;  /* 0x000000ffff4c7224 */ /* 0x000fc600078e0038 */
[----:B------:R-:W4:Y:S04]  /*237b0*/  LDL.LU R56, [R1+0x2944] ;  /* 0x0029440001387983 */ /* 0x000f280000300800 */
[----:B------:R-:W4:Y:S01]  /*237c0*/  LDL.LU R57, [R1+0x2940] ;  /* 0x0029400001397983 */ /* 0x000f220000300800 */
[----:B------:R-:W-:Y:S02]  /*237d0*/  IMAD.MOV.U32 R78, RZ, RZ, R45 ;  /* 0x000000ffff4e7224 */ /* 0x000fe400078e002d */
[----:B------:R-:W-:Y:S01]  /*237e0*/  IMAD.MOV.U32 R79, RZ, RZ, R44 ;  /* 0x000000ffff4f7224 */ /* 0x000fe200078e002c */
[----:B------:R-:W4:Y:S01]  /*237f0*/  LDL.LU R45, [R1+0x293c] ;  /* 0x00293c00012d7983 */ /* 0x000f220000300800 */
[----:B------:R-:W-:Y:S02]  /*23800*/  IMAD.MOV.U32 R74, RZ, RZ, R36 ;  /* 0x000000ffff4a7224 */ /* 0x000fe400078e0024 */
[----:B------:R-:W-:Y:S01]  /*23810*/  IMAD.MOV.U32 R73, RZ, RZ, R247 ;  /* 0x000000ffff497224 */ /* 0x000fe200078e00f7 */
[----:B------:R-:W4:Y:S01]  /*23820*/  LDL.LU R44, [R1+0x2938] ;  /* 0x00293800012c7983 */ /* 0x000f220000300800 */
[----:B------:R-:W-:-:S03]  /*23830*/  MOV R72, R246 ;  /* 0x000000f600487202 */ /* 0x000fc60000000f00 */
[----:B------:R-:W4:Y:S01]  /*23840*/  LDL.LU R246, [R1+0x2934] ;  /* 0x0029340001f67983 */ /* 0x000f220000300800 */
[----:B------:R-:W-:-:S03]  /*23850*/  MOV R75, R37 ;  /* 0x00000025004b7202 */ /* 0x000fc60000000f00 */
[----:B------:R-:W4:Y:S04]  /*23860*/  LDL.LU R247, [R1+0x2930] ;  /* 0x0029300001f77983 */ /* 0x000f280000300800 */
[----:B------:R-:W4:Y:S01]  /*23870*/  LDL.LU R36, [R1+0x292c] ;  /* 0x00292c0001247983 */ /* 0x000f220000300800 */
[----:B------:R-:W-:-:S03]  /*23880*/  MOV R70, R53 ;  /* 0x0000003500467202 */ /* 0x000fc60000000f00 */
[----:B------:R-:W4:Y:S01]  /*23890*/  LDL.LU R37, [R1+0x2928] ;  /* 0x0029280001257983 */ /* 0x000f220000300800 */
[----:B------:R-:W-:Y:S02]  /*238a0*/  IMAD.MOV.U32 R71, RZ, RZ, R52 ;  /* 0x000000ffff477224 */ /* 0x000fe400078e0034 */
[----:B--2---:R-:W-:Y:S02]  /*238b0*/  IMAD.MOV.U32 R69, RZ, RZ, R41 ;  /* 0x000000ffff457224 */ /* 0x004fe400078e0029 */
[----:B---3--:R-:W-:Y:S02]  /*238c0*/  IMAD.MOV.U32 R68, RZ, RZ, R40 ;  /* 0x000000ffff447224 */ /* 0x008fe400078e0028 */
[----:B------:R-:W2:Y:S04]  /*238d0*/  LDL.LU R40, [R1+0x2924] ;  /* 0x0029240001287983 */ /* 0x000ea80000300800 */
[----:B------:R-:W3:Y:S04]  /*238e0*/  LDL.LU R41, [R1+0x2920] ;  /* 0x0029200001297983 */ /* 0x000ee80000300800 */
[----:B------:R-:W2:Y:S01]  /*238f0*/  LDL.LU R53, [R1+0x291c] ;  /* 0x00291c0001357983 */ /* 0x000ea20000300800 */
[----:B----4-:R-:W-:-:S03]  /*23900*/  IMAD.MOV.U32 R118, RZ, RZ, R245 ;  /* 0x000000ffff767224 */ /* 0x010fc600078e00f5 */
[----:B------:R-:W4:Y:S01]  /*23910*/  LDL.LU R52, [R1+0x2918] ;  /* 0x0029180001347983 */ /* 0x000f220000300800 */
[----:B------:R-:W-:Y:S01]  /*23920*/  MOV R117, R48 ;  /* 0x0000003000757202 */ /* 0x000fe20000000f00 */
[----:B------:R-:W-:Y:S02]  /*23930*/  IMAD.MOV.U32 R119, RZ, RZ, R244 ;  /* 0x000000ffff777224 */ /* 0x000fe400078e00f4 */
[----:B------:R-:W-:Y:S02]  /*23940*/  IMAD.MOV.U32 R116, RZ, RZ, R49 ;  /* 0x000000ffff747224 */ /* 0x000fe400078e0031 */
[----:B------:R-:W1:Y:S04]  /*23950*/  LDL.LU R49, [R1+0x2914] ;  /* 0x0029140001317983 */ /* 0x000e680000300800 */
[----:B------:R-:W3:Y:S04]  /*23960*/  LDL.LU R48, [R1+0x2910] ;  /* 0x0029100001307983 */ /* 0x000ee80000300800 */
[----:B------:R-:W3:Y:S01]  /*23970*/  LDL.LU R245, [R1+0x290c] ;  /* 0x00290c0001f57983 */ /* 0x000ee20000300800 */
[----:B------:R-:W-:-:S03]  /*23980*/  IMAD.MOV.U32 R125, RZ, RZ, R56 ;  /* 0x000000ffff7d7224 */ /* 0x000fc600078e0038 */
[----:B------:R-:W3:Y:S01]  /*23990*/  LDL.LU R244, [R1+0x2908] ;  /* 0x0029080001f47983 */ /* 0x000ee20000300800 */
[----:B------:R-:W-:-:S03]  /*239a0*/  MOV R124, R57 ;  /* 0x00000039007c7202 */ /* 0x000fc60000000f00 */
[----:B------:R-:W3:Y:S04]  /*239b0*/  LDL.LU R57, [R1+0x2904] ;  /* 0x0029040001397983 */ /* 0x000ee80000300800 */
[----:B------:R-:W3:Y:S01]  /*239c0*/  LDL.LU R56, [R1+0x2900] ;  /* 0x0029000001387983 */ /* 0x000ee20000300800 */
[----:B------:R-:W-:Y:S01]  /*239d0*/  IMAD.MOV.U32 R126, RZ, RZ, R60 ;  /* 0x000000ffff7e7224 */ /* 0x000fe200078e003c */
[----:B------:R-:W-:Y:S02]  /*239e0*/  MOV R127, R61 ;  /* 0x0000003d007f7202 */ /* 0x000fe40000000f00 */
[----:B------:R-:W3:Y:S01]  /*239f0*/  LDL.LU R60, [R1+0x28fc] ;  /* 0x0028fc00013c7983 */ /* 0x000ee20000300800 */
[----:B------:R-:W-:Y:S01]  /*23a00*/  MOV R130, R44 ;  /* 0x0000002c00827202 */ /* 0x000fe20000000f00 */
[----:B------:R-:W-:-:S02]  /*23a10*/  IMAD.MOV.U32 R129, RZ, RZ, R246 ;  /* 0x000000ffff817224 */ /* 0x000fc400078e00f6 */
[----:B------:R-:W3:Y:S01]  /*23a20*/  LDL.LU R61, [R1+0x28f8] ;  /* 0x0028f800013d7983 */ /* 0x000ee20000300800 */
[----:B------:R-:W-:-:S03]  /*23a30*/  IMAD.MOV.U32 R128, RZ, RZ, R247 ;  /* 0x000000ffff807224 */ /* 0x000fc600078e00f7 */
[----:B------:R-:W3:Y:S01]  /*23a40*/  LDL.LU R247, [R1+0x28f4] ;  /* 0x0028f40001f77983 */ /* 0x000ee20000300800 */
[----:B------:R-:W-:-:S03]  /*23a50*/  IMAD.MOV.U32 R131, RZ, RZ, R45 ;  /* 0x000000ffff837224 */ /* 0x000fc600078e002d */
[----:B------:R-:W3:Y:S04]  /*23a60*/  LDL.LU R246, [R1+0x28f0] ;  /* 0x0028f00001f67983 */ /* 0x000ee80000300800 */
[----:B------:R-:W3:Y:S04]  /*23a70*/  LDL.LU R44, [R1+0x28ec] ;  /* 0x0028ec00012c7983 */ /* 0x000ee80000300800 */
[----:B------:R-:W3:Y:S01]  /*23a80*/  LDL.LU R45, [R1+0x28e8] ;  /* 0x0028e800012d7983 */ /* 0x000ee20000300800 */
[----:B--2---:R-:W-:Y:S02]  /*23a90*/  IMAD.MOV.U32 R235, RZ, RZ, R53 ;  /* 0x000000ffffeb7224 */ /* 0x004fe400078e0035 */
[----:B----4-:R-:W-:Y:S01]  /*23aa0*/  IMAD.MOV.U32 R234, RZ, RZ, R52 ;  /* 0x000000ffffea7224 */ /* 0x010fe200078e0034 */
[----:B-1----:R-:W-:Y:S01]  /*23ab0*/  MOV R233, R49 ;  /* 0x0000003100e97202 */ /* 0x002fe20000000f00 */
[----:B---3--:R-:W-:-:S02]  /*23ac0*/  IMAD.MOV.U32 R232, RZ, RZ, R48 ;  /* 0x000000ffffe87224 */ /* 0x008fc400078e0030 */
[----:B------:R-:W2:Y:S04]  /*23ad0*/  LDL.LU R48, [R1+0x28e4] ;  /* 0x0028e40001307983 */ /* 0x000ea80000300800 */
[----:B------:R-:W3:Y:S04]  /*23ae0*/  LDL.LU R49, [R1+0x28e0] ;  /* 0x0028e00001317983 */ /* 0x000ee80000300800 */
[----:B------:R-:W4:Y:S01]  /*23af0*/  LDL.LU R52, [R1+0x28dc] ;  /* 0x0028dc0001347983 */ /* 0x000f220000300800 */
[----:B------:R-:W-:-:S03]  /*23b00*/  IMAD.MOV.U32 R141, RZ, RZ, R57 ;  /* 0x000000ffff8d7224 */ /* 0x000fc600078e0039 */
[----:B------:R-:W2:Y:S01]  /*23b10*/  LDL.LU R53, [R1+0x28d8] ;  /* 0x0028d80001357983 */ /* 0x000ea20000300800 */
[----:B------:R-:W-:-:S03]  /*23b20*/  MOV R140, R56 ;  /* 0x00000038008c7202 */ /* 0x000fc60000000f00 */
[----:B------:R-:W2:Y:S04]  /*23b30*/  LDL.LU R56, [R1+0x28d4] ;  /* 0x0028d40001387983 */ /* 0x000ea80000300800 */
[----:B------:R-:W3:Y:S01]  /*23b40*/  LDL.LU R57, [R1+0x28d0] ;  /* 0x0028d00001397983 */ /* 0x000ee20000300800 */
[----:B------:R-:W-:Y:S01]  /*23b50*/  HMMA.1688.F32.TF32 R100, R120, R32, R100 ;  /* 0x000000207864723c */ /* 0x000fe20000081064 */
[----:B------:R-:W-:Y:S01]  /*23b60*/  IMAD.MOV.U32 R142, RZ, RZ, R244 ;  /* 0x000000ffff8e7224 */ /* 0x000fe200078e00f4 */
[----:B------:R-:W-:Y:S01]  /*23b70*/  MOV R143, R245 ;  /* 0x000000f5008f7202 */ /* 0x000fe20000000f00 */
[----:B------:R-:W4:Y:S01]  /*23b80*/  LDL.LU R244, [R1+0x28cc] ;  /* 0x0028cc0001f47983 */ /* 0x000f220000300800 */
[----:B------:R-:W-:-:S03]  /*23b90*/  IMAD.MOV.U32 R197, RZ, RZ, R247 ;  /* 0x000000ffffc57224 */ /* 0x000fc600078e00f7 */
[----:B------:R-:W4:Y:S01]  /*23ba0*/  LDL.LU R245, [R1+0x28c8] ;  /* 0x0028c80001f57983 */ /* 0x000f220000300800 */
[----:B------:R-:W-:-:S03]  /*23bb0*/  IMAD.MOV.U32 R196, RZ, RZ, R246 ;  /* 0x000000ffffc47224 */ /* 0x000fc600078e00f6 */
[----:B------:R-:W4:Y:S01]  /*23bc0*/  LDL.LU R246, [R1+0x28c4] ;  /* 0x0028c40001f67983 */ /* 0x000f220000300800 */
[----:B------:R-:W-:Y:S01]  /*23bd0*/  MOV R198, R61 ;  /* 0x0000003d00c67202 */ /* 0x000fe20000000f00 */
[----:B------:R-:W-:Y:S02]  /*23be0*/  IMAD.MOV.U32 R199, RZ, RZ, R60 ;  /* 0x000000ffffc77224 */ /* 0x000fe400078e003c */
[----:B------:R-:W4:Y:S01]  /*23bf0*/  LDL.LU R247, [R1+0x28c0] ;  /* 0x0028c00001f77983 */ /* 0x000f220000300800 */
[----:B------:R-:W-:Y:S02]  /*23c00*/  IMAD.MOV.U32 R136, RZ, RZ, R41 ;  /* 0x000000ffff887224 */ /* 0x000fe400078e0029 */
[----:B------:R-:W-:-:S05]  /*23c10*/  IMAD.MOV.U32 R137, RZ, RZ, R40 ;  /* 0x000000ffff897224 */ /* 0x000fca00078e0028 */
[----:B------:R-:W-:Y:S01]  /*23c20*/  STL [R1+0x2804], R103 ;  /* 0x0028046701007387 */ /* 0x000fe20000100800 */
[----:B--2---:R-:W-:-:S03]  /*23c30*/  MOV R241, R56 ;  /* 0x0000003800f17202 */ /* 0x004fc60000000f00 */
[----:B------:R-:W-:Y:S01]  /*23c40*/  LDS R56, [R3+0x8000] ;  /* 0x0080000003387984 */ /* 0x000fe20000000800 */
[----:B---3--:R-:W-:-:S03]  /*23c50*/  IMAD.MOV.U32 R240, RZ, RZ, R57 ;  /* 0x000000fffff07224 */ /* 0x008fc600078e0039 */
[----:B------:R-:W1:Y:S01]  /*23c60*/  LDS R57, [R0+0x8000] ;  /* 0x0080000000397984 */ /* 0x000e620000000800 */
[----:B------:R-:W-:Y:S01]  /*23c70*/  MOV R160, R49 ;  /* 0x0000003100a07202 */ /* 0x000fe20000000f00 */
[----:B------:R-:W-:Y:S02]  /*23c80*/  IMAD.MOV.U32 R161, RZ, RZ, R48 ;  /* 0x000000ffffa17224 */ /* 0x000fe400078e0030 */
[C---:B-1----:R-:W-:Y:S07]  /*23c90*/  HMMA.1688.F32.TF32 R48, R56.reuse, R20, R232 ;  /* 0x000000143830723c */ /* 0x042fee00000810e8 */
[----:B------:R-:W-:Y:S01]  /*23ca0*/  IMAD.MOV.U32 R232, RZ, RZ, R228 ;  /* 0x000000ffffe87224 */ /* 0x000fe200078e00e4 */
[----:B------:R-:W-:Y:S01]  /*23cb0*/  MOV R233, R229 ;  /* 0x000000e500e97202 */ /* 0x000fe20000000f00 */
[----:B------:R-:W2:Y:S01]  /*23cc0*/  LDL.LU R228, [R1+0x28bc] ;  /* 0x0028bc0001e47983 */ /* 0x000ea20000300800 */
[----:B------:R-:W-:Y:S01]  /*23cd0*/  IMAD.MOV.U32 R234, RZ, RZ, R230 ;  /* 0x000000ffffea7224 */ /* 0x000fe200078e00e6 */
[----:B------:R-:W-:Y:S01]  /*23ce0*/  HMMA.1688.F32.TF32 R40, R56, R28, R196 ;  /* 0x0000001c3828723c */ /* 0x000fe200000810c4 */
[----:B------:R-:W-:Y:S01]  /*23cf0*/  IMAD.MOV.U32 R235, RZ, RZ, R236 ;  /* 0x000000ffffeb7224 */ /* 0x000fe200078e00ec */
[----:B------:R-:W2:Y:S04]  /*23d00*/  LDL.LU R229, [R1+0x28b8] ;  /* 0x0028b80001e57983 */ /* 0x000ea80000300800 */
[----:B------:R-:W2:Y:S01]  /*23d10*/  LDL.LU R230, [R1+0x28b4] ;  /* 0x0028b40001e67983 */ /* 0x000ea20000300800 */
[----:B------:R-:W-:Y:S01]  /*23d20*/  MOV R196, R237 ;  /* 0x000000ed00c47202 */ /* 0x000fe20000000f00 */
[----:B------:R-:W-:-:S02]  /*23d30*/  IMAD.MOV.U32 R197, RZ, RZ, R238 ;  /* 0x000000ffffc57224 */ /* 0x000fc400078e00ee */
[----:B------:R-:W3:Y:S01]  /*23d40*/  LDL.LU R236, [R1+0x28b0] ;  /* 0x0028b00001ec7983 */ /* 0x000ee20000300800 */
[----:B------:R-:W-:-:S03]  /*23d50*/  IMAD.MOV.U32 R198, RZ, RZ, R239 ;  /* 0x000000ffffc67224 */ /* 0x000fc600078e00ef */
[----:B------:R-:W3:Y:S04]  /*23d60*/  LDL.LU R237, [R1+0x28ac] ;  /* 0x0028ac0001ed7983 */ /* 0x000ee80000300800 */
[----:B------:R-:W3:Y:S01]  /*23d70*/  LDL.LU R238, [R1+0x28a8] ;  /* 0x0028a80001ee7983 */ /* 0x000ee20000300800 */
[----:B------:R-:W-:-:S03]  /*23d80*/  MOV R199, R231 ;  /* 0x000000e700c77202 */ /* 0x000fc60000000f00 */
[----:B------:R-:W3:Y:S04]  /*23d90*/  LDL.LU R239, [R1+0x28a4] ;  /* 0x0028a40001ef7983 */ /* 0x000ee80000300800 */
[----:B------:R-:W2:Y:S01]  /*23da0*/  LDL.LU R231, [R1+0x28a0] ;  /* 0x0028a00001e77983 */ /* 0x000ea20000300800 */
[----:B------:R-:W-:Y:S01]  /*23db0*/  IMAD.MOV.U32 R112, RZ, RZ, R243 ;  /* 0x000000ffff707224 */ /* 0x000fe200078e00f3 */
[----:B------:R-:W-:Y:S01]  /*23dc0*/  MOV R113, R242 ;  /* 0x000000f200717202 */ /* 0x000fe20000000f00 */
[----:B------:R-:W-:Y:S01]  /*23dd0*/  IMAD.MOV.U32 R242, RZ, RZ, R53 ;  /* 0x000000fffff27224 */ /* 0x000fe200078e0035 */
[----:B------:R-:W-:Y:S01]  /*23de0*/  MOV R163, R44 ;  /* 0x0000002c00a37202 */ /* 0x000fe20000000f00 */
[----:B----4-:R-:W-:Y:S01]  /*23df0*/  IMAD.MOV.U32 R243, RZ, RZ, R52 ;  /* 0x000000fffff37224 */ /* 0x010fe200078e0034 */
[----:B------:R-:W-:Y:S01]  /*23e00*/  MOV R138, R37 ;  /* 0x00000025008a7202 */ /* 0x000fe20000000f00 */
[----:B------:R-:W-:-:S02]  /*23e10*/  IMAD.MOV.U32 R162, RZ, RZ, R45 ;  /* 0x000000ffffa27224 */ /* 0x000fc400078e002d */
[----:B------:R-:W-:Y:S01]  /*23e20*/  IMAD.MOV.U32 R139, RZ, RZ, R36 ;  /* 0x000000ffff8b7224 */ /* 0x000fe200078e0024 */
[C---:B------:R-:W-:Y:S08]  /*23e30*/  HMMA.1688.F32.TF32 R244, R56.reuse, R8, R244 ;  /* 0x0000000838f4723c */ /* 0x040ff000000810f4 */
[C---:B------:R-:W-:Y:S08]  /*23e40*/  HMMA.1688.F32.TF32 R240, R56.reuse, R4, R240 ;  /* 0x0000000438f0723c */ /* 0x040ff000000810f0 */
[C---:B------:R-:W-:Y:S01]  /*23e50*/  HMMA.1688.F32.TF32 R36, R56.reuse, R32, R160 ;  /* 0x000000203824723c */ /* 0x040fe200000810a0 */
[----:B------:R-:W-:Y:S01]  /*23e60*/  IMAD.MOV.U32 R200, RZ, RZ, R227 ;  /* 0x000000ffffc87224 */ /* 0x000fe200078e00e3 */
[----:B------:R-:W-:Y:S01]  /*23e70*/  MOV R202, R225 ;  /* 0x000000e100ca7202 */ /* 0x000fe20000000f00 */
[----:B------:R-:W-:Y:S01]  /*23e80*/  IMAD.MOV.U32 R201, RZ, RZ, R226 ;  /* 0x000000ffffc97224 */ /* 0x000fe200078e00e2 */
[----:B------:R-:W-:Y:S04]  /*23e90*/  LDS R160, [R3+0x8500] ;  /* 0x0085000003a07984 */ /* 0x000fe80000000800 */
[C---:B------:R-:W-:Y:S01]  /*23ea0*/  HMMA.1688.F32.TF32 R44, R56.reuse, R24, R140 ;  /* 0x00000018382c723c */ /* 0x040fe2000008108c */
[----:B------:R-:W-:Y:S01]  /*23eb0*/  IMAD.MOV.U32 R203, RZ, RZ, R224 ;  /* 0x000000ffffcb7224 */ /* 0x000fe200078e00e0 */
[----:B------:R-:W-:Y:S04]  /*23ec0*/  LDS R162, [R3+0xa500] ;  /* 0x00a5000003a27984 */ /* 0x000fe80000000800 */
[----:B------:R-:W-:Y:S02]  /*23ed0*/  LDS R161, [R0+0x8500] ;  /* 0x0085000000a17984 */ /* 0x000fe40000000800 */
[C---:B------:R-:W-:Y:S02]  /*23ee0*/  HMMA.1688.F32.TF32 R52, R56.reuse, R16, R136 ;  /* 0x000000103834723c */ /* 0x040fe40000081088 */
[----:B------:R-:W-:Y:S04]  /*23ef0*/  LDS R163, [R0+0xa500] ;  /* 0x00a5000000a37984 */ /* 0x000fe80000000800 */
[----:B------:R-:W-:Y:S02]  /*23f00*/  LDS R224, [R3+0x8700] ;  /* 0x0087000003e07984 */ /* 0x000fe40000000800 */
[----:B------:R-:W-:Y:S02]  /*23f10*/  HMMA.1688.F32.TF32 R56, R56, R12, R128 ;  /* 0x0000000c3838723c */ /* 0x000fe40000081080 */
[----:B------:R-:W-:Y:S04]  /*23f20*/  LDS R226, [R3+0xa700] ;  /* 0x00a7000003e27984 */ /* 0x000fe80000000800 */
[----:B------:R-:W-:Y:S02]  /*23f30*/  LDS R225, [R0+0x8700] ;  /* 0x0087000000e17984 */ /* 0x000fe40000000800 */
[-C--:B------:R-:W-:Y:S02]  /*23f40*/  HMMA.1688.F32.TF32 R60, R88, R8.reuse, R124 ;  /* 0x00000008583c723c */ /* 0x080fe4000008107c */
[----:B------:R-:W-:Y:S06]  /*23f50*/  LDS R227, [R0+0xa700] ;  /* 0x00a7000000e37984 */ /* 0x000fec0000000800 */
[C---:B------:R-:W-:Y:S08]  /*23f60*/  HMMA.1688.F32.TF32 R124, R156.reuse, R8, R184 ;  /* 0x000000089c7c723c */ /* 0x040ff000000810b8 */
[C---:B------:R-:W-:Y:S08]  /*23f70*/  HMMA.1688.F32.TF32 R128, R156.reuse, R4, R180 ;  /* 0x000000049c80723c */ /* 0x040ff000000810b4 */
        /* <DEDUP_REMOVED lines=9> */
[----:B------:R-:W1:Y:S01]  /*24010*/  LDS R159, [R0+0xa400] ;  /* 0x00a40000009f7984 */ /* 0x000e620000000800 */
[C---:B------:R-:W-:Y:S08]  /*24020*/  HMMA.1688.F32.TF32 R104, R120.reuse, R28, R104 ;  /* 0x0000001c7868723c */ /* 0x040ff00000081068 */
[-C--:B------:R-:W-:Y:S08]  /*24030*/  HMMA.1688.F32.TF32 R96, R120, R4.reuse, R108 ;  /* 0x000000047860723c */ /* 0x080ff0000008106c */
[C---:B------:R-:W-:Y:S08]  /*24040*/  HMMA.1688.F32.TF32 R64, R88.reuse, R4, R116 ;  /* 0x000000045840723c */ /* 0x040ff00000081074 */
[C---:B------:R-:W-:Y:S08]  /*24050*/  HMMA.1688.F32.TF32 R68, R88.reuse, R32, R68 ;  /* 0x000000205844723c */ /* 0x040ff00000081044 */
[C---:B------:R-:W-:Y:S08]  /*24060*/  HMMA.1688.F32.TF32 R72, R88.reuse, R28, R72 ;  /* 0x0000001c5848723c */ /* 0x040ff00000081048 */
[C---:B------:R-:W-:Y:S08]  /*24070*/  HMMA.1688.F32.TF32 R76, R88.reuse, R24, R76 ;  /* 0x00000018584c723c */ /* 0x040ff0000008104c */
[C---:B------:R-:W-:Y:S08]  /*24080*/  HMMA.1688.F32.TF32 R80, R88.reuse, R20, R80 ;  /* 0x000000145850723c */ /* 0x040ff00000081050 */
[C---:B------:R-:W-:Y:S08]  /*24090*/  HMMA.1688.F32.TF32 R84, R88.reuse, R16, R84 ;  /* 0x000000105854723c */ /* 0x040ff00000081054 */
[----:B------:R-:W-:Y:S01]  /*240a0*/  HMMA.1688.F32.TF32 R88, R88, R12, R112 ;  /* 0x0000000c5858723c */ /* 0x000fe20000081070 */
[----:B------:R-:W-:Y:S04]  /*240b0*/  STL [R1+0x27d4], R104 ;  /* 0x0027d46801007387 */ /* 0x000fe80000100800 */
[----:B------:R-:W-:Y:S04]  /*240c0*/  STL [R1+0x27d0], R105 ;  /* 0x0027d06901007387 */ /* 0x000fe80000100800 */
[----:B------:R-:W-:Y:S01]  /*240d0*/  STL [R1+0x27cc], R106 ;  /* 0x0027cc6a01007387 */ /* 0x000fe20000100800 */
[C---:B------:R-:W-:Y:S03]  /*240e0*/  HMMA.1688.F32.TF32 R116, R120.reuse, R16, R188 ;  /* 0x000000107874723c */ /* 0x040fe600000810bc */
[----:B------:R1:W-:Y:S05]  /*240f0*/  STL [R1+0x27c8], R107 ;  /* 0x0027c86b01007387 */ /* 0x0003ea0000100800 */
[----:B------:R-:W-:Y:S08]  /*24100*/  HMMA.1688.F32.TF32 R92, R120, R8, R92 ;  /* 0x00000008785c723c */ /* 0x000ff0000008105c */
[----:B-1----:R-:W-:Y:S08]  /*24110*/  HMMA.1688.F32.TF32 R104, R156, R4, R196 ;  /* 0x000000049c68723c */ /* 0x002ff000000810c4 */
[C---:B---3--:R-:W-:Y:S08]  /*24120*/  HMMA.1688.F32.TF32 R108, R120.reuse, R24, R236 ;  /* 0x00000018786c723c */ /* 0x048ff000000810ec */
[C---:B--2---:R-:W-:Y:S08]  /*24130*/  HMMA.1688.F32.TF32 R112, R120.reuse, R20, R228 ;  /* 0x000000147870723c */ /* 0x044ff000000810e4 */
[----:B------:R-:W-:Y:S07]  /*24140*/  HMMA.1688.F32.TF32 R120, R120, R12, R192 ;  /* 0x0000000c7878723c */ /* 0x000fee00000810c0 */
[----:B------:R-:W-:Y:S04]  /*24150*/  STL [R1+0x27c4], R108 ;  /* 0x0027c46c01007387 */ /* 0x000fe80000100800 */
[----:B------:R-:W-:Y:S04]  /*24160*/  STL [R1+0x27c0], R109 ;  /* 0x0027c06d01007387 */ /* 0x000fe80000100800 */
[----:B------:R-:W-:Y:S04]  /*24170*/  STL [R1+0x27bc], R110 ;  /* 0x0027bc6e01007387 */ /* 0x000fe80000100800 */
[----:B------:R-:W-:Y:S04]  /*24180*/  STL [R1+0x27b8], R111 ;  /* 0x0027b86f01007387 */ /* 0x000fe80000100800 */
[----:B------:R-:W-:Y:S04]  /*24190*/  STL [R1+0x27e4], R112 ;  /* 0x0027e47001007387 */ /* 0x000fe80000100800 */
[----:B------:R-:W-:Y:S04]  /*241a0*/  STL [R1+0x27e0], R113 ;  /* 0x0027e07101007387 */ /* 0x000fe80000100800 */
[----:B------:R-:W-:Y:S04]  /*241b0*/  STL [R1+0x27dc], R114 ;  /* 0x0027dc7201007387 */ /* 0x000fe80000100800 */
[----:B------:R1:W-:Y:S01]  /*241c0*/  STL [R1+0x27d8], R115 ;  /* 0x0027d87301007387 */ /* 0x0003e20000100800 */
[----:B------:R-:W-:-:S02]  /*241d0*/  IMAD.MOV.U32 R230, RZ, RZ, R2 ;  /* 0x000000ffffe67224 */ /* 0x000fc400078e0002 */
[----:B------:R-:W-:Y:S01]  /*241e0*/  IMAD.MOV.U32 R231, RZ, RZ, R252 ;  /* 0x000000ffffe77224 */ /* 0x000fe200078e00fc */
[----:B------:R-:W-:Y:S04]  /*241f0*/  LDS R192, [R3+0x8600] ;  /* 0x0086000003c07984 */ /* 0x000fe80000000800 */
[----:B------:R-:W-:Y:S01]  /*24200*/  LDS R194, [R3+0xa600] ;  /* 0x00a6000003c27984 */ /* 0x000fe20000000800 */
[C---:B-1----:R-:W-:Y:S03]  /*24210*/  HMMA.1688.F32.TF32 R112, R156.reuse, R8, R200 ;  /* 0x000000089c70723c */ /* 0x042fe600000810c8 */
[----:B------:R-:W-:Y:S04]  /*24220*/  STL [R1+0x27f4], R116 ;  /* 0x0027f47401007387 */ /* 0x000fe80000100800 */
[----:B------:R-:W-:Y:S04]  /*24230*/  STL [R1+0x27f0], R117 ;  /* 0x0027f07501007387 */ /* 0x000fe80000100800 */
[----:B------:R-:W-:Y:S04]  /*24240*/  STL [R1+0x27ec], R118 ;  /* 0x0027ec7601007387 */ /* 0x000fe80000100800 */
[----:B------:R-:W-:Y:S04]  /*24250*/  STL [R1+0x27e8], R119 ;  /* 0x0027e87701007387 */ /* 0x000fe80000100800 */
[----:B------:R-:W-:Y:S04]  /*24260*/  STL [R1+0x2800], R121 ;  /* 0x0028007901007387 */ /* 0x000fe80000100800 */
[----:B------:R-:W-:Y:S04]  /*24270*/  STL [R1+0x27fc], R122 ;  /* 0x0027fc7a01007387 */ /* 0x000fe80000100800 */
[----:B------:R-:W-:Y:S04]  /*24280*/  STL [R1+0x27f8], R123 ;  /* 0x0027f87b01007387 */ /* 0x000fe80000100800 */
[----:B------:R-:W-:Y:S04]  /*24290*/  STL.64 [R1+0xd0], R112 ;  /* 0x0000d07001007387 */ /* 0x000fe80000100a00 */
[----:B------:R1:W-:Y:S04]  /*242a0*/  STL.64 [R1+0xd8], R114 ;  /* 0x0000d87201007387 */ /* 0x0003e80000100a00 */
[----:B------:R-:W2:Y:S04]  /*242b0*/  LDL.LU R236, [R1+0xe0] ;  /* 0x0000e00001ec7983 */ /* 0x000ea80000300800 */
[----:B------:R-:W2:Y:S04]  /*242c0*/  LDL.LU R237, [R1+0xe4] ;  /* 0x0000e40001ed7983 */ /* 0x000ea80000300800 */
[----:B------:R-:W2:Y:S04]  /*242d0*/  LDL.LU R238, [R1+0xe8] ;  /* 0x0000e80001ee7983 */ /* 0x000ea80000300800 */
[----:B------:R-:W2:Y:S04]  /*242e0*/  LDL.LU R239, [R1+0xec] ;  /* 0x0000ec0001ef7983 */ /* 0x000ea80000300800 */
[----:B------:R-:W3:Y:S04]  /*242f0*/  LDL.LU R188, [R1+0x100] ;  /* 0x0001000001bc7983 */ /* 0x000ee80000300800 */
[----:B------:R-:W3:Y:S04]  /*24300*/  LDL.LU R189, [R1+0x104] ;  /* 0x0001040001bd7983 */ /* 0x000ee80000300800 */
[----:B------:R-:W3:Y:S04]  /*24310*/  LDL.LU R190, [R1+0x108] ;  /* 0x0001080001be7983 */ /* 0x000ee80000300800 */
[----:B------:R-:W3:Y:S04]  /*24320*/  LDL.LU R191, [R1+0x10c] ;  /* 0x00010c0001bf7983 */ /* 0x000ee80000300800 */
[----:B------:R-:W4:Y:S04]  /*24330*/  LDL.LU R184, [R1+0x110] ;  /* 0x0001100001b87983 */ /* 0x000f280000300800 */
[----:B------:R-:W4:Y:S04]  /*24340*/  LDL.LU R185, [R1+0x114] ;  /* 0x0001140001b97983 */ /* 0x000f280000300800 */
[----:B------:R-:W4:Y:S04]  /*24350*/  LDL.LU R186, [R1+0x118] ;  /* 0x0001180001ba7983 */ /* 0x000f280000300800 */
[----:B------:R-:W4:Y:S01]  /*24360*/  LDL.LU R187, [R1+0x11c] ;  /* 0x00011c0001bb7983 */ /* 0x000f220000300800 */
[----:B-1----:R-:W-:Y:S03]  /*24370*/  HMMA.1688.F32.TF32 R112, R156, R32, R232 ;  /* 0x000000209c70723c */ /* 0x002fe600000810e8 */
[----:B------:R-:W2:Y:S04]  /*24380*/  LDL.LU R180, [R1+0x120] ;  /* 0x0001200001b47983 */ /* 0x000ea80000300800 */
        /* <DEDUP_REMOVED lines=21> */
[----:B------:R-:W2:Y:S01]  /*244e0*/  LDL.LU R198, [R1+0x198] ;  /* 0x0001980001c67983 */ /* 0x000ea20000300800 */
[----:B------:R-:W-:-:S03]  /*244f0*/  IMAD.MOV.U32 R108, RZ, RZ, R104 ;  /* 0x000000ffff6c7224 */ /* 0x000fc600078e0068 */
[----:B------:R-:W2:Y:S01]  /*24500*/  LDL.LU R199, [R1+0x19c] ;  /* 0x00019c0001c77983 */ /* 0x000ea20000300800 */
[----:B------:R-:W-:-:S03]  /*24510*/  MOV R109, R105 ;  /* 0x00000069006d7202 */ /* 0x000fc60000000f00 */
[----:B------:R-:W3:Y:S01]  /*24520*/  LDL.LU R200, [R1+0x1a0] ;  /* 0x0001a00001c87983 */ /* 0x000ee20000300800 */
[----:B------:R-:W-:-:S03]  /*24530*/  MOV R104, R112 ;  /* 0x0000007000687202 */ /* 0x000fc60000000f00 */
[----:B------:R-:W3:Y:S01]  /*24540*/  LDL.LU R201, [R1+0x1a4] ;  /* 0x0001a40001c97983 */ /* 0x000ee20000300800 */
[----:B------:R-:W-:-:S03]  /*24550*/  IMAD.MOV.U32 R110, RZ, RZ, R106 ;  /* 0x000000ffff6e7224 */ /* 0x000fc600078e006a */
[----:B------:R-:W3:Y:S01]  /*24560*/  LDL.LU R202, [R1+0x1a8] ;  /* 0x0001a80001ca7983 */ /* 0x000ee20000300800 */
[----:B------:R-:W-:-:S03]  /*24570*/  IMAD.MOV.U32 R105, RZ, RZ, R113 ;  /* 0x000000ffff697224 */ /* 0x000fc600078e0071 */
[----:B------:R-:W3:Y:S01]  /*24580*/  LDL.LU R203, [R1+0x1ac] ;  /* 0x0001ac0001cb7983 */ /* 0x000ee20000300800 */
[----:B------:R-:W-:Y:S01]  /*24590*/  IMAD.MOV.U32 R111, RZ, RZ, R107 ;  /* 0x000000ffff6f7224 */ /* 0x000fe200078e006b */
[----:B------:R-:W-:Y:S01]  /*245a0*/  MOV R107, R115 ;  /* 0x00000073006b7202 */ /* 0x000fe20000000f00 */
[----:B------:R-:W-:Y:S01]  /*245b0*/  IMAD.MOV.U32 R106, RZ, RZ, R114 ;  /* 0x000000ffff6a7224 */ /* 0x000fe200078e0072 */
[----:B------:R-:W3:Y:S04]  /*245c0*/  LDL.LU R112, [R1+0x200] ;  /* 0x0002000001707983 */ /* 0x000ee80000300800 */
[----:B------:R-:W3:Y:S04]  /*245d0*/  LDL.LU R113, [R1+0x204] ;  /* 0x0002040001717983 */ /* 0x000ee80000300800 */
[----:B------:R-:W3:Y:S04]  /*245e0*/  LDL.LU R114, [R1+0x208] ;  /* 0x0002080001727983 */ /* 0x000ee80000300800 */
[----:B------:R-:W3:Y:S04]  /*245f0*/  LDL.LU R115, [R1+0x20c] ;  /* 0x00020c0001737983 */ /* 0x000ee80000300800 */
        /* <DEDUP_REMOVED lines=32> */
[----:B------:R-:W-:Y:S04]  /*24800*/  LDS R193, [R0+0x8600] ;  /* 0x0086000000c17984 */ /* 0x000fe80000000800 */
[----:B------:R-:W-:Y:S01]  /*24810*/  LDS R195, [R0+0xa600] ;  /* 0x00a6000000c37984 */ /* 0x000fe20000000800 */
[-C--:B--2---:R-:W-:Y:S08]  /*24820*/  HMMA.1688.F32.TF32 R196, R160, R28.reuse, R196 ;  /* 0x0000001ca0c4723c */ /* 0x084ff000000810c4 */
[C---:B---3--:R-:W-:Y:S08]  /*24830*/  HMMA.1688.F32.TF32 R116, R156.reuse, R28, R112 ;  /* 0x0000001c9c74723c */ /* 0x048ff00000081070 */
[C---:B----4-:R-:W-:Y:S11]  /*24840*/  HMMA.1688.F32.TF32 R248, R156.reuse, R24, R248 ;  /* 0x000000189cf8723c */ /* 0x050ff600000810f8 */
[----:B------:R-:W-:Y:S05]  /*24850*/  @!UPT UIADD3 URZ, URZ, URZ, URZ ;  /* 0x0000003f3f3ff290 */ /* 0x000fea000fffe03f */
[----:B------:R-:W-:Y:S01]  /*24860*/  IMAD.MOV.U32 R114, RZ, RZ, R118 ;  /* 0x000000ffff727224 */ /* 0x000fe200078e0076 */
[----:B------:R-:W-:Y:S01]  /*24870*/  MOV R115, R119 ;  /* 0x0000007700737202 */ /* 0x000fe20000000f00 */
[----:B------:R-:W-:Y:S01]  /*24880*/  IMAD.MOV.U32 R113, RZ, RZ, R117 ;  /* 0x000000ffff717224 */ /* 0x000fe200078e0075 */
[C---:B------:R-:W-:Y:S08]  /*24890*/  HMMA.1688.F32.TF32 R220, R156.reuse, R20, R220 ;  /* 0x000000149cdc723c */ /* 0x040ff000000810dc */
[C---:B------:R-:W-:Y:S08]  /*248a0*/  HMMA.1688.F32.TF32 R216, R156.reuse, R16, R216 ;  /* 0x000000109cd8723c */ /* 0x040ff000000810d8 */
[----:B------:R-:W-:Y:S08]  /*248b0*/  HMMA.1688.F32.TF32 R156, R156, R12, R212 ;  /* 0x0000000c9c9c723c */ /* 0x000ff000000810d4 */
[----:B------:R-:W-:Y:S01]  /*248c0*/  HMMA.1688.F32.TF32 R208, R160, R8, R208 ;  /* 0x00000008a0d0723c */ /* 0x000fe200000810d0 */
[----:B------:R-:W-:Y:S01]  /*248d0*/  MOV R112, R116 ;  /* 0x0000007400707202 */ /* 0x000fe20000000f00 */
[----:B------:R-:W-:Y:S01]  /*248e0*/  IMAD.MOV.U32 R119, RZ, RZ, R251 ;  /* 0x000000ffff777224 */ /* 0x000fe200078e00fb */
[----:B------:R-:W-:Y:S01]  /*248f0*/  MOV R118, R250 ;  /* 0x000000fa00767202 */ /* 0x000fe20000000f00 */
[----:B------:R-:W-:Y:S01]  /*24900*/  IMAD.MOV.U32 R116, RZ, RZ, R248 ;  /* 0x000000ffff747224 */ /* 0x000fe200078e00f8 */
[----:B------:R-:W2:Y:S01]  /*24910*/  LDL.LU.64 R250, [R1+0x2890] ;  /* 0x0028900001fa7983 */ /* 0x000ea20000300a00 */
[----:B------:R-:W-:-:S02]  /*24920*/  IMAD.MOV.U32 R117, RZ, RZ, R249 ;  /* 0x000000ffff757224 */ /* 0x000fc400078e00f9 */
[----:B------:R-:W-:Y:S01]  /*24930*/  HMMA.1688.F32.TF32 R200, R160, R32, R200 ;  /* 0x00000020a0c8723c */ /* 0x000fe200000810c8 */
[----:B------:R-:W2:Y:S01]  /*24940*/  LDL.LU.64 R248, [R1+0x2888] ;  /* 0x0028880001f87983 */ /* 0x000ea20000300a00 */
[----:B------:R-:W-:-:S06]  /*24950*/  IMAD.MOV.U32 R122, RZ, RZ, R222 ;  /* 0x000000ffff7a7224 */ /* 0x000fcc00078e00de */
[C---:B------:R-:W-:Y:S01]  /*24960*/  HMMA.1688.F32.TF32 R204, R160.reuse, R4, R204 ;  /* 0x00000004a0cc723c */ /* 0x040fe200000810cc */
[----:B------:R-:W-:Y:S01]  /*24970*/  IMAD.MOV.U32 R123, RZ, RZ, R223 ;  /* 0x000000ffff7b7224 */ /* 0x000fe200078e00df */
[----:B------:R-:W-:Y:S01]  /*24980*/  MOV R121, R221 ;  /* 0x000000dd00797202 */ /* 0x000fe20000000f00 */
[----:B------:R-:W-:Y:S01]  /*24990*/  IMAD.MOV.U32 R103, RZ, RZ, R220 ;  /* 0x000000ffff677224 */ /* 0x000fe200078e00dc */
[----:B------:R-:W3:Y:S04]  /*249a0*/  LDL.LU.64 R222, [R1+0x2880] ;  /* 0x0028800001de7983 */ /* 0x000ee80000300a00 */
[----:B------:R-:W3:Y:S04]  /*249b0*/  LDL.LU.64 R220, [R1+0x2878] ;  /* 0x0028780001dc7983 */ /* 0x000ee80000300a00 */
[----:B------:R-:W-:Y:S04]  /*249c0*/  STL.64 [R1+0x70], R216 ;  /* 0x000070d801007387 */ /* 0x000fe80000100a00 */
[----:B------:R1:W-:Y:S04]  /*249d0*/  STL.64 [R1+0x78], R218 ;  /* 0x000078da01007387 */ /* 0x0003e80000100a00 */
[----:B-1----:R-:W4:Y:S04]  /*249e0*/  LDL.LU.64 R218, [R1+0x2870] ;  /* 0x0028700001da7983 */ /* 0x002f280000300a00 */
[----:B------:R-:W4:Y:S04]  /*249f0*/  LDL.LU.64 R216, [R1+0x2868] ;  /* 0x0028680001d87983 */ /* 0x000f280000300a00 */
[----:B------:R-:W4:Y:S04]  /*24a00*/  LDL.LU.64 R214, [R1+0x2860] ;  /* 0x0028600001d67983 */ /* 0x000f280000300a00 */
[----:B------:R-:W4:Y:S04]  /*24a10*/  LDL.LU.64 R212, [R1+0x2858] ;  /* 0x0028580001d47983 */ /* 0x000f280000300a00 */
[----:B------:R1:W-:Y:S04]  /*24a20*/  STL.64 [R1+0x60], R156 ;  /* 0x0000609c01007387 */ /* 0x0003e80000100a00 */
[----:B------:R-:W-:Y:S04]  /*24a30*/  STL.64 [R1+0x68], R158 ;  /* 0x0000689e01007387 */ /* 0x000fe80000100a00 */
[----:B-1----:R-:W4:Y:S04]  /*24a40*/  LDL.LU R156, [R1+0x170] ;  /* 0x00017000019c7983 */ /* 0x002f280000300800 */
[----:B------:R-:W4:Y:S04]  /*24a50*/  LDL.LU R157, [R1+0x174] ;  /* 0x00017400019d7983 */ /* 0x000f280000300800 */
[----:B------:R-:W-:Y:S04]  /*24a60*/  STL.64 [R1+0x50], R208 ;  /* 0x000050d001007387 */ /* 0x000fe80000100a00 */
[----:B------:R1:W-:Y:S04]  /*24a70*/  STL.64 [R1+0x58], R210 ;  /* 0x000058d201007387 */ /* 0x0003e80000100a00 */
[----:B-1----:R-:W4:Y:S04]  /*24a80*/  LDL.LU.64 R210, [R1+0x2850] ;  /* 0x0028500001d27983 */ /* 0x002f280000300a00 */
[----:B------:R-:W4:Y:S04]  /*24a90*/  LDL.LU.64 R208, [R1+0x2848] ;  /* 0x0028480001d07983 */ /* 0x000f280000300a00 */
        /* <DEDUP_REMOVED lines=11> */
[----:B------:R-:W4:Y:S01]  /*24b50*/  LDL.LU.64 R196, [R1+0x2818] ;  /* 0x0028180001c47983 */ /* 0x000f220000300a00 */
[----:B------:R-:W-:Y:S11]  /*24b60*/  HMMA.1688.F32.TF32 R232, R160, R24, R232 ;  /* 0x00000018a0e8723c */ /* 0x000ff600000810e8 */
[----:B------:R-:W-:Y:S11]  /*24b70*/  @!UPT UIADD3 URZ, URZ, URZ, URZ ;  /* 0x0000003f3f3ff290 */ /* 0x000ff6000fffe03f */
[----:B------:R-:W-:Y:S01]  /*24b80*/  @!UPT UIADD3 URZ, URZ, URZ, URZ ;  /* 0x0000003f3f3ff290 */ /* 0x000fe2000fffe03f */
[----:B------:R-:W-:Y:S04]  /*24b90*/  STL.64 [R1+0x10], R232 ;  /* 0x000010e801007387 */ /* 0x000fe80000100a00 */
[----:B------:R1:W-:Y:S04]  /*24ba0*/  STL.64 [R1+0x18], R234 ;  /* 0x000018ea01007387 */ /* 0x0003e80000100a00 */
[----:B-1----:R-:W4:Y:S04]  /*24bb0*/  LDL.LU.64 R234, [R1+0x2810] ;  /* 0x0028100001ea7983 */ /* 0x002f280000300a00 */
[----:B------:R-:W4:Y:S01]  /*24bc0*/  LDL.LU.64 R232, [R1+0x2808] ;  /* 0x0028080001e87983 */ /* 0x000f220000300a00 */
[----:B------:R-:W-:Y:S01]  /*24bd0*/  MOV R158, R252 ;  /* 0x000000fc009e7202 */ /* 0x000fe20000000f00 */
[----:B------:R-:W-:Y:S01]  /*24be0*/  IMAD.MOV.U32 R159, RZ, RZ, R2 ;  /* 0x000000ffff9f7224 */ /* 0x000fe200078e0002 */
[C---:B--2---:R-:W-:Y:S08]  /*24bf0*/  HMMA.1688.F32.TF32 R248, R224.reuse, R12, R248 ;  /* 0x0000000ce0f8723c */ /* 0x044ff000000810f8 */
[C---:B---3--:R-:W-:Y:S08]  /*24c00*/  HMMA.1688.F32.TF32 R220, R224.reuse, R16, R220 ;  /* 0x00000010e0dc723c */ /* 0x048ff000000810dc */
[C---:B----4-:R-:W-:Y:S08]  /*24c10*/  HMMA.1688.F32.TF32 R216, R224.reuse, R20, R216 ;  /* 0x00000014e0d8723c */ /* 0x050ff000000810d8 */
        /* <DEDUP_REMOVED lines=9> */
[----:B------:R-:W-:Y:S08]  /*24cb0*/  HMMA.1688.F32.TF32 R156, R160, R20, R156 ;  /* 0x00000014a09c723c */ /* 0x000ff0000008109c */
[----:B-1----:R-:W-:Y:S11]  /*24cc0*/  HMMA.1688.F32.TF32 R244, R224, R10, R244 ;  /* 0x0000000ae0f4723c */ /* 0x002ff600000810f4 */
[----:B------:R-:W-:Y:S04]  /*24cd0*/  @!UPT UIADD3 URZ, URZ, URZ, URZ ;  /* 0x0000003f3f3ff290 */ /* 0x000fe8000fffe03f */
[----:B------:R-:W-:Y:S04]  /*24ce0*/  STL.64 [R1], R156 ;  /* 0x0000009c01007387 */ /* 0x000fe80000100a00 */
[----:B------:R1:W-:Y:S04]  /*24cf0*/  STL.64 [R1+0x8], R158 ;  /* 0x0000089e01007387 */ /* 0x0003e80000100a00 */
[----:B------:R-:W-:Y:S04]  /*24d00*/  STL.64 [R1+0x250], R244 ;  /* 0x000250f401007387 */ /* 0x000fe80000100a00 */
[----:B------:R2:W-:Y:S01]  /*24d10*/  STL.64 [R1+0x258], R246 ;  /* 0x000258f601007387 */ /* 0x0005e20000100a00 */
[----:B-1----:R-:W-:Y:S08]  /*24d20*/  HMMA.1688.F32.TF32 R156, R160, R16, R168 ;  /* 0x00000010a09c723c */ /* 0x002ff000000810a8 */
[C---:B--2---:R-:W-:Y:S08]  /*24d30*/  HMMA.1688.F32.TF32 R244, R224.reuse, R6, R240 ;  /* 0x00000006e0f4723c */ /* 0x044ff000000810f0 */
[C---:B------:R-:W-:Y:S08]  /*24d40*/  HMMA.1688.F32.TF32 R240, R224.reuse, R34, R36 ;  /* 0x00000022e0f0723c */ /* 0x040ff00000081024 */
[----:B------:R-:W-:Y:S08]  /*24d50*/  HMMA.1688.F32.TF32 R36, R224, R30, R40 ;  /* 0x0000001ee024723c */ /* 0x000ff00000081028 */
[C---:B------:R-:W-:Y:S08]  /*24d60*/  HMMA.1688.F32.TF32 R168, R192.reuse, R4, R176 ;  /* 0x00000004c0a8723c */ /* 0x040ff000000810b0 */
[C---:B------:R-:W-:Y:S08]  /*24d70*/  HMMA.1688.F32.TF32 R176, R192.reuse, R28, R184 ;  /* 0x0000001cc0b0723c */ /* 0x040ff000000810b8 */
[----:B------:R-:W-:Y:S01]  /*24d80*/  HMMA.1688.F32.TF32 R184, R192, R20, R228 ;  /* 0x00000014c0b8723c */ /* 0x000fe200000810e4 */
[----:B------:R-:W-:Y:S04]  /*24d90*/  LDS R228, [R3+0xc100] ;  /* 0x00c1000003e47984 */ /* 0x000fe80000000800 */
[----:B------:R-:W-:Y:S04]  /*24da0*/  LDS R230, [R3+0xe100] ;  /* 0x00e1000003e67984 */ /* 0x000fe80000000800 */
[----:B------:R-:W-:Y:S04]  /*24db0*/  LDS R229, [R0+0xc100] ;  /* 0x00c1000000e57984 */ /* 0x000fe80000000800 */
[----:B------:R-:W1:Y:S01]  /*24dc0*/  LDS R231, [R0+0xe100] ;  /* 0x00e1000000e77984 */ /* 0x000e620000000800 */
[C---:B------:R-:W-:Y:S03]  /*24dd0*/  HMMA.1688.F32.TF32 R44, R224.reuse, R26, R44 ;  /* 0x0000001ae02c723c */ /* 0x040fe6000008102c */
[----:B------:R-:W-:Y:S04]  /*24de0*/  STL.64 [R1+0x240], R244 ;  /* 0x000240f401007387 */ /* 0x000fe80000100a00 */
[----:B------:R-:W-:Y:S01]  /*24df0*/  STL.64 [R1+0x248], R246 ;  /* 0x000248f601007387 */ /* 0x000fe20000100a00 */
[C---:B------:R-:W-:Y:S03]  /*24e00*/  HMMA.1688.F32.TF32 R40, R224.reuse, R22, R48 ;  /* 0x00000016e028723c */ /* 0x040fe60000081030 */
[----:B------:R-:W-:Y:S04]  /*24e10*/  STL.64 [R1+0x230], R240 ;  /* 0x000230f001007387 */ /* 0x000fe80000100a00 */
[----:B------:R-:W-:Y:S04]  /*24e20*/  STL.64 [R1+0x238], R242 ;  /* 0x000238f201007387 */ /* 0x000fe80000100a00 */
[----:B------:R-:W-:Y:S04]  /*24e30*/  STL.64 [R1+0x220], R36 ;  /* 0x0002202401007387 */ /* 0x000fe80000100a00 */
[----:B------:R2:W-:Y:S02]  /*24e40*/  STL.64 [R1+0x228], R38 ;  /* 0x0002282601007387 */ /* 0x0005e40000100a00 */
[C---:B--2---:R-:W-:Y:S02]  /*24e50*/  HMMA.1688.F32.TF32 R36, R224.reuse, R18, R52 ;  /* 0x00000012e024723c */ /* 0x044fe40000081034 */
[----:B------:R-:W-:Y:S04]  /*24e60*/  STL.64 [R1+0x210], R44 ;  /* 0x0002102c01007387 */ /* 0x000fe80000100a00 */
[----:B------:R2:W-:Y:S04]  /*24e70*/  STL.64 [R1+0x218], R46 ;  /* 0x0002182e01007387 */ /* 0x0005e80000100a00 */
[----:B------:R-:W-:Y:S04]  /*24e80*/  STL.64 [R1+0x200], R40 ;  /* 0x0002002801007387 */ /* 0x000fe80000100a00 */
[----:B------:R1:W-:Y:S01]  /*24e90*/  STL.64 [R1+0x208], R42 ;  /* 0x0002082a01007387 */ /* 0x0003e20000100a00 */
[----:B--2---:R-:W-:Y:S08]  /*24ea0*/  HMMA.1688.F32.TF32 R44, R224, R14, R56 ;  /* 0x0000000ee02c723c */ /* 0x004ff00000081038 */
[----:B------:R-:W-:Y:S01]  /*24eb0*/  HMMA.1688.F32.TF32 R160, R160, R12, R172 ;  /* 0x0000000ca0a0723c */ /* 0x000fe200000810ac */
[----:B------:R-:W-:Y:S04]  /*24ec0*/  STL.64 [R1+0x1f0], R36 ;  /* 0x0001f02401007387 */ /* 0x000fe80000100a00 */
[----:B------:R2:W-:Y:S03]  /*24ed0*/  STL.64 [R1+0x1f8], R38 ;  /* 0x0001f82601007387 */ /* 0x0005e60000100a00 */
[----:B-1----:R-:W-:Y:S08]  /*24ee0*/  HMMA.1688.F32.TF32 R40, R228, R10, R60 ;  /* 0x0000000ae428723c */ /* 0x002ff0000008103c */
[----:B------:R-:W-:Y:S01]  /*24ef0*/  HMMA.1688.F32.TF32 R164, R192, R8, R164 ;  /* 0x00000008c0a4723c */ /* 0x000fe200000810a4 */
[----:B------:R-:W-:Y:S01]  /*24f00*/  MOV R244, R112 ;  /* 0x0000007000f47202 */ /* 0x000fe20000000f00 */
[----:B------:R-:W-:Y:S01]  /*24f10*/  IMAD.MOV.U32 R245, RZ, RZ, R113 ;  /* 0x000000fffff57224 */ /* 0x000fe200078e0071 */
[----:B------:R-:W-:Y:S01]  /*24f20*/  MOV R247, R115 ;  /* 0x0000007300f77202 */ /* 0x000fe20000000f00 */
[----:B------:R-:W-:Y:S01]  /*24f30*/  IMAD.MOV.U32 R246, RZ, RZ, R114 ;  /* 0x000000fffff67224 */ /* 0x000fe200078e0072 */
[----:B------:R-:W-:Y:S03]  /*24f40*/  LDS R224, [R3+0xc700] ;  /* 0x00c7000003e07984 */ /* 0x000fe60000000800 */
[----:B--2---:R-:W-:Y:S01]  /*24f50*/  HMMA.1688.F32.TF32 R36, R228, R6, R64 ;  /* 0x00000006e424723c */ /* 0x004fe20000081040 */
[----:B------:R-:W-:Y:S04]  /*24f60*/  LDS R226, [R3+0xe700] ;  /* 0x00e7000003e27984 */ /* 0x000fe80000000800 */
[----:B------:R-:W-:Y:S03]  /*24f70*/  LDS R225, [R0+0xc700] ;  /* 0x00c7000000e17984 */ /* 0x000fe60000000800 */
[C---:B------:R-:W-:Y:S01]  /*24f80*/  HMMA.1688.F32.TF32 R172, R192.reuse, R32, R180 ;  /* 0x00000020c0ac723c */ /* 0x040fe200000810b4 */
[----:B------:R-:W-:Y:S04]  /*24f90*/  STL.64 [R1+0x170], R44 ;  /* 0x0001702c01007387 */ /* 0x000fe80000100a00 */
[----:B------:R-:W-:Y:S03]  /*24fa0*/  LDS R227, [R0+0xe700] ;  /* 0x00e7000000e37984 */ /* 0x000fe60000000800 */
[C---:B------:R-:W-:Y:S01]  /*24fb0*/  HMMA.1688.F32.TF32 R180, R192.reuse, R24, R188 ;  /* 0x00000018c0b4723c */ /* 0x040fe200000810bc */
[----:B------:R-:W-:Y:S04]  /*24fc0*/  LDS R32, [R3+0x10000] ;  /* 0x0100000003207984 */ /* 0x000fe80000000800 */
[----:B------:R-:W-:Y:S03]  /*24fd0*/  LDS R33, [R0+0x10000] ;  /* 0x0100000000217984 */ /* 0x000fe60000000800 */
[C---:B------:R-:W-:Y:S01]  /*24fe0*/  HMMA.1688.F32.TF32 R188, R192.reuse, R16, R236 ;  /* 0x00000010c0bc723c */ /* 0x040fe200000810ec */
[----:B------:R1:W-:Y:S07]  /*24ff0*/  STL.64 [R1+0x178], R46 ;  /* 0x0001782e01007387 */ /* 0x0003ee0000100a00 */
[----:B------:R-:W-:Y:S01]  /*25000*/  HMMA.1688.F32.TF32 R192, R192, R12, R232 ;  /* 0x0000000cc0c0723c */ /* 0x000fe200000810e8 */
[----:B------:R-:W-:Y:S04]  /*25010*/  LDS R232, [R3+0xc200] ;  /* 0x00c2000003e87984 */ /* 0x000fe80000000800 */
[----:B------:R-:W-:Y:S04]  /*25020*/  LDS R234, [R3+0xe200] ;  /* 0x00e2000003ea7984 */ /* 0x000fe80000000800 */
[----:B------:R-:W-:Y:S04]  /*25030*/  LDS R233, [R0+0xc200] ;  /* 0x00c2000000e97984 */ /* 0x000fe80000000800 */
[----:B------:R-:W2:Y:S01]  /*25040*/  LDS R235, [R0+0xe200] ;  /* 0x00e2000000eb7984 */ /* 0x000ea20000000800 */
[C---:B-1----:R-:W-:Y:S03]  /*25050*/  HMMA.1688.F32.TF32 R44, R228.reuse, R34, R68 ;  /* 0x00000022e42c723c */ /* 0x042fe60000081044 */
[----:B------:R-:W-:Y:S04]  /*25060*/  STL.64 [R1+0x160], R40 ;  /* 0x0001602801007387 */ /* 0x000fe80000100a00 */
[----:B------:R1:W-:Y:S04]  /*25070*/  STL.64 [R1+0x168], R42 ;  /* 0x0001682a01007387 */ /* 0x0003e80000100a00 */
[----:B------:R-:W-:Y:S04]  /*25080*/  STL.64 [R1+0x150], R36 ;  /* 0x0001502401007387 */ /* 0x000fe80000100a00 */
[----:B------:R3:W-:Y:S01]  /*25090*/  STL.64 [R1+0x158], R38 ;  /* 0x0001582601007387 */ /* 0x0007e20000100a00 */
[C---:B-1----:R-:W-:Y:S03]  /*250a0*/  HMMA.1688.F32.TF32 R40, R228.reuse, R30, R72 ;  /* 0x0000001ee428723c */ /* 0x042fe60000081048 */
[----:B------:R-:W-:Y:S04]  /*250b0*/  LDS R236, [R3+0xc300] ;  /* 0x00c3000003ec7984 */ /* 0x000fe80000000800 */
[----:B------:R-:W-:Y:S01]  /*250c0*/  LDS R238, [R3+0xe300] ;  /* 0x00e3000003ee7984 */ /* 0x000fe20000000800 */
[C---:B---3--:R-:W-:Y:S03]  /*250d0*/  HMMA.1688.F32.TF32 R36, R228.reuse, R26, R76 ;  /* 0x0000001ae424723c */ /* 0x048fe6000008104c */
[----:B------:R-:W-:Y:S04]  /*250e0*/  STL.64 [R1+0x140], R44 ;  /* 0x0001402c01007387 */ /* 0x000fe80000100a00 */
[----:B------:R1:W-:Y:S04]  /*250f0*/  STL.64 [R1+0x148], R46 ;  /* 0x0001482e01007387 */ /* 0x0003e80000100a00 */
[----:B------:R-:W-:Y:S04]  /*25100*/  LDS R237, [R0+0xc300] ;  /* 0x00c3000000ed7984 */ /* 0x000fe80000000800 */
[----:B------:R-:W3:Y:S01]  /*25110*/  LDS R239, [R0+0xe300] ;  /* 0x00e3000000ef7984 */ /* 0x000ee20000000800 */
[----:B-1----:R-:W-:Y:S03]  /*25120*/  HMMA.1688.F32.TF32 R44, R228, R22, R80 ;  /* 0x00000016e42c723c */ /* 0x002fe60000081050 */
[----:B------:R-:W-:Y:S04]  /*25130*/  STL.64 [R1+0x130], R40 ;  /* 0x0001302801007387 */ /* 0x000fe80000100a00 */
[----:B------:R1:W-:Y:S04]  /*25140*/  STL.64 [R1+0x138], R42 ;  /* 0x0001382a01007387 */ /* 0x0003e80000100a00 */
[----:B------:R-:W-:Y:S01]  /*25150*/  STL.64 [R1+0x120], R36 ;  /* 0x0001202401007387 */ /* 0x000fe20000100a00 */
[----:B--2---:R-:W-:Y:S03]  /*25160*/  HMMA.1688.F32.TF32 R240, R232, R10, R92 ;  /* 0x0000000ae8f0723c */ /* 0x004fe6000008105c */
[----:B------:R2:W-:Y:S04]  /*25170*/  STL.64 [R1+0x128], R38 ;  /* 0x0001282601007387 */ /* 0x0005e80000100a00 */
[----:B------:R-:W-:Y:S01]  /*25180*/  LDS R92, [R3+0xc400] ;  /* 0x00c40000035c7984 */ /* 0x000fe20000000800 */
[C---:B-1----:R-:W-:Y:S03]  /*25190*/  HMMA.1688.F32.TF32 R40, R228.reuse, R18, R84 ;  /* 0x00000012e428723c */ /* 0x042fe60000081054 */
[----:B------:R-:W-:Y:S04]  /*251a0*/  LDS R94, [R3+0xe400] ;  /* 0x00e40000035e7984 */ /* 0x000fe80000000800 */
[----:B------:R-:W-:Y:S01]  /*251b0*/  LDS R93, [R0+0xc400] ;  /* 0x00c40000005d7984 */ /* 0x000fe20000000800 */
[----:B--2---:R-:W-:Y:S03]  /*251c0*/  HMMA.1688.F32.TF32 R36, R228, R14, R88 ;  /* 0x0000000ee424723c */ /* 0x004fe60000081058 */
[----:B------:R-:W-:Y:S04]  /*251d0*/  STL.64 [R1+0x110], R44 ;  /* 0x0001102c01007387 */ /* 0x000fe80000100a00 */
[----:B------:R-:W-:Y:S01]  /*251e0*/  STL.64 [R1+0x118], R46 ;  /* 0x0001182e01007387 */ /* 0x000fe20000100a00 */
[----:B------:R-:W-:Y:S03]  /*251f0*/  HMMA.1688.F32.TF32 R96, R232, R6, R96 ;  /* 0x00000006e860723c */ /* 0x000fe60000081060 */
[----:B------:R-:W1:Y:S04]  /*25200*/  LDS R95, [R0+0xe400] ;  /* 0x00e40000005f7984 */ /* 0x000e680000000800 */
[----:B------:R-:W-:Y:S04]  /*25210*/  STL.64 [R1+0x100], R40 ;  /* 0x0001002801007387 */ /* 0x000fe80000100a00 */
[----:B------:R-:W-:Y:S04]  /*25220*/  STL.64 [R1+0x108], R42 ;  /* 0x0001082a01007387 */ /* 0x000fe80000100a00 */
[----:B------:R-:W-:Y:S04]  /*25230*/  STL.64 [R1+0xe0], R36 ;  /* 0x0000e02401007387 */ /* 0x000fe80000100a00 */
[----:B------:R2:W-:Y:S04]  /*25240*/  STL [R1+0x2798], R240 ;  /* 0x002798f001007387 */ /* 0x0005e80000100800 */
[----:B------:R4:W-:Y:S04]  /*25250*/  STL [R1+0x2794], R241 ;  /* 0x002794f101007387 */ /* 0x0009e80000100800 */
[----:B------:R3:W-:Y:S01]  /*25260*/  STL [R1+0x2790], R242 ;  /* 0x002790f201007387 */ /* 0x0007e20000100800 */
[----:B--2---:R-:W-:-:S03]  /*25270*/  IMAD.MOV.U32 R240, RZ, RZ, R103 ;  /* 0x000000fffff07224 */ /* 0x004fc600078e0067 */
[----:B------:R3:W-:Y:S04]  /*25280*/  STL [R1+0x278c], R243 ;  /* 0x00278cf301007387 */ /* 0x0007e80000100800 */
[----:B------:R-:W2:Y:S01]  /*25290*/  LDL.LU R103, [R1+0x2804] ;  /* 0x0028040001677983 */ /* 0x000ea20000300800 */
[----:B----4-:R-:W-:Y:S01]  /*252a0*/  IMAD.MOV.U32 R241, RZ, RZ, R121 ;  /* 0x000000fffff17224 */ /* 0x010fe200078e0079 */
[----:B---3--:R-:W-:Y:S02]  /*252b0*/  MOV R242, R122 ;  /* 0x0000007a00f27202 */ /* 0x008fe40000000f00 */
[----:B------:R-:W3:Y:S01]  /*252c0*/  LDL.LU R121, [R1+0x2800] ;  /* 0x0028000001797983 */ /* 0x000ee20000300800 */
[----:B------:R-:W-:-:S03]  /*252d0*/  IMAD.MOV.U32 R243, RZ, RZ, R123 ;  /* 0x000000fffff37224 */ /* 0x000fc600078e007b */
[----:B------:R-:W3:Y:S01]  /*252e0*/  LDL.LU R122, [R1+0x27fc] ;  /* 0x0027fc00017a7983 */ /* 0x000ee20000300800 */
[----:B------:R-:W-:Y:S01]  /*252f0*/  IMAD.MOV.U32 R252, RZ, RZ, R38 ;  /* 0x000000fffffc7224 */ /* 0x000fe200078e0026 */
[----:B------:R-:W-:Y:S02]  /*25300*/  MOV R2, R39 ;  /* 0x0000002700027202 */ /* 0x000fe40000000f00 */
[----:B------:R-:W3:Y:S04]  /*25310*/  LDL.LU R123, [R1+0x27f8] ;  /* 0x0027f800017b7983 */ /* 0x000ee80000300800 */
[----:B------:R4:W-:Y:S04]  /*25320*/  STL [R1+0x2778], R96 ;  /* 0x0027786001007387 */ /* 0x0009e80000100800 */
[----:B------:R1:W-:Y:S04]  /*25330*/  STL [R1+0x2774], R97 ;  /* 0x0027746101007387 */ /* 0x0003e80000100800 */
[----:B------:R1:W-:Y:S04]  /*25340*/  STL [R1+0x2770], R98 ;  /* 0x0027706201007387 */ /* 0x0003e80000100800 */
[----:B------:R1:W-:Y:S01]  /*25350*/  STL [R1+0x276c], R99 ;  /* 0x00276c6301007387 */ /* 0x0003e20000100800 */
[----:B----4-:R-:W-:-:S02]  /*25360*/  IMAD.MOV.U32 R96, RZ, RZ, R104 ;  /* 0x000000ffff607224 */ /* 0x010fc400078e0068 */
[----:B-1----:R-:W-:Y:S01]  /*25370*/  IMAD.MOV.U32 R97, RZ, RZ, R105 ;  /* 0x000000ffff617224 */ /* 0x002fe200078e0069 */
[----:B------:R-:W-:Y:S01]  /*25380*/  HMMA.1688.F32.TF32 R68, R236, R34, R132 ;  /* 0x00000022ec44723c */ /* 0x000fe20000081084 */
[----:B------:R-:W-:Y:S01]  /*25390*/  LDS R228, [R3+0xc600] ;  /* 0x00c6000003e47984 */ /* 0x000fe20000000800 */
[----:B------:R-:W-:-:S03]  /*253a0*/  MOV R98, R106 ;  /* 0x0000006a00627202 */ /* 0x000fc60000000f00 */
[----:B------:R-:W-:Y:S01]  /*253b0*/  LDS R230, [R3+0xe600] ;  /* 0x00e6000003e67984 */ /* 0x000fe20000000800 */
[----:B------:R-:W-:Y:S02]  /*253c0*/  IMAD.MOV.U32 R99, RZ, RZ, R107 ;  /* 0x000000ffff637224 */ /* 0x000fe400078e006b */
[----:B------:R-:W-:Y:S01]  /*253d0*/  HMMA.1688.F32.TF32 R60, R236, R10, R124 ;  /* 0x0000000aec3c723c */ /* 0x000fe2000008107c */
[----:B------:R-:W-:Y:S04]  /*253e0*/  LDS R229, [R0+0xc600] ;  /* 0x00c6000000e57984 */ /* 0x000fe80000000800 */
[----:B------:R-:W-:Y:S03]  /*253f0*/  LDS R231, [R0+0xe600] ;  /* 0x00e6000000e77984 */ /* 0x000fe60000000800 */
        /* <DEDUP_REMOVED lines=8> */
[----:B------:R-:W2:Y:S04]  /*25480*/  LDL.LU R119, [R1+0x27e8] ;  /* 0x0027e80001777983 */ /* 0x000ea80000300800 */
[----:B------:R-:W4:Y:S04]  /*25490*/  LDL.LU R112, [R1+0x27e4] ;  /* 0x0027e40001707983 */ /* 0x000f280000300800 */
[----:B------:R-:W4:Y:S04]  /*254a0*/  LDL.LU R113, [R1+0x27e0] ;  /* 0x0027e00001717983 */ /* 0x000f280000300800 */
[----:B------:R-:W4:Y:S04]  /*254b0*/  LDL.LU R114, [R1+0x27dc] ;  /* 0x0027dc0001727983 */ /* 0x000f280000300800 */
[----:B------:R-:W4:Y:S04]  /*254c0*/  LDL.LU R115, [R1+0x27d8] ;  /* 0x0027d80001737983 */ /* 0x000f280000300800 */
[----:B------:R-:W2:Y:S04]  /*254d0*/  LDL.LU R104, [R1+0x27d4] ;  /* 0x0027d40001687983 */ /* 0x000ea80000300800 */
[----:B------:R-:W2:Y:S04]  /*254e0*/  LDL.LU R105, [R1+0x27d0] ;  /* 0x0027d00001697983 */ /* 0x000ea80000300800 */
[----:B------:R-:W2:Y:S04]  /*254f0*/  LDL.LU R106, [R1+0x27cc] ;  /* 0x0027cc00016a7983 */ /* 0x000ea80000300800 */
[----:B------:R-:W2:Y:S04]  /*25500*/  LDL.LU R107, [R1+0x27c8] ;  /* 0x0027c800016b7983 */ /* 0x000ea80000300800 */
[----:B------:R1:W-:Y:S04]  /*25510*/  STL [R1+0x2764], R36 ;  /* 0x0027642401007387 */ /* 0x0003e80000100800 */
[----:B------:R3:W-:Y:S04]  /*25520*/  STL [R1+0x2760], R37 ;  /* 0x0027602501007387 */ /* 0x0007e80000100800 */
[----:B------:R3:W-:Y:S01]  /*25530*/  STL [R1+0x275c], R38 ;  /* 0x00275c2601007387 */ /* 0x0007e20000100800 */
[----:B-1----:R-:W-:-:S03]  /*25540*/  IMAD.MOV.U32 R36, RZ, RZ, R108 ;  /* 0x000000ffff247224 */ /* 0x002fc600078e006c */
[----:B------:R1:W-:Y:S01]  /*25550*/  STL [R1+0x2758], R39 ;  /* 0x0027582701007387 */ /* 0x0003e20000100800 */
[----:B---3--:R-:W-:-:S03]  /*25560*/  MOV R37, R109 ;  /* 0x0000006d00257202 */ /* 0x008fc60000000f00 */
[----:B------:R-:W3:Y:S01]  /*25570*/  LDL.LU R108, [R1+0x27c4] ;  /* 0x0027c400016c7983 */ /* 0x000ee20000300800 */
[----:B------:R-:W-:-:S03]  /*25580*/  IMAD.MOV.U32 R38, RZ, RZ, R110 ;  /* 0x000000ffff267224 */ /* 0x000fc600078e006e */
[----:B------:R-:W3:Y:S01]  /*25590*/  LDL.LU R109, [R1+0x27c0] ;  /* 0x0027c000016d7983 */ /* 0x000ee20000300800 */
[----:B-1----:R-:W-:-:S03]  /*255a0*/  IMAD.MOV.U32 R39, RZ, RZ, R111 ;  /* 0x000000ffff277224 */ /* 0x002fc600078e006f */
[----:B------:R-:W3:Y:S04]  /*255b0*/  LDL.LU R110, [R1+0x27bc] ;  /* 0x0027bc00016e7983 */ /* 0x000ee80000300800 */
[----:B------:R-:W3:Y:S01]  /*255c0*/  LDL.LU R111, [R1+0x27b8] ;  /* 0x0027b800016f7983 */ /* 0x000ee20000300800 */
[C---:B--2---:R-:W-:Y:S03]  /*255d0*/  HMMA.1688.F32.TF32 R40, R232.reuse, R30, R104 ;  /* 0x0000001ee828723c */ /* 0x044fe60000081068 */
[----:B------:R-:W2:Y:S04]  /*255e0*/  LDL.LU R104, [R1+0xd0] ;  /* 0x0000d00001687983 */ /* 0x000ea80000300800 */
[----:B------:R-:W2:Y:S04]  /*255f0*/  LDL.LU R105, [R1+0xd4] ;  /* 0x0000d40001697983 */ /* 0x000ea80000300800 */
[----:B------:R-:W2:Y:S04]  /*25600*/  LDL.LU R106, [R1+0xd8] ;  /* 0x0000d800016a7983 */ /* 0x000ea80000300800 */
[----:B------:R-:W2:Y:S08]  /*25610*/  LDL.LU R107, [R1+0xdc] ;  /* 0x0000dc00016b7983 */ /* 0x000eb00000300800 */
[----:B------:R-:W-:Y:S04]  /*25620*/  STL [R1+0x2784], R40 ;  /* 0x0027842801007387 */ /* 0x000fe80000100800 */
[----:B------:R-:W-:Y:S04]  /*25630*/  STL [R1+0x2780], R41 ;  /* 0x0027802901007387 */ /* 0x000fe80000100800 */
[----:B------:R-:W-:Y:S04]  /*25640*/  STL [R1+0x277c], R42 ;  /* 0x00277c2a01007387 */ /* 0x000fe80000100800 */
[----:B------:R2:W-:Y:S01]  /*25650*/  STL [R1+0x2768], R43 ;  /* 0x0027682b01007387 */ /* 0x0005e20000100800 */
[C---:B---3--:R-:W-:Y:S08]  /*25660*/  HMMA.1688.F32.TF32 R44, R232.reuse, R26, R108 ;  /* 0x0000001ae82c723c */ /* 0x048ff0000008106c */
[----:B----4-:R-:W-:Y:S08]  /*25670*/  HMMA.1688.F32.TF32 R48, R232, R22, R112 ;  /* 0x00000016e830723c */ /* 0x010ff00000081070 */
[----:B------:R-:W-:Y:S07]  /*25680*/  HMMA.1688.F32.TF32 R36, R92, R6, R36 ;  /* 0x000000065c24723c */ /* 0x000fee0000081024 */
[----:B------:R-:W-:Y:S04]  /*25690*/  STL [R1+0x27a4], R44 ;  /* 0x0027a42c01007387 */ /* 0x000fe80000100800 */
[----:B------:R-:W-:Y:S04]  /*256a0*/  STL [R1+0x27a0], R45 ;  /* 0x0027a02d01007387 */ /* 0x000fe80000100800 */
[----:B------:R-:W-:Y:S04]  /*256b0*/  STL [R1+0x279c], R46 ;  /* 0x00279c2e01007387 */ /* 0x000fe80000100800 */
[----:B------:R-:W-:Y:S04]  /*256c0*/  STL [R1+0x2788], R47 ;  /* 0x0027882f01007387 */ /* 0x000fe80000100800 */
[----:B------:R1:W-:Y:S01]  /*256d0*/  STL [R1+0x27b4], R48 ;  /* 0x0027b43001007387 */ /* 0x0003e20000100800 */
[----:B------:R-:W-:Y:S01]  /*256e0*/  IMAD.MOV.U32 R135, RZ, RZ, R36 ;  /* 0x000000ffff877224 */ /* 0x000fe200078e0024 */
[----:B------:R-:W-:Y:S01]  /*256f0*/  MOV R133, R38 ;  /* 0x0000002600857202 */ /* 0x000fe20000000f00 */
[----:B------:R-:W-:Y:S01]  /*25700*/  IMAD.MOV.U32 R134, RZ, RZ, R37 ;  /* 0x000000ffff867224 */ /* 0x000fe200078e0025 */
[----:B------:R3:W-:Y:S01]  /*25710*/  STL [R1+0x27b0], R49 ;  /* 0x0027b03101007387 */ /* 0x0007e20000100800 */
[----:B------:R-:W-:-:S03]  /*25720*/  IMAD.MOV.U32 R132, RZ, RZ, R39 ;  /* 0x000000ffff847224 */ /* 0x000fc600078e0027 */
[----:B------:R4:W-:Y:S04]  /*25730*/  STL [R1+0x27ac], R50 ;  /* 0x0027ac3201007387 */ /* 0x0009e80000100800 */
[----:B------:R1:W-:Y:S01]  /*25740*/  STL [R1+0x27a8], R51 ;  /* 0x0027a83301007387 */ /* 0x0003e20000100800 */
[C---:B--2---:R-:W-:Y:S11]  /*25750*/  HMMA.1688.F32.TF32 R40, R92.reuse, R10, R104 ;  /* 0x0000000a5c28723c */ /* 0x044ff60000081068 */
[----:B------:R-:W-:Y:S11]  /*25760*/  @!UPT UIADD3 URZ, URZ, URZ, URZ ;  /* 0x0000003f3f3ff290 */ /* 0x000ff6000fffe03f */
[----:B------:R-:W-:Y:S02]  /*25770*/  @!UPT UIADD3 URZ, URZ, URZ, URZ ;  /* 0x0000003f3f3ff290 */ /* 0x000fe4000fffe03f */
[----:B------:R-:W-:Y:S01]  /*25780*/  MOV R107, R40 ;  /* 0x00000028006b7202 */ /* 0x000fe20000000f00 */
[----:B------:R-:W-:Y:S01]  /*25790*/  IMAD.MOV.U32 R106, RZ, RZ, R41 ;  /* 0x000000ffff6a7224 */ /* 0x000fe200078e0029 */
[----:B------:R-:W-:Y:S01]  /*257a0*/  MOV R104, R43 ;  /* 0x0000002b00687202 */ /* 0x000fe20000000f00 */
[----:B------:R-:W-:Y:S02]  /*257b0*/  IMAD.MOV.U32 R105, RZ, RZ, R42 ;  /* 0x000000ffff697224 */ /* 0x000fe400078e002a */
[C---:B------:R-:W-:Y:S11]  /*257c0*/  HMMA.1688.F32.TF32 R40, R92.reuse, R34, R96 ;  /* 0x000000225c28723c */ /* 0x040ff60000081060 */
[----:B------:R-:W-:Y:S11]  /*257d0*/  @!UPT UIADD3 URZ, URZ, URZ, URZ ;  /* 0x0000003f3f3ff290 */ /* 0x000ff6000fffe03f */
[----:B------:R-:W-:Y:S02]  /*257e0*/  @!UPT UIADD3 URZ, URZ, URZ, URZ ;  /* 0x0000003f3f3ff290 */ /* 0x000fe4000fffe03f */
[----:B------:R-:W-:Y:S01]  /*257f0*/  IMAD.MOV.U32 R36, RZ, RZ, R40 ;  /* 0x000000ffff247224 */ /* 0x000fe200078e0028 */
[----:B------:R-:W-:Y:S01]  /*25800*/  MOV R37, R41 ;  /* 0x0000002900257202 */ /* 0x000fe20000000f00 */
[----:B------:R-:W-:Y:S02]  /*25810*/  IMAD.MOV.U32 R38, RZ, RZ, R42 ;  /* 0x000000ffff267224 */ /* 0x000fe400078e002a */
[----:B------:R-:W-:Y:S02]  /*25820*/  IMAD.MOV.U32 R39, RZ, RZ, R43 ;  /* 0x000000ffff277224 */ /* 0x000fe400078e002b */
[----:B------:R-:W-:Y:S01]  /*25830*/  HMMA.1688.F32.TF32 R40, R92, R30, R244 ;  /* 0x0000001e5c28723c */ /* 0x000fe200000810f4 */
[----:B------:R-:W2:Y:S04]  /*25840*/  LDL.LU R244, [R1+0x70] ;  /* 0x0000700001f47983 */ /* 0x000ea80000300800 */
[----:B------:R-:W2:Y:S04]  /*25850*/  LDL.LU R245, [R1+0x74] ;  /* 0x0000740001f57983 */ /* 0x000ea80000300800 */
[----:B------:R-:W2:Y:S04]  /*25860*/  LDL.LU R246, [R1+0x78] ;  /* 0x0000780001f67983 */ /* 0x000ea80000300800 */
[----:B------:R-:W2:Y:S01]  /*25870*/  LDL.LU R247, [R1+0x7c] ;  /* 0x00007c0001f77983 */ /* 0x000ea20000300800 */
[C---:B------:R-:W-:Y:S03]  /*25880*/  HMMA.1688.F32.TF32 R56, R232.reuse, R14, R120 ;  /* 0x0000000ee838723c */ /* 0x040fe60000081078 */
[----:B-1----:R-:W2:Y:S04]  /*25890*/  LDL.LU R48, [R1+0x60] ;  /* 0x0000600001307983 */ /* 0x002ea80000300800 */
[----:B---3--:R-:W3:Y:S04]  /*258a0*/  LDL.LU R49, [R1+0x64] ;  /* 0x0000640001317983 */ /* 0x008ee80000300800 */
[----:B----4-:R-:W3:Y:S04]  /*258b0*/  LDL.LU R50, [R1+0x68] ;  /* 0x0000680001327983 */ /* 0x010ee80000300800 */
[----:B------:R-:W3:Y:S04]  /*258c0*/  LDL.LU R51, [R1+0x6c] ;  /* 0x00006c0001337983 */ /* 0x000ee80000300800 */
[----:B------:R-:W4:Y:S04]  /*258d0*/  LDL.LU R120, [R1+0x50] ;  /* 0x0000500001787983 */ /* 0x000f280000300800 */
[----:B------:R-:W4:Y:S04]  /*258e0*/  LDL.LU R121, [R1+0x54] ;  /* 0x0000540001797983 */ /* 0x000f280000300800 */
[----:B------:R-:W4:Y:S04]  /*258f0*/  LDL.LU R122, [R1+0x58] ;  /* 0x00005800017a7983 */ /* 0x000f280000300800 */
[----:B------:R-:W4:Y:S04]  /*25900*/  LDL.LU R123, [R1+0x5c] ;  /* 0x00005c00017b7983 */ /* 0x000f280000300800 */
[----:B------:R-:W3:Y:S04]  /*25910*/  LDL.LU R108, [R1+0x40] ;  /* 0x00004000016c7983 */ /* 0x000ee80000300800 */
[----:B------:R-:W3:Y:S04]  /*25920*/  LDL.LU R109, [R1+0x44] ;  /* 0x00004400016d7983 */ /* 0x000ee80000300800 */
[----:B------:R-:W3:Y:S04]  /*25930*/  LDL.LU R110, [R1+0x48] ;  /* 0x00004800016e7983 */ /* 0x000ee80000300800 */
[----:B------:R-:W3:Y:S01]  /*25940*/  LDL.LU R111, [R1+0x4c] ;  /* 0x00004c00016f7983 */ /* 0x000ee20000300800 */
[----:B------:R-:W-:Y:S03]  /*25950*/  HMMA.1688.F32.TF32 R52, R232, R18, R116 ;  /* 0x00000012e834723c */ /* 0x000fe60000081074 */
[----:B------:R-:W3:Y:S04]  /*25960*/  LDL.LU R112, [R1+0x30] ;  /* 0x0000300001707983 */ /* 0x000ee80000300800 */
[----:B------:R-:W3:Y:S04]  /*25970*/  LDL.LU R113, [R1+0x34] ;  /* 0x0000340001717983 */ /* 0x000ee80000300800 */
[----:B------:R-:W3:Y:S04]  /*25980*/  LDL.LU R114, [R1+0x38] ;  /* 0x0000380001727983 */ /* 0x000ee80000300800 */
[----:B------:R-:W3:Y:S01]  /*25990*/  LDL.LU R115, [R1+0x3c] ;  /* 0x00003c0001737983 */ /* 0x000ee20000300800 */
[C---:B------:R-:W-:Y:S03]  /*259a0*/  HMMA.1688.F32.TF32 R44, R92.reuse, R26, R100 ;  /* 0x0000001a5c2c723c */ /* 0x040fe60000081064 */
        /* <DEDUP_REMOVED lines=8> */
[----:B------:R-:W-:Y:S04]  /*25a30*/  LDS R232, [R3+0xc500] ;  /* 0x00c5000003e87984 */ /* 0x000fe80000000800 */
[----:B------:R-:W-:Y:S04]  /*25a40*/  LDS R234, [R3+0xe500] ;  /* 0x00e5000003ea7984 */ /* 0x000fe80000000800 */
[----:B------:R-:W-:Y:S04]  /*25a50*/  LDS R233, [R0+0xc500] ;  /* 0x00c5000000e97984 */ /* 0x000fe80000000800 */
[----:B------:R-:W4:Y:S01]  /*25a60*/  LDS R235, [R0+0xe500] ;  /* 0x00e5000000eb7984 */ /* 0x000f220000000800 */
[----:B--2---:R-:W-:Y:S03]  /*25a70*/  HMMA.1688.F32.TF32 R124, R92, R18, R244 ;  /* 0x000000125c7c723c */ /* 0x004fe600000810f4 */
[----:B------:R-:W2:Y:S04]  /*25a80*/  LDL.LU R244, [R1] ;  /* 0x0000000001f47983 */ /* 0x000ea80000300800 */
[----:B------:R-:W2:Y:S04]  /*25a90*/  LDL.LU R245, [R1+0x4] ;  /* 0x0000040001f57983 */ /* 0x000ea80000300800 */
[----:B------:R-:W2:Y:S04]  /*25aa0*/  LDL.LU R246, [R1+0x8] ;  /* 0x0000080001f67983 */ /* 0x000ea80000300800 */
[----:B------:R-:W2:Y:S01]  /*25ab0*/  LDL.LU R247, [R1+0xc] ;  /* 0x00000c0001f77983 */ /* 0x000ea20000300800 */
[----:B------:R-:W-:Y:S01]  /*25ac0*/  MOV R97, R40 ;  /* 0x0000002800617202 */ /* 0x000fe20000000f00 */
[----:B------:R-:W-:Y:S01]  /*25ad0*/  IMAD.MOV.U32 R98, RZ, RZ, R41 ;  /* 0x000000ffff627224 */ /* 0x000fe200078e0029 */
[----:B------:R-:W-:Y:S01]  /*25ae0*/  MOV R40, R44 ;  /* 0x0000002c00287202 */ /* 0x000fe20000000f00 */
[----:B------:R-:W-:Y:S01]  /*25af0*/  IMAD.MOV.U32 R99, RZ, RZ, R42 ;  /* 0x000000ffff637224 */ /* 0x000fe200078e002a */
[----:B------:R-:W-:Y:S01]  /*25b00*/  MOV R96, R47 ;  /* 0x0000002f00607202 */ /* 0x000fe20000000f00 */
[----:B------:R-:W-:-:S02]  /*25b10*/  IMAD.MOV.U32 R41, RZ, RZ, R45 ;  /* 0x000000ffff297224 */ /* 0x000fc400078e002d */
[----:B------:R-:W-:Y:S02]  /*25b20*/  IMAD.MOV.U32 R42, RZ, RZ, R46 ;  /* 0x000000ffff2a7224 */ /* 0x000fe400078e002e */
[----:B------:R-:W-:Y:S08]  /*25b30*/  HMMA.1688.F32.TF32 R44, R92, R22, R240 ;  /* 0x000000165c2c723c */ /* 0x000ff000000810f0 */
[C---:B------:R-:W-:Y:S08]  /*25b40*/  HMMA.1688.F32.TF32 R64, R236.reuse, R6, R128 ;  /* 0x00000006ec40723c */ /* 0x040ff00000081080 */
[C---:B------:R-:W-:Y:S08]  /*25b50*/  HMMA.1688.F32.TF32 R72, R236.reuse, R30, R136 ;  /* 0x0000001eec48723c */ /* 0x040ff00000081088 */
[C---:B------:R-:W-:Y:S08]  /*25b60*/  HMMA.1688.F32.TF32 R76, R236.reuse, R26, R140 ;  /* 0x0000001aec4c723c */ /* 0x040ff0000008108c */
[C---:B------:R-:W-:Y:S08]  /*25b70*/  HMMA.1688.F32.TF32 R80, R236.reuse, R22, R144 ;  /* 0x00000016ec50723c */ /* 0x040ff00000081090 */
[C---:B------:R-:W-:Y:S08]  /*25b80*/  HMMA.1688.F32.TF32 R84, R236.reuse, R18, R148 ;  /* 0x00000012ec54723c */ /* 0x040ff00000081094 */
[----:B------:R-:W-:Y:S08]  /*25b90*/  HMMA.1688.F32.TF32 R88, R236, R14, R152 ;  /* 0x0000000eec58723c */ /* 0x000ff00000081098 */
[C---:B----4-:R-:W-:Y:S08]  /*25ba0*/  HMMA.1688.F32.TF32 R236, R232.reuse, R10, R120 ;  /* 0x0000000ae8ec723c */ /* 0x050ff00000081078 */
[C---:B---3--:R-:W-:Y:S08]  /*25bb0*/  HMMA.1688.F32.TF32 R108, R232.reuse, R6, R108 ;  /* 0x00000006e86c723c */ /* 0x048ff0000008106c */
[----:B------:R-:W-:Y:S01]  /*25bc0*/  HMMA.1688.F32.TF32 R112, R232, R34, R112 ;  /* 0x00000022e870723c */ /* 0x000fe20000081070 */
[----:B------:R-:W-:-:S07]  /*25bd0*/  IMAD.MOV.U32 R241, RZ, RZ, R44 ;  /* 0x000000fffff17224 */ /* 0x000fce00078e002c */
[----:B------:R-:W-:Y:S01]  /*25be0*/  HMMA.1688.F32.TF32 R116, R232, R30, R116 ;  /* 0x0000001ee874723c */ /* 0x000fe20000081074 */
[----:B------:R-:W-:Y:S01]  /*25bf0*/  IMAD.MOV.U32 R242, RZ, RZ, R45 ;  /* 0x000000fffff27224 */ /* 0x000fe200078e002d */
[----:B------:R-:W-:Y:S01]  /*25c00*/  MOV R243, R46 ;  /* 0x0000002e00f37202 */ /* 0x000fe20000000f00 */
[----:B------:R-:W-:Y:S01]  /*25c10*/  IMAD.MOV.U32 R44, RZ, RZ, R124 ;  /* 0x000000ffff2c7224 */ /* 0x000fe200078e007c */
[----:B------:R-:W-:-:S04]  /*25c20*/  MOV R46, R126 ;  /* 0x0000007e002e7202 */ /* 0x000fc80000000f00 */
[C---:B------:R-:W-:Y:S01]  /*25c30*/  HMMA.1688.F32.TF32 R120, R232.reuse, R26, R100 ;  /* 0x0000001ae878723c */ /* 0x040fe20000081064 */
[----:B------:R-:W-:Y:S02]  /*25c40*/  IMAD.MOV.U32 R45, RZ, RZ, R125 ;  /* 0x000000ffff2d7224 */ /* 0x000fe400078e007d */
[----:B------:R-:W-:Y:S01]  /*25c50*/  IMAD.MOV.U32 R240, RZ, RZ, R127 ;  /* 0x000000fffff07224 */ /* 0x000fe200078e007f */
[----:B------:R-:W-:Y:S04]  /*25c60*/  STL [R1+0x26b0], R236 ;  /* 0x0026b0ec01007387 */ /* 0x000fe80000100800 */
[----:B------:R-:W-:Y:S01]  /*25c70*/  STL [R1+0x26ac], R237 ;  /* 0x0026aced01007387 */ /* 0x000fe20000100800 */
[----:B------:R-:W-:Y:S03]  /*25c80*/  HMMA.1688.F32.TF32 R128, R232, R18, R156 ;  /* 0x00000012e880723c */ /* 0x000fe6000008109c */
[----:B------:R-:W-:Y:S04]  /*25c90*/  STL [R1+0x26a8], R238 ;  /* 0x0026a8ee01007387 */ /* 0x000fe80000100800 */
[----:B------:R-:W-:Y:S04]  /*25ca0*/  STL [R1+0x26a4], R239 ;  /* 0x0026a4ef01007387 */ /* 0x000fe80000100800 */
[----:B------:R-:W-:Y:S04]  /*25cb0*/  STL [R1+0x26c0], R108 ;  /* 0x0026c06c01007387 */ /* 0x000fe80000100800 */
[----:B------:R-:W-:Y:S04]  /*25cc0*/  STL [R1+0x26bc], R109 ;  /* 0x0026bc6d01007387 */ /* 0x000fe80000100800 */
[----:B------:R-:W-:Y:S01]  /*25cd0*/  STL [R1+0x26b8], R110 ;  /* 0x0026b86e01007387 */ /* 0x000fe20000100800 */
[C---:B------:R-:W-:Y:S03]  /*25ce0*/  HMMA.1688.F32.TF32 R136, R228.reuse, R10, R164 ;  /* 0x0000000ae488723c */ /* 0x040fe600000810a4 */
[----:B------:R-:W-:Y:S04]  /*25cf0*/  STL [R1+0x26b4], R111 ;  /* 0x0026b46f01007387 */ /* 0x000fe80000100800 */
[----:B------:R1:W-:Y:S04]  /*25d00*/  STL [R1+0x26cc], R112 ;  /* 0x0026cc7001007387 */ /* 0x0003e80000100800 */
[----:B------:R3:W-:Y:S04]  /*25d10*/  STL [R1+0x26c8], R113 ;  /* 0x0026c87101007387 */ /* 0x0007e80000100800 */
[----:B------:R2:W-:Y:S01]  /*25d20*/  STL [R1+0x26c4], R114 ;  /* 0x0026c47201007387 */ /* 0x0005e20000100800 */
[C---:B------:R-:W-:Y:S03]  /*25d30*/  HMMA.1688.F32.TF32 R140, R228.reuse, R6, R168 ;  /* 0x00000006e48c723c */ /* 0x040fe600000810a8 */
[----:B------:R1:W-:Y:S04]  /*25d40*/  STL [R1+0x26a0], R115 ;  /* 0x0026a07301007387 */ /* 0x0003e80000100800 */
[----:B------:R-:W-:Y:S04]  /*25d50*/  STL [R1+0x26dc], R116 ;  /* 0x0026dc7401007387 */ /* 0x000fe80000100800 */
[----:B------:R-:W-:Y:S04]  /*25d60*/  STL [R1+0x26d8], R117 ;  /* 0x0026d87501007387 */ /* 0x000fe80000100800 */
[----:B------:R-:W-:Y:S01]  /*25d70*/  STL [R1+0x26d4], R118 ;  /* 0x0026d47601007387 */ /* 0x000fe20000100800 */
[C---:B------:R-:W-:Y:S03]  /*25d80*/  HMMA.1688.F32.TF32 R144, R228.reuse, R34, R172 ;  /* 0x00000022e490723c */ /* 0x040fe600000810ac */
[----:B------:R-:W-:Y:S04]  /*25d90*/  STL [R1+0x26d0], R119 ;  /* 0x0026d07701007387 */ /* 0x000fe80000100800 */
[----:B------:R-:W-:Y:S04]  /*25da0*/  STL [R1+0x26e8], R120 ;  /* 0x0026e87801007387 */ /* 0x000fe80000100800 */
[----:B------:R-:W-:Y:S04]  /*25db0*/  STL [R1+0x26e4], R121 ;  /* 0x0026e47901007387 */ /* 0x000fe80000100800 */
[----:B------:R-:W-:Y:S01]  /*25dc0*/  STL [R1+0x26e0], R122 ;  /* 0x0026e07a01007387 */ /* 0x000fe20000100800 */
[----:B------:R-:W-:Y:S03]  /*25dd0*/  HMMA.1688.F32.TF32 R148, R228, R30, R176 ;  /* 0x0000001ee494723c */ /* 0x000fe600000810b0 */
[----:B------:R-:W-:Y:S04]  /*25de0*/  STL [R1+0x269c], R123 ;  /* 0x00269c7b01007387 */ /* 0x000fe80000100800 */
[----:B------:R-:W2:Y:S01]  /*25df0*/  LDL R103, [R1+0x390] ;  /* 0x0003900001677983 */ /* 0x000ea20000100800 */
[C---:B------:R-:W-:Y:S03]  /*25e00*/  HMMA.1688.F32.TF32 R216, R224.reuse, R22, R216 ;  /* 0x00000016e0d8723c */ /* 0x040fe600000810d8 */
[----:B------:R-:W-:Y:S04]  /*25e10*/  LDS R100, [R3+0x10200] ;  /* 0x0102000003647984 */ /* 0x000fe80000000800 */
[----:B------:R-:W-:Y:S01]  /*25e20*/  LDS R102, [R3+0x12200] ;  /* 0x0122000003667984 */ /* 0x000fe20000000800 */
[----:B------:R-:W-:Y:S03]  /*25e30*/  HMMA.1688.F32.TF32 R208, R224, R30, R208 ;  /* 0x0000001ee0d0723c */ /* 0x000fe600000810d0 */
[----:B------:R-:W-:Y:S05]  /*25e40*/  LDS R101, [R0+0x10200] ;  /* 0x0102000000657984 */ /* 0x000fea0000000800 */
[C---:B--2---:R-:W-:Y:S01]  /*25e50*/  HMMA.1688.F32.TF32 R124, R232.reuse, R22, R244 ;  /* 0x00000016e87c723c */ /* 0x044fe200000810f4 */
[----:B------:R-:W-:Y:S04]  /*25e60*/  LDS R244, [R3+0x10100] ;  /* 0x0101000003f47984 */ /* 0x000fe80000000800 */
[----:B------:R-:W-:Y:S03]  /*25e70*/  LDS R246, [R3+0x12100] ;  /* 0x0121000003f67984 */ /* 0x000fe60000000800 */
[----:B------:R-:W-:Y:S01]  /*25e80*/  HMMA.1688.F32.TF32 R232, R232, R14, R160 ;  /* 0x0000000ee8e8723c */ /* 0x000fe200000810a0 */
[----:B------:R-:W-:Y:S04]  /*25e90*/  LDS R245, [R0+0x10100] ;  /* 0x0101000000f57984 */ /* 0x000fe80000000800 */
[----:B------:R-:W-:Y:S10]  /*25ea0*/  LDS R247, [R0+0x12100] ;  /* 0x0121000000f77984 */ /* 0x000ff40000000800 */
[----:B------:R2:W-:Y:S04]  /*25eb0*/  STL [R1+0x26f8], R124 ;  /* 0x0026f87c01007387 */ /* 0x0005e80000100800 */
[----:B------:R1:W-:Y:S04]  /*25ec0*/  STL [R1+0x26f4], R125 ;  /* 0x0026f47d01007387 */ /* 0x0003e80000100800 */
[----:B------:R1:W-:Y:S04]  /*25ed0*/  STL [R1+0x26f0], R126 ;  /* 0x0026f07e01007387 */ /* 0x0003e80000100800 */
[----:B------:R1:W-:Y:S04]  /*25ee0*/  STL [R1+0x26ec], R127 ;  /* 0x0026ec7f01007387 */ /* 0x0003e80000100800 */
[----:B------:R-:W-:Y:S04]  /*25ef0*/  STL [R1+0x2704], R128 ;  /* 0x0027048001007387 */ /* 0x000fe80000100800 */
[----:B------:R-:W-:Y:S04]  /*25f00*/  STL [R1+0x2700], R129 ;  /* 0x0027008101007387 */ /* 0x000fe80000100800 */
[----:B------:R-:W-:Y:S04]  /*25f10*/  STL [R1+0x26fc], R130 ;  /* 0x0026fc8201007387 */ /* 0x000fe80000100800 */
[----:B------:R-:W-:Y:S04]  /*25f20*/  STL [R1+0x2698], R131 ;  /* 0x0026988301007387 */ /* 0x000fe80000100800 */
[----:B------:R1:W-:Y:S04]  /*25f30*/  STL [R1+0x2714], R232 ;  /* 0x002714e801007387 */ /* 0x0003e80000100800 */
[----:B------:R1:W-:Y:S04]  /*25f40*/  STL [R1+0x2710], R233 ;  /* 0x002710e901007387 */ /* 0x0003e80000100800 */
[----:B------:R1:W-:Y:S04]  /*25f50*/  STL [R1+0x270c], R234 ;  /* 0x00270cea01007387 */ /* 0x0003e80000100800 */
[----:B------:R1:W-:Y:S04]  /*25f60*/  STL [R1+0x2708], R235 ;  /* 0x002708eb01007387 */ /* 0x0003e80000100800 */
        /* <DEDUP_REMOVED lines=16> */
[----:B-1----:R-:W4:Y:S04]  /*26070*/  LDL.LU R112, [R1+0x250] ;  /* 0x0002500001707983 */ /* 0x002f280000300800 */
[----:B---3--:R-:W4:Y:S04]  /*26080*/  LDL.LU R113, [R1+0x254] ;  /* 0x0002540001717983 */ /* 0x008f280000300800 */
[----:B--2---:R-:W4:Y:S04]  /*26090*/  LDL.LU R114, [R1+0x258] ;  /* 0x0002580001727983 */ /* 0x004f280000300800 */
[----:B------:R-:W4:Y:S04]  /*260a0*/  LDL.LU R115, [R1+0x25c] ;  /* 0x00025c0001737983 */ /* 0x000f280000300800 */
        /* <DEDUP_REMOVED lines=28> */
[----:B------:R-:W-:Y:S03]  /*26270*/  HMMA.1688.F32.TF32 R156, R228, R22, R184 ;  /* 0x00000016e49c723c */ /* 0x000fe600000810b8 */
[----:B------:R-:W-:Y:S04]  /*26280*/  LDSM.16.M88.4 R20, [R103+0x80080] ;  /* 0x080080006714783b */ /* 0x000fe80000000200 */
[----:B------:R-:W-:Y:S01]  /*26290*/  LDSM.16.M88.4 R28, [R103+0x82080] ;  /* 0x08208000671c783b */ /* 0x000fe20000000200 */
[----:B------:R-:W-:Y:S03]  /*262a0*/  HMMA.1688.F32.TF32 R176, R224, R34, R204 ;  /* 0x00000022e0b0723c */ /* 0x000fe600000810cc */
[----:B------:R-:W-:Y:S04]  /*262b0*/  LDS R34, [R3+0x12000] ;  /* 0x0120000003227984 */ /* 0x000fe80000000800 */
[----:B------:R-:W4:Y:S04]  /*262c0*/  LDS R35, [R0+0x12000] ;  /* 0x0120000000237984 */ /* 0x000f280000000800 */
[----:B------:R-:W2:Y:S01]  /*262d0*/  LDSM.16.M88.4 R204, [R103+0x83080] ;  /* 0x0830800067cc783b */ /* 0x000ea20000000200 */
[C---:B------:R-:W-:Y:S08]  /*262e0*/  HMMA.1688.F32.TF32 R160, R228.reuse, R18, R188 ;  /* 0x00000012e4a0723c */ /* 0x040ff000000810bc */
[----:B------:R-:W-:Y:S08]  /*262f0*/  HMMA.1688.F32.TF32 R152, R228, R26, R180 ;  /* 0x0000001ae498723c */ /* 0x000ff000000810b4 */
[C---:B------:R-:W-:Y:S01]  /*26300*/  HMMA.1688.F32.TF32 R168, R224.reuse, R10, R196 ;  /* 0x0000000ae0a8723c */ /* 0x040fe200000810c4 */
[----:B------:R-:W-:Y:S07]  /*26310*/  LDSM.16.M88.4 R8, [R103+0x85080] ;  /* 0x085080006708783b */ /* 0x000fee0000000200 */
[C---:B------:R-:W-:Y:S01]  /*26320*/  HMMA.1688.F32.TF32 R172, R224.reuse, R6, R200 ;  /* 0x00000006e0ac723c */ /* 0x040fe200000810c8 */
[----:B------:R-:W-:Y:S07]  /*26330*/  LDSM.16.M88.4 R4, [R103+0x86080] ;  /* 0x086080006704783b */ /* 0x000fee0000000200 */
[C---:B------:R-:W-:Y:S01]  /*26340*/  HMMA.1688.F32.TF32 R212, R224.reuse, R26, R212 ;  /* 0x0000001ae0d4723c */ /* 0x040fe200000810d4 */
[----:B------:R-:W1:Y:S07]  /*26350*/  LDSM.16.M88.4 R24, [R103+0x81080] ;  /* 0x081080006718783b */ /* 0x000e6e0000000200 */
[----:B------:R-:W-:Y:S01]  /*26360*/  HMMA.1688.F32.TF32 R16, R224, R18, R220 ;  /* 0x00000012e010723c */ /* 0x000fe200000810dc */
[----:B------:R-:W-:Y:S07]  /*26370*/  LDSM.16.M88.4 R220, [R103+0x87080] ;  /* 0x0870800067dc783b */ /* 0x000fee0000000200 */
[-C--:B------:R-:W-:Y:S08]  /*26380*/  HMMA.1688.F32.TF32 R92, R92, R14.reuse, R48 ;  /* 0x0000000e5c5c723c */ /* 0x080ff00000081030 */
[----:B------:R-:W-:Y:S08]  /*26390*/  HMMA.1688.F32.TF32 R228, R228, R14, R192 ;  /* 0x0000000ee4e4723c */ /* 0x000ff000000810c0 */
[C---:B----4-:R-:W-:Y:S08]  /*263a0*/  HMMA.1688.F32.TF32 R112, R32.reuse, R20, R112 ;  /* 0x000000142070723c */ /* 0x050ff00000081070 */
[C---:B--2---:R-:W-:Y:S08]  /*263b0*/  HMMA.1688.F32.TF32 R136, R32.reuse, R204, R136 ;  /* 0x000000cc2088723c */ /* 0x044ff00000081088 */
[----:B------:R-:W-:Y:S01]  /*263c0*/  HMMA.1688.F32.TF32 R140, R32, R28, R108 ;  /* 0x0000001c208c723c */ /* 0x000fe2000008106c */
[----:B------:R-:W-:Y:S01]  /*263d0*/  IMAD.MOV.U32 R188, RZ, RZ, R44 ;  /* 0x000000ffffbc7224 */ /* 0x000fe200078e002c */
[----:B------:R-:W-:Y:S01]  /*263e0*/  MOV R189, R45 ;  /* 0x0000002d00bd7202 */ /* 0x000fe20000000f00 */
[----:B------:R-:W-:-:S02]  /*263f0*/  IMAD.MOV.U32 R190, RZ, RZ, R46 ;  /* 0x000000ffffbe7224 */ /* 0x000fc400078e002e */
[----:B------:R-:W-:Y:S01]  /*26400*/  IMAD.MOV.U32 R191, RZ, RZ, R240 ;  /* 0x000000ffffbf7224 */ /* 0x000fe200078e00f0 */
[----:B------:R-:W-:Y:S01]  /*26410*/  MOV R197, R106 ;  /* 0x0000006a00c57202 */ /* 0x000fe20000000f00 */
[----:B------:R-:W-:Y:S01]  /*26420*/  IMAD.MOV.U32 R196, RZ, RZ, R107 ;  /* 0x000000ffffc47224 */ /* 0x000fe200078e006b */
[----:B------:R-:W-:Y:S01]  /*26430*/  HMMA.1688.F32.TF32 R224, R224, R14, R248 ;  /* 0x0000000ee0e0723c */ /* 0x000fe200000810f8 */
[----:B------:R-:W3:Y:S01]  /*26440*/  LDSM.16.M88.4 R12, [R103+0x84080] ;  /* 0x08408000670c783b */ /* 0x000ee20000000200 */
[----:B------:R-:W-:Y:S01]  /*26450*/  IMAD.MOV.U32 R193, RZ, RZ, R114 ;  /* 0x000000ffffc17224 */ /* 0x000fe200078e0072 */
[----:B------:R-:W-:Y:S01]  /*26460*/  MOV R195, R112 ;  /* 0x0000007000c37202 */ /* 0x000fe20000000f00 */
[----:B------:R-:W-:Y:S01]  /*26470*/  IMAD.MOV.U32 R194, RZ, RZ, R113 ;  /* 0x000000ffffc27224 */ /* 0x000fe200078e0071 */
[----:B------:R-:W-:Y:S03]  /*26480*/  LDS R200, [R3+0x10700] ;  /* 0x0107000003c87984 */ /* 0x000fe60000000800 */
[----:B------:R-:W-:Y:S01]  /*26490*/  IMAD.MOV.U32 R114, RZ, RZ, R136 ;  /* 0x000000ffff727224 */ /* 0x000fe200078e0088 */
[----:B------:R-:W-:Y:S01]  /*264a0*/  MOV R108, R137 ;  /* 0x00000089006c7202 */ /* 0x000fe20000000f00 */
[----:B------:R-:W-:Y:S01]  /*264b0*/  IMAD.MOV.U32 R109, RZ, RZ, R138 ;  /* 0x000000ffff6d7224 */ /* 0x000fe200078e008a */
[----:B-1----:R-:W-:Y:S01]  /*264c0*/  HMMA.1688.F32.TF32 R128, R32, R24, R236 ;  /* 0x000000182080723c */ /* 0x002fe200000810ec */
[----:B------:R-:W-:Y:S01]  /*264d0*/  IMAD.MOV.U32 R110, RZ, RZ, R139 ;  /* 0x000000ffff6e7224 */ /* 0x000fe200078e008b */
[----:B------:R-:W-:Y:S01]  /*264e0*/  MOV R192, R115 ;  /* 0x0000007300c07202 */ /* 0x000fe20000000f00 */
[----:B------:R-:W-:Y:S01]  /*264f0*/  IMAD.MOV.U32 R48, RZ, RZ, R92 ;  /* 0x000000ffff307224 */ /* 0x000fe200078e005c */
[----:B------:R-:W-:Y:S01]  /*26500*/  MOV R49, R93 ;  /* 0x0000005d00317202 */ /* 0x000fe20000000f00 */
[----:B------:R-:W-:Y:S01]  /*26510*/  IMAD.MOV.U32 R111, RZ, RZ, R140 ;  /* 0x000000ffff6f7224 */ /* 0x000fe200078e008c */
[----:B------:R-:W1:Y:S01]  /*26520*/  LDS R103, [R0+0x12200] ;  /* 0x0122000000677984 */ /* 0x000e620000000800 */
[----:B------:R-:W-:Y:S01]  /*26530*/  IMAD.MOV.U32 R236, RZ, RZ, R141 ;  /* 0x000000ffffec7224 */ /* 0x000fe200078e008d */
[----:B------:R-:W-:Y:S01]  /*26540*/  MOV R237, R142 ;  /* 0x0000008e00ed7202 */ /* 0x000fe20000000f00 */
[----:B------:R-:W-:Y:S01]  /*26550*/  IMAD.MOV.U32 R238, RZ, RZ, R143 ;  /* 0x000000ffffee7224 */ /* 0x000fe200078e008f */
[----:B------:R-:W-:Y:S01]  /*26560*/  LDS R92, [R3+0x10300] ;  /* 0x01030000035c7984 */ /* 0x000fe20000000800 */
[----:B------:R-:W-:-:S02]  /*26570*/  IMAD.MOV.U32 R50, RZ, RZ, R94 ;  /* 0x000000ffff327224 */ /* 0x000fc400078e005e */
[----:B------:R-:W-:Y:S01]  /*26580*/  IMAD.MOV.U32 R51, RZ, RZ, R95 ;  /* 0x000000ffff337224 */ /* 0x000fe200078e005f */
[----:B------:R-:W-:Y:S04]  /*26590*/  LDS R94, [R3+0x12300] ;  /* 0x01230000035e7984 */ /* 0x000fe80000000800 */
[----:B------:R-:W-:Y:S04]  /*265a0*/  LDS R93, [R0+0x10300] ;  /* 0x01030000005d7984 */ /* 0x000fe80000000800 */
[----:B------:R-:W2:Y:S01]  /*265b0*/  LDS R95, [R0+0x12300] ;  /* 0x01230000005f7984 */ /* 0x000ea20000000800 */
[----:B------:R-:W-:-:S02]  /*265c0*/  IMAD.MOV.U32 R198, RZ, RZ, R105 ;  /* 0x000000ffffc67224 */ /* 0x000fc400078e0069 */
[----:B------:R-:W-:Y:S01]  /*265d0*/  IMAD.MOV.U32 R199, RZ, RZ, R104 ;  /* 0x000000ffffc77224 */ /* 0x000fe200078e0068 */
[----:B------:R-:W-:Y:S01]  /*265e0*/  MOV R123, R130 ;  /* 0x00000082007b7202 */ /* 0x000fe20000000f00 */
[----:B------:R-:W-:Y:S01]  /*265f0*/  LDS R106, [R3+0x12400] ;  /* 0x01240000036a7984 */ /* 0x000fe20000000800 */
[----:B---3--:R-:W-:Y:S01]  /*26600*/  HMMA.1688.F32.TF32 R136, R32, R12, R116 ;  /* 0x0000000c2088723c */ /* 0x008fe20000081074 */
[----:B------:R-:W-:Y:S02]  /*26610*/  IMAD.MOV.U32 R239, RZ, RZ, R128 ;  /* 0x000000ffffef7224 */ /* 0x000fe400078e0080 */
[----:B------:R-:W-:Y:S01]  /*26620*/  LDS R104, [R3+0x10400] ;  /* 0x0104000003687984 */ /* 0x000fe20000000800 */
[----:B------:R-:W-:-:S03]  /*26630*/  IMAD.MOV.U32 R115, RZ, RZ, R129 ;  /* 0x000000ffff737224 */ /* 0x000fc600078e0081 */
[----:B------:R-:W-:Y:S04]  /*26640*/  LDS R105, [R0+0x10400] ;  /* 0x0104000000697984 */ /* 0x000fe80000000800 */
[----:B------:R-:W3:Y:S04]  /*26650*/  LDS R107, [R0+0x12400] ;  /* 0x01240000006b7984 */ /* 0x000ee80000000800 */
[----:B------:R-:W-:Y:S04]  /*26660*/  LDS R202, [R3+0x12700] ;  /* 0x0127000003ca7984 */ /* 0x000fe80000000800 */
[----:B------:R-:W-:Y:S04]  /*26670*/  LDS R201, [R0+0x10700] ;  /* 0x0107000000c97984 */ /* 0x000fe80000000800 */
[----:B------:R-:W4:Y:S01]  /*26680*/  LDS R203, [R0+0x12700] ;  /* 0x0127000000cb7984 */ /* 0x000f220000000800 */
[----:B------:R-:W-:Y:S01]  /*26690*/  MOV R118, R136 ;  /* 0x0000008800767202 */ /* 0x000fe20000000f00 */
[----:B------:R-:W-:Y:S01]  /*266a0*/  IMAD.MOV.U32 R119, RZ, RZ, R137 ;  /* 0x000000ffff777224 */ /* 0x000fe200078e0089 */
[----:B------:R-:W-:Y:S01]  /*266b0*/  MOV R113, R139 ;  /* 0x0000008b00717202 */ /* 0x000fe20000000f00 */
[----:B------:R-:W-:-:S02]  /*266c0*/  IMAD.MOV.U32 R112, RZ, RZ, R138 ;  /* 0x000000ffff707224 */ /* 0x000fc400078e008a */
[----:B------:R-:W-:Y:S01]  /*266d0*/  HMMA.1688.F32.TF32 R136, R32, R8, R232 ;  /* 0x000000082088723c */ /* 0x000fe200000810e8 */
[----:B------:R-:W2:Y:S04]  /*266e0*/  LDL.LU R232, [R1+0x160] ;  /* 0x0001600001e87983 */ /* 0x000ea80000300800 */
[----:B------:R-:W2:Y:S04]  /*266f0*/  LDL.LU R233, [R1+0x164] ;  /* 0x0001640001e97983 */ /* 0x000ea80000300800 */
[----:B------:R-:W2:Y:S04]  /*26700*/  LDL.LU R234, [R1+0x168] ;  /* 0x0001680001ea7983 */ /* 0x000ea80000300800 */
[----:B------:R-:W2:Y:S11]  /*26710*/  LDL.LU R235, [R1+0x16c] ;  /* 0x00016c0001eb7983 */ /* 0x000eb60000300800 */
[----:B------:R-:W-:Y:S01]  /*26720*/  IMAD.MOV.U32 R121, RZ, RZ, R136 ;  /* 0x000000ffff797224 */ /* 0x000fe200078e0088 */
[----:B------:R-:W-:Y:S01]  /*26730*/  MOV R116, R138 ;  /* 0x0000008a00747202 */ /* 0x000fe20000000f00 */
[----:B------:R-:W-:-:S02]  /*26740*/  IMAD.MOV.U32 R122, RZ, RZ, R137 ;  /* 0x000000ffff7a7224 */ /* 0x000fc400078e0089 */
[----:B------:R-:W-:Y:S02]  /*26750*/  IMAD.MOV.U32 R117, RZ, RZ, R139 ;  /* 0x000000ffff757224 */ /* 0x000fe400078e008b */
[C---:B------:R-:W-:Y:S11]  /*26760*/  HMMA.1688.F32.TF32 R136, R32.reuse, R4, R124 ;  /* 0x000000042088723c */ /* 0x040ff6000008107c */
[----:B------:R-:W-:Y:S11]  /*26770*/  @!UPT UIADD3 URZ, URZ, URZ, URZ ;  /* 0x0000003f3f3ff290 */ /* 0x000ff6000fffe03f */
[----:B------:R-:W-:Y:S02]  /*26780*/  @!UPT UIADD3 URZ, URZ, URZ, URZ ;  /* 0x0000003f3f3ff290 */ /* 0x000fe4000fffe03f */
[----:B------:R-:W-:Y:S01]  /*26790*/  IMAD.MOV.U32 R125, RZ, RZ, R136 ;  /* 0x000000ffff7d7224 */ /* 0x000fe200078e0088 */
[----:B------:R-:W-:Y:S01]  /*267a0*/  MOV R126, R137 ;  /* 0x00000089007e7202 */ /* 0x000fe20000000f00 */
[----:B------:R-:W3:Y:S01]  /*267b0*/  LDL.LU R136, [R1+0x150] ;  /* 0x0001500001887983 */ /* 0x000ee20000300800 */
[----:B------:R-:W-:Y:S02]  /*267c0*/  IMAD.MOV.U32 R127, RZ, RZ, R138 ;  /* 0x000000ffff7f7224 */ /* 0x000fe400078e008a */
[----:B------:R-:W-:Y:S01]  /*267d0*/  IMAD.MOV.U32 R120, RZ, RZ, R139 ;  /* 0x000000ffff787224 */ /* 0x000fe200078e008b */
        /* <DEDUP_REMOVED lines=22> */
[----:B------:R-:W4:Y:S01]  /*26940*/  LDL.LU R183, [R1+0x10c] ;  /* 0x00010c0001b77983 */ /* 0x000f220000300800 */
[----:B------:R-:W-:Y:S03]  /*26950*/  HMMA.1688.F32.TF32 R32, R32, R220, R164 ;  /* 0x000000dc2020723c */ /* 0x000fe600000810a4 */
[----:B------:R-:W4:Y:S04]  /*26960*/  LDL.LU R164, [R1+0xe0] ;  /* 0x0000e00001a47983 */ /* 0x000f280000300800 */
[----:B------:R-:W4:Y:S11]  /*26970*/  LDL.LU R165, [R1+0xe4] ;  /* 0x0000e40001a57983 */ /* 0x000f360000300800 */
[----:B------:R-:W-:Y:S06]  /*26980*/  @!UPT UIADD3 URZ, URZ, URZ, URZ ;  /* 0x0000003f3f3ff290 */ /* 0x000fec000fffe03f */
[----:B------:R-:W-:Y:S01]  /*26990*/  MOV R128, R32 ;  /* 0x0000002000807202 */ /* 0x000fe20000000f00 */
[----:B------:R-:W-:Y:S01]  /*269a0*/  IMAD.MOV.U32 R129, RZ, RZ, R33 ;  /* 0x000000ffff817224 */ /* 0x000fe200078e0021 */
[----:B------:R-:W-:Y:S01]  /*269b0*/  MOV R124, R35 ;  /* 0x00000023007c7202 */ /* 0x000fe20000000f00 */
[----:B------:R-:W-:Y:S02]  /*269c0*/  IMAD.MOV.U32 R130, RZ, RZ, R34 ;  /* 0x000000ffff827224 */ /* 0x000fe400078e0022 */
[----:B------:R-:W-:Y:S02]  /*269d0*/  IMAD.MOV.U32 R166, RZ, RZ, R252 ;  /* 0x000000ffffa67224 */ /* 0x000fe400078e00fc */
[----:B------:R-:W-:Y:S01]  /*269e0*/  IMAD.MOV.U32 R167, RZ, RZ, R2 ;  /* 0x000000ffffa77224 */ /* 0x000fe200078e0002 */
[C---:B--2---:R-:W-:Y:S11]  /*269f0*/  HMMA.1688.F32.TF32 R32, R244.reuse, R20, R232 ;  /* 0x00000014f420723c */ /* 0x044ff600000810e8 */
[----:B------:R-:W-:Y:S11]  /*26a00*/  @!UPT UIADD3 URZ, URZ, URZ, URZ ;  /* 0x0000003f3f3ff290 */ /* 0x000ff6000fffe03f */
[----:B------:R-:W-:Y:S02]  /*26a10*/  @!UPT UIADD3 URZ, URZ, URZ, URZ ;  /* 0x0000003f3f3ff290 */ /* 0x000fe4000fffe03f */
[----:B------:R-:W-:Y:S01]  /*26a20*/  MOV R232, R32 ;  /* 0x0000002000e87202 */ /* 0x000fe20000000f00 */
[----:B------:R-:W-:Y:S01]  /*26a30*/  IMAD.MOV.U32 R233, RZ, RZ, R33 ;  /* 0x000000ffffe97224 */ /* 0x000fe200078e0021 */
[----:B------:R-:W-:Y:S01]  /*26a40*/  MOV R235, R35 ;  /* 0x0000002300eb7202 */ /* 0x000fe20000000f00 */
[----:B------:R-:W-:Y:S02]  /*26a50*/  IMAD.MOV.U32 R234, RZ, RZ, R34 ;  /* 0x000000ffffea7224 */ /* 0x000fe400078e0022 */
[C---:B---3--:R-:W-:Y:S11]  /*26a60*/  HMMA.1688.F32.TF32 R32, R244.reuse, R24, R136 ;  /* 0x00000018f420723c */ /* 0x048ff60000081088 */
[----:B------:R-:W-:Y:S11]  /*26a70*/  @!UPT UIADD3 URZ, URZ, URZ, URZ ;  /* 0x0000003f3f3ff290 */ /* 0x000ff6000fffe03f */
[----:B------:R-:W-:Y:S02]  /*26a80*/  @!UPT UIADD3 URZ, URZ, URZ, URZ ;  /* 0x0000003f3f3ff290 */ /* 0x000fe4000fffe03f */
[----:B------:R-:W-:Y:S01]  /*26a90*/  IMAD.MOV.U32 R136, RZ, RZ, R32 ;  /* 0x000000ffff887224 */ /* 0x000fe200078e0020 */
[----:B------:R-:W-:Y:S01]  /*26aa0*/  MOV R138, R34 ;  /* 0x00000022008a7202 */ /* 0x000fe20000000f00 */
[----:B------:R-:W-:Y:S02]  /*26ab0*/  IMAD.MOV.U32 R137, RZ, RZ, R33 ;  /* 0x000000ffff897224 */ /* 0x000fe400078e0021 */
[----:B------:R-:W-:Y:S02]  /*26ac0*/  IMAD.MOV.U32 R139, RZ, RZ, R35 ;  /* 0x000000ffff8b7224 */ /* 0x000fe400078e0023 */
[C---:B----4-:R-:W-:Y:S11]  /*26ad0*/  HMMA.1688.F32.TF32 R32, R244.reuse, R28, R140 ;  /* 0x0000001cf420723c */ /* 0x050ff6000008108c */
[----:B------:R-:W-:Y:S11]  /*26ae0*/  @!UPT UIADD3 URZ, URZ, URZ, URZ ;  /* 0x0000003f3f3ff290 */ /* 0x000ff6000fffe03f */
[----:B------:R-:W-:Y:S02]  /*26af0*/  @!UPT UIADD3 URZ, URZ, URZ, URZ ;  /* 0x0000003f3f3ff290 */ /* 0x000fe4000fffe03f */
[----:B------:R-:W-:Y:S01]  /*26b00*/  IMAD.MOV.U32 R140, RZ, RZ, R32 ;  /* 0x000000ffff8c7224 */ /* 0x000fe200078e0020 */
[----:B------:R-:W-:Y:S01]  /*26b10*/  MOV R141, R33 ;  /* 0x00000021008d7202 */ /* 0x000fe20000000f00 */
[----:B------:R-:W-:Y:S02]  /*26b20*/  IMAD.MOV.U32 R142, RZ, RZ, R34 ;  /* 0x000000ffff8e7224 */ /* 0x000fe400078e0022 */
[----:B------:R-:W-:Y:S02]  /*26b30*/  IMAD.MOV.U32 R143, RZ, RZ, R35 ;  /* 0x000000ffff8f7224 */ /* 0x000fe400078e0023 */
[C---:B------:R-:W-:Y:S11]  /*26b40*/  HMMA.1688.F32.TF32 R32, R244.reuse, R204, R144 ;  /* 0x000000ccf420723c */ /* 0x040ff60000081090 */
[----:B------:R-:W-:Y:S11]  /*26b50*/  @!UPT UIADD3 URZ, URZ, URZ, URZ ;  /* 0x0000003f3f3ff290 */ /* 0x000ff6000fffe03f */
[----:B------:R-:W-:Y:S02]  /*26b60*/  @!UPT UIADD3 URZ, URZ, URZ, URZ ;  /* 0x0000003f3f3ff290 */ /* 0x000fe4000fffe03f */
[----:B------:R-:W-:Y:S01]  /*26b70*/  MOV R144, R32 ;  /* 0x0000002000907202 */ /* 0x000fe20000000f00 */
[----:B------:R-:W-:Y:S01]  /*26b80*/  IMAD.MOV.U32 R145, RZ, RZ, R33 ;  /* 0x000000ffff917224 */ /* 0x000fe200078e0021 */
[----:B------:R-:W-:Y:S01]  /*26b90*/  MOV R147, R35 ;  /* 0x0000002300937202 */ /* 0x000fe20000000f00 */
[----:B------:R-:W-:Y:S02]  /*26ba0*/  IMAD.MOV.U32 R146, RZ, RZ, R34 ;  /* 0x000000ffff927224 */ /* 0x000fe400078e0022 */
[C---:B------:R-:W-:Y:S08]  /*26bb0*/  HMMA.1688.F32.TF32 R32, R244.reuse, R12, R148 ;  /* 0x0000000cf420723c */ /* 0x040ff00000081094 */
[C---:B------:R-:W-:Y:S11]  /*26bc0*/  HMMA.1688.F32.TF32 R248, R244.reuse, R4, R180 ;  /* 0x00000004f4f8723c */ /* 0x040ff600000810b4 */
[----:B------:R-:W-:Y:S05]  /*26bd0*/  @!UPT UIADD3 URZ, URZ, URZ, URZ ;  /* 0x0000003f3f3ff290 */ /* 0x000fea000fffe03f */
[----:B------:R-:W-:Y:S01]  /*26be0*/  IMAD.MOV.U32 R148, RZ, RZ, R32 ;  /* 0x000000ffff947224 */ /* 0x000fe200078e0020 */
[----:B------:R-:W-:Y:S01]  /*26bf0*/  MOV R150, R34 ;  /* 0x0000002200967202 */ /* 0x000fe20000000f00 */
[----:B------:R-:W-:Y:S02]  /*26c00*/  IMAD.MOV.U32 R149, RZ, RZ, R33 ;  /* 0x000000ffff957224 */ /* 0x000fe400078e0021 */
[----:B------:R-:W-:Y:S02]  /*26c10*/  IMAD.MOV.U32 R151, RZ, RZ, R35 ;  /* 0x000000ffff977224 */ /* 0x000fe400078e0023 */
[C---:B------:R-:W-:Y:S08]  /*26c20*/  HMMA.1688.F32.TF32 R32, R244.reuse, R8, R184 ;  /* 0x00000008f420723c */ /* 0x040ff000000810b8 */
[----:B------:R-:W-:Y:S01]  /*26c30*/  HMMA.1688.F32.TF32 R244, R244, R220, R164 ;  /* 0x000000dcf4f4723c */ /* 0x000fe200000810a4 */
[----:B------:R-:W-:Y:S01]  /*26c40*/  IMAD.MOV.U32 R184, RZ, RZ, R40 ;  /* 0x000000ffffb87224 */ /* 0x000fe200078e0028 */
[----:B------:R-:W-:Y:S01]  /*26c50*/  MOV R186, R42 ;  /* 0x0000002a00ba7202 */ /* 0x000fe20000000f00 */
[----:B------:R-:W-:Y:S01]  /*26c60*/  IMAD.MOV.U32 R185, RZ, RZ, R41 ;  /* 0x000000ffffb97224 */ /* 0x000fe200078e0029 */
[----:B------:R-:W-:Y:S01]  /*26c70*/  MOV R180, R36 ;  /* 0x0000002400b47202 */ /* 0x000fe20000000f00 */
[----:B------:R-:W-:-:S02]  /*26c80*/  IMAD.MOV.U32 R187, RZ, RZ, R96 ;  /* 0x000000ffffbb7224 */ /* 0x000fc400078e0060 */
[----:B------:R-:W-:Y:S01]  /*26c90*/  IMAD.MOV.U32 R181, RZ, RZ, R37 ;  /* 0x000000ffffb57224 */ /* 0x000fe200078e0025 */
[----:B------:R-:W-:Y:S01]  /*26ca0*/  MOV R183, R39 ;  /* 0x0000002700b77202 */ /* 0x000fe20000000f00 */
[----:B------:R-:W-:Y:S01]  /*26cb0*/  IMAD.MOV.U32 R182, RZ, RZ, R38 ;  /* 0x000000ffffb67224 */ /* 0x000fe200078e0026 */
[C---:B-1----:R-:W-:Y:S01]  /*26cc0*/  HMMA.1688.F32.TF32 R52, R100.reuse, R4, R52 ;  /* 0x000000046434723c */ /* 0x042fe20000081034 */
[----:B------:R-:W-:Y:S04]  /*26cd0*/  LDS R164, [R3+0x10600] ;  /* 0x0106000003a47984 */ /* 0x000fe80000000800 */
[----:B------:R-:W-:Y:S04]  /*26ce0*/  STL.64 [R1], R32 ;  /* 0x0000002001007387 */ /* 0x000fe80000100a00 */
[----:B------:R1:W-:Y:S04]  /*26cf0*/  STL.64 [R1+0x25d0], R250 ;  /* 0x0025d0fa01007387 */ /* 0x0003e80000100a00 */
[----:B------:R2:W-:Y:S01]  /*26d00*/  STL.64 [R1+0x25c8], R248 ;  /* 0x0025c8f801007387 */ /* 0x0005e20000100a00 */
[----:B------:R-:W-:Y:S01]  /*26d10*/  IMAD.MOV.U32 R252, RZ, RZ, R34 ;  /* 0x000000fffffc7224 */ /* 0x000fe200078e0022 */
[----:B------:R-:W-:Y:S01]  /*26d20*/  MOV R2, R35 ;  /* 0x0000002300027202 */ /* 0x000fe20000000f00 */
[----:B------:R-:W-:Y:S01]  /*26d30*/  HMMA.1688.F32.TF32 R56, R100, R220, R56 ;  /* 0x000000dc6438723c */ /* 0x000fe20000081038 */
[----:B------:R-:W-:Y:S01]  /*26d40*/  LDS R166, [R3+0x12600] ;  /* 0x0126000003a67984 */ /* 0x000fe20000000800 */
[----:B-1----:R-:W-:Y:S01]  /*26d50*/  MOV R250, R50 ;  /* 0x0000003200fa7202 */ /* 0x002fe20000000f00 */
[----:B------:R-:W-:-:S02]  /*26d60*/  IMAD.MOV.U32 R251, RZ, RZ, R51 ;  /* 0x000000fffffb7224 */ /* 0x000fc400078e0033 */
[----:B------:R-:W-:Y:S01]  /*26d70*/  LDS R165, [R0+0x10600] ;  /* 0x0106000000a57984 */ /* 0x000fe20000000800 */
[----:B--2---:R-:W-:-:S03]  /*26d80*/  IMAD.MOV.U32 R248, RZ, RZ, R48 ;  /* 0x000000fffff87224 */ /* 0x004fc600078e0030 */
[----:B------:R-:W2:Y:S01]  /*26d90*/  LDL.LU R48, [R1+0x27b4] ;  /* 0x0027b40001307983 */ /* 0x000ea20000300800 */
[----:B------:R-:W-:-:S03]  /*26da0*/  IMAD.MOV.U32 R249, RZ, RZ, R49 ;  /* 0x000000fffff97224 */ /* 0x000fc600078e0031 */
[----:B------:R-:W2:Y:S04]  /*26db0*/  LDL.LU R49, [R1+0x27b0] ;  /* 0x0027b00001317983 */ /* 0x000ea80000300800 */
[----:B------:R-:W2:Y:S04]  /*26dc0*/  LDL.LU R50, [R1+0x27ac] ;  /* 0x0027ac0001327983 */ /* 0x000ea80000300800 */
[----:B------:R-:W2:Y:S04]  /*26dd0*/  LDL.LU R51, [R1+0x27a8] ;  /* 0x0027a80001337983 */ /* 0x000ea80000300800 */
[----:B------:R-:W3:Y:S04]  /*26de0*/  LDL.LU R44, [R1+0x27a4] ;  /* 0x0027a400012c7983 */ /* 0x000ee80000300800 */
[----:B------:R-:W3:Y:S04]  /*26df0*/  LDL.LU R45, [R1+0x27a0] ;  /* 0x0027a000012d7983 */ /* 0x000ee80000300800 */
[----:B------:R-:W3:Y:S04]  /*26e00*/  LDL.LU R46, [R1+0x279c] ;  /* 0x00279c00012e7983 */ /* 0x000ee80000300800 */
[----:B------:R-:W4:Y:S04]  /*26e10*/  LDL.LU R240, [R1+0x2798] ;  /* 0x0027980001f07983 */ /* 0x000f280000300800 */
[----:B------:R1:W-:Y:S04]  /*26e20*/  STL.64 [R1+0x25e0], R246 ;  /* 0x0025e0f601007387 */ /* 0x0003e80000100a00 */
[----:B------:R1:W-:Y:S01]  /*26e30*/  STL.64 [R1+0x25d8], R244 ;  /* 0x0025d8f401007387 */ /* 0x0003e20000100a00 */
[----:B------:R-:W-:Y:S03]  /*26e40*/  HMMA.1688.F32.TF32 R60, R92, R20, R60 ;  /* 0x000000145c3c723c */ /* 0x000fe6000008103c */
[----:B------:R-:W2:Y:S01]  /*26e50*/  LDS R167, [R0+0x12600] ;  /* 0x0126000000a77984 */ /* 0x000ea20000000800 */
[----:B-1----:R-:W-:Y:S01]  /*26e60*/  IMAD.MOV.U32 R246, RZ, RZ, R243 ;  /* 0x000000fffff67224 */ /* 0x002fe200078e00f3 */
[----:B------:R-:W-:Y:S01]  /*26e70*/  MOV R244, R241 ;  /* 0x000000f100f47202 */ /* 0x000fe20000000f00 */
[----:B------:R-:W-:Y:S01]  /*26e80*/  IMAD.MOV.U32 R245, RZ, RZ, R242 ;  /* 0x000000fffff57224 */ /* 0x000fe200078e00f2 */
[----:B------:R-:W4:Y:S04]  /*26e90*/  LDL.LU R241, [R1+0x2794] ;  /* 0x0027940001f17983 */ /* 0x000f280000300800 */
[----:B------:R-:W4:Y:S04]  /*26ea0*/  LDL.LU R242, [R1+0x2790] ;  /* 0x0027900001f27983 */ /* 0x000f280000300800 */
[----:B------:R-:W4:Y:S01]  /*26eb0*/  LDL.LU R243, [R1+0x278c] ;  /* 0x00278c0001f37983 */ /* 0x000f220000300800 */
[----:B------:R-:W-:-:S03]  /*26ec0*/  MOV R247, R47 ;  /* 0x0000002f00f77202 */ /* 0x000fc60000000f00 */
[----:B------:R-:W3:Y:S04]  /*26ed0*/  LDL.LU R47, [R1+0x2788] ;  /* 0x00278800012f7983 */ /* 0x000ee80000300800 */
[----:B------:R-:W2:Y:S04]  /*26ee0*/  LDL.LU R40, [R1+0x2784] ;  /* 0x0027840001287983 */ /* 0x000ea80000300800 */
[----:B------:R-:W2:Y:S04]  /*26ef0*/  LDL.LU R41, [R1+0x2780] ;  /* 0x0027800001297983 */ /* 0x000ea80000300800 */
[----:B------:R-:W2:Y:S04]  /*26f00*/  LDL.LU R42, [R1+0x277c] ;  /* 0x00277c00012a7983 */ /* 0x000ea80000300800 */
[----:B------:R-:W2:Y:S01]  /*26f10*/  LDL.LU R96, [R1+0x2778] ;  /* 0x0027780001607983 */ /* 0x000ea20000300800 */
[----:B----4-:R-:W-:Y:S11]  /*26f20*/  HMMA.1688.F32.TF32 R240, R100, R20, R240 ;  /* 0x0000001464f0723c */ /* 0x010ff600000810f0 */
[----:B------:R-:W-:Y:S11]  /*26f30*/  @!UPT UIADD3 URZ, URZ, URZ, URZ ;  /* 0x0000003f3f3ff290 */ /* 0x000ff6000fffe03f */
[----:B------:R-:W-:Y:S01]  /*26f40*/  @!UPT UIADD3 URZ, URZ, URZ, URZ ;  /* 0x0000003f3f3ff290 */ /* 0x000fe2000fffe03f */
[----:B------:R1:W-:Y:S04]  /*26f50*/  STL.64 [R1+0x25f0], R242 ;  /* 0x0025f0f201007387 */ /* 0x0003e80000100a00 */
[----:B------:R4:W-:Y:S01]  /*26f60*/  STL.64 [R1+0x25e8], R240 ;  /* 0x0025e8f001007387 */ /* 0x0009e20000100a00 */
[----:B-1----:R-:W-:Y:S02]  /*26f70*/  IMAD.MOV.U32 R242, RZ, RZ, R99 ;  /* 0x000000fffff27224 */ /* 0x002fe400078e0063 */
[----:B----4-:R-:W-:Y:S01]  /*26f80*/  IMAD.MOV.U32 R240, RZ, RZ, R97 ;  /* 0x000000fffff07224 */ /* 0x010fe200078e0061 */
[----:B------:R-:W-:Y:S01]  /*26f90*/  MOV R241, R98 ;  /* 0x0000006200f17202 */ /* 0x000fe20000000f00 */
[----:B------:R-:W4:Y:S01]  /*26fa0*/  LDL.LU R97, [R1+0x2774] ;  /* 0x0027740001617983 */ /* 0x000f220000300800 */
[----:B------:R-:W-:-:S03]  /*26fb0*/  IMAD.MOV.U32 R243, RZ, RZ, R43 ;  /* 0x000000fffff37224 */ /* 0x000fc600078e002b */
[----:B------:R-:W4:Y:S04]  /*26fc0*/  LDL.LU R98, [R1+0x2770] ;  /* 0x0027700001627983 */ /* 0x000f280000300800 */
[----:B------:R-:W4:Y:S04]  /*26fd0*/  LDL.LU R99, [R1+0x276c] ;  /* 0x00276c0001637983 */ /* 0x000f280000300800 */
[----:B------:R-:W4:Y:S04]  /*26fe0*/  LDL.LU R43, [R1+0x2768] ;  /* 0x00276800012b7983 */ /* 0x000f280000300800 */
[----:B------:R-:W4:Y:S04]  /*26ff0*/  LDL.LU R36, [R1+0x2764] ;  /* 0x0027640001247983 */ /* 0x000f280000300800 */
[----:B------:R-:W4:Y:S04]  /*27000*/  LDL.LU R37, [R1+0x2760] ;  /* 0x0027600001257983 */ /* 0x000f280000300800 */
[----:B------:R-:W4:Y:S04]  /*27010*/  LDL.LU R38, [R1+0x275c] ;  /* 0x00275c0001267983 */ /* 0x000f280000300800 */
[----:B------:R-:W4:Y:S01]  /*27020*/  LDL.LU R39, [R1+0x2758] ;  /* 0x0027580001277983 */ /* 0x000f220000300800 */
[C---:B---3--:R-:W-:Y:S08]  /*27030*/  HMMA.1688.F32.TF32 R44, R100.reuse, R12, R44 ;  /* 0x0000000c642c723c */ /* 0x048ff0000008102c */
[----:B--2---:R-:W-:Y:S08]  /*27040*/  HMMA.1688.F32.TF32 R48, R100, R8, R48 ;  /* 0x000000086430723c */ /* 0x004ff00000081030 */
[C---:B------:R-:W-:Y:S08]  /*27050*/  HMMA.1688.F32.TF32 R64, R92.reuse, R24, R64 ;  /* 0x000000185c40723c */ /* 0x040ff00000081040 */
[C---:B------:R-:W-:Y:S08]  /*27060*/  HMMA.1688.F32.TF32 R68, R92.reuse, R28, R68 ;  /* 0x0000001c5c44723c */ /* 0x040ff00000081044 */
[C---:B------:R-:W-:Y:S08]  /*27070*/  HMMA.1688.F32.TF32 R72, R92.reuse, R204, R72 ;  /* 0x000000cc5c48723c */ /* 0x040ff00000081048 */
[C---:B------:R-:W-:Y:S08]  /*27080*/  HMMA.1688.F32.TF32 R76, R92.reuse, R12, R76 ;  /* 0x0000000c5c4c723c */ /* 0x040ff0000008104c */
[C---:B------:R-:W-:Y:S08]  /*27090*/  HMMA.1688.F32.TF32 R80, R92.reuse, R8, R80 ;  /* 0x000000085c50723c */ /* 0x040ff00000081050 */
[C---:B------:R-:W-:Y:S08]  /*270a0*/  HMMA.1688.F32.TF32 R84, R92.reuse, R4, R84 ;  /* 0x000000045c54723c */ /* 0x040ff00000081054 */
[----:B------:R-:W-:Y:S08]  /*270b0*/  HMMA.1688.F32.TF32 R88, R92, R220, R88 ;  /* 0x000000dc5c58723c */ /* 0x000ff00000081058 */
[C---:B------:R-:W-:Y:S08]  /*270c0*/  HMMA.1688.F32.TF32 R196, R104.reuse, R20, R196 ;  /* 0x0000001468c4723c */ /* 0x040ff000000810c4 */
[C---:B------:R-:W-:Y:S08]  /*270d0*/  HMMA.1688.F32.TF32 R180, R104.reuse, R28, R180 ;  /* 0x0000001c68b4723c */ /* 0x040ff000000810b4 */
[C---:B------:R-:W-:Y:S08]  /*270e0*/  HMMA.1688.F32.TF32 R184, R104.reuse, R12, R184 ;  /* 0x0000000c68b8723c */ /* 0x040ff000000810b8 */
[----:B------:R-:W-:Y:S08]  /*270f0*/  HMMA.1688.F32.TF32 R188, R104, R4, R188 ;  /* 0x0000000468bc723c */ /* 0x000ff000000810bc */
[C---:B----4-:R-:W-:Y:S08]  /*27100*/  HMMA.1688.F32.TF32 R32, R100.reuse, R24, R96 ;  /* 0x000000186420723c */ /* 0x050ff00000081060 */
[C---:B------:R-:W-:Y:S08]  /*27110*/  HMMA.1688.F32.TF32 R40, R100.reuse, R204, R40 ;  /* 0x000000cc6428723c */ /* 0x040ff00000081028 */
[----:B------:R-:W-:Y:S07]  /*27120*/  HMMA.1688.F32.TF32 R36, R100, R28, R36 ;  /* 0x0000001c6424723c */ /* 0x000fee0000081024 */
[----:B------:R1:W-:Y:S04]  /*27130*/  STL.64 [R1+0x2600], R34 ;  /* 0x0026002201007387 */ /* 0x0003e80000100a00 */
[----:B------:R2:W-:Y:S01]  /*27140*/  STL.64 [R1+0x25f8], R32 ;  /* 0x0025f82001007387 */ /* 0x0005e20000100a00 */
[----:B------:R-:W-:Y:S01]  /*27150*/  IMAD.MOV.U32 R96, RZ, RZ, R135 ;  /* 0x000000ffff607224 */ /* 0x000fe200078e0087 */
[----:B------:R-:W-:Y:S01]  /*27160*/  MOV R98, R133 ;  /* 0x0000008500627202 */ /* 0x000fe20000000f00 */
[----:B------:R-:W-:-:S02]  /*27170*/  IMAD.MOV.U32 R97, RZ, RZ, R134 ;  /* 0x000000ffff617224 */ /* 0x000fc400078e0086 */
[----:B------:R-:W-:Y:S01]  /*27180*/  IMAD.MOV.U32 R99, RZ, RZ, R132 ;  /* 0x000000ffff637224 */ /* 0x000fe200078e0084 */
[C---:B------:R-:W-:Y:S01]  /*27190*/  HMMA.1688.F32.TF32 R100, R104.reuse, R8, R244 ;  /* 0x000000086864723c */ /* 0x040fe200000810f4 */
[----:B------:R-:W-:Y:S01]  /*271a0*/  LDS R132, [R3+0x10500] ;  /* 0x0105000003847984 */ /* 0x000fe20000000800 */
[----:B-1----:R-:W-:Y:S01]  /*271b0*/  IMAD.MOV.U32 R34, RZ, RZ, R138 ;  /* 0x000000ffff227224 */ /* 0x002fe200078e008a */
[----:B------:R-:W-:Y:S02]  /*271c0*/  MOV R35, R139 ;  /* 0x0000008b00237202 */ /* 0x000fe40000000f00 */
[----:B------:R-:W-:Y:S04]  /*271d0*/  LDS R134, [R3+0x12500] ;  /* 0x0125000003867984 */ /* 0x000fe80000000800 */
[----:B------:R-:W-:Y:S04]  /*271e0*/  STL.64 [R1+0x2610], R38 ;  /* 0x0026102601007387 */ /* 0x000fe80000100a00 */
[----:B------:R1:W-:Y:S04]  /*271f0*/  STL.64 [R1+0x2608], R36 ;  /* 0x0026082401007387 */ /* 0x0003e80000100a00 */
[----:B------:R-:W-:Y:S04]  /*27200*/  STL.64 [R1+0x2620], R42 ;  /* 0x0026202a01007387 */ /* 0x000fe80000100a00 */
[----:B------:R-:W-:Y:S04]  /*27210*/  STL.64 [R1+0x2618], R40 ;  /* 0x0026182801007387 */ /* 0x000fe80000100a00 */
[----:B------:R-:W-:Y:S04]  /*27220*/  STL.64 [R1+0x2630], R46 ;  /* 0x0026302e01007387 */ /* 0x000fe80000100a00 */
[----:B------:R-:W-:Y:S04]  /*27230*/  STL.64 [R1+0x2628], R44 ;  /* 0x0026282c01007387 */ /* 0x000fe80000100a00 */
[----:B------:R-:W-:Y:S04]  /*27240*/  STL.64 [R1+0x2640], R50 ;  /* 0x0026403201007387 */ /* 0x000fe80000100a00 */
[----:B------:R-:W-:Y:S04]  /*27250*/  STL.64 [R1+0x2638], R48 ;  /* 0x0026383001007387 */ /* 0x000fe80000100a00 */
[----:B------:R-:W-:Y:S04]  /*27260*/  STL.64 [R1+0x2650], R54 ;  /* 0x0026503601007387 */ /* 0x000fe80000100a00 */
[----:B------:R-:W-:Y:S04]  /*27270*/  STL.64 [R1+0x2648], R52 ;  /* 0x0026483401007387 */ /* 0x000fe80000100a00 */
[----:B------:R-:W-:Y:S01]  /*27280*/  STL.64 [R1+0x2660], R58 ;  /* 0x0026603a01007387 */ /* 0x000fe20000100a00 */
[C---:B------:R-:W-:Y:S03]  /*27290*/  HMMA.1688.F32.TF32 R92, R104.reuse, R24, R96 ;  /* 0x00000018685c723c */ /* 0x040fe60000081060 */
[----:B------:R-:W-:Y:S04]  /*272a0*/  STL.64 [R1+0x2658], R56 ;  /* 0x0026583801007387 */ /* 0x000fe80000100a00 */
[----:B------:R-:W-:Y:S01]  /*272b0*/  STL.64 [R1+0x2670], R62 ;  /* 0x0026703e01007387 */ /* 0x000fe20000100a00 */
[C---:B------:R-:W-:Y:S03]  /*272c0*/  HMMA.1688.F32.TF32 R96, R104.reuse, R204, R240 ;  /* 0x000000cc6860723c */ /* 0x040fe600000810f0 */
[----:B------:R-:W-:Y:S04]  /*272d0*/  STL.64 [R1+0x2668], R60 ;  /* 0x0026683c01007387 */ /* 0x000fe80000100a00 */
[----:B------:R-:W-:Y:S01]  /*272e0*/  STL.64 [R1+0x2680], R66 ;  /* 0x0026804201007387 */ /* 0x000fe20000100a00 */
[----:B------:R-:W-:Y:S03]  /*272f0*/  HMMA.1688.F32.TF32 R104, R104, R220, R248 ;  /* 0x000000dc6868723c */ /* 0x000fe600000810f8 */
[----:B------:R-:W-:Y:S04]  /*27300*/  STL.64 [R1+0x2678], R64 ;  /* 0x0026784001007387 */ /* 0x000fe80000100a00 */
[----:B------:R-:W-:Y:S01]  /*27310*/  STL.64 [R1+0x2690], R70 ;  /* 0x0026904601007387 */ /* 0x000fe20000100a00 */
[----:B------:R-:W-:Y:S01]  /*27320*/  MOV R248, R148 ;  /* 0x0000009400f87202 */ /* 0x000fe20000000f00 */
[----:B------:R-:W-:-:S02]  /*27330*/  IMAD.MOV.U32 R249, RZ, RZ, R149 ;  /* 0x000000fffff97224 */ /* 0x000fc400078e0095 */
[----:B------:R3:W-:Y:S01]  /*27340*/  STL.64 [R1+0x2688], R68 ;  /* 0x0026884401007387 */ /* 0x0007e20000100a00 */
[----:B------:R-:W-:Y:S01]  /*27350*/  IMAD.MOV.U32 R250, RZ, RZ, R150 ;  /* 0x000000fffffa7224 */ /* 0x000fe200078e0096 */
[----:B------:R-:W-:Y:S02]  /*27360*/  MOV R251, R151 ;  /* 0x0000009700fb7202 */ /* 0x000fe40000000f00 */
[----:B------:R-:W4:Y:S01]  /*27370*/  LDL.LU R148, [R1+0x2754] ;  /* 0x0027540001947983 */ /* 0x000f220000300800 */
[----:B------:R-:W-:-:S03]  /*27380*/  IMAD.MOV.U32 R244, RZ, RZ, R144 ;  /* 0x000000fffff47224 */ /* 0x000fc600078e0090 */
[----:B------:R-:W4:Y:S01]  /*27390*/  LDL.LU R149, [R1+0x2750] ;  /* 0x0027500001957983 */ /* 0x000f220000300800 */
[----:B------:R-:W-:-:S03]  /*273a0*/  IMAD.MOV.U32 R245, RZ, RZ, R145 ;  /* 0x000000fffff57224 */ /* 0x000fc600078e0091 */
[----:B------:R-:W4:Y:S01]  /*273b0*/  LDL.LU R150, [R1+0x274c] ;  /* 0x00274c0001967983 */ /* 0x000f220000300800 */
[----:B------:R-:W-:-:S03]  /*273c0*/  MOV R246, R146 ;  /* 0x0000009200f67202 */ /* 0x000fc60000000f00 */
        /* <DEDUP_REMOVED lines=11> */
[----:B--2---:R-:W-:-:S03]  /*27480*/  MOV R32, R136 ;  /* 0x0000008800207202 */ /* 0x004fc60000000f00 */
[----:B------:R-:W2:Y:S01]  /*27490*/  LDL.LU R141, [R1+0x2730] ;  /* 0x00273000018d7983 */ /* 0x000ea20000300800 */
[----:B------:R-:W-:-:S03]  /*274a0*/  IMAD.MOV.U32 R33, RZ, RZ, R137 ;  /* 0x000000ffff217224 */ /* 0x000fc600078e0089 */
[----:B------:R-:W2:Y:S04]  /*274b0*/  LDL.LU R142, [R1+0x272c] ;  /* 0x00272c00018e7983 */ /* 0x000ea80000300800 */
[----:B------:R-:W2:Y:S04]  /*274c0*/  LDL.LU R143, [R1+0x2728] ;  /* 0x00272800018f7983 */ /* 0x000ea80000300800 */
[----:B------:R-:W2:Y:S04]  /*274d0*/  LDL.LU R136, [R1+0x2724] ;  /* 0x0027240001887983 */ /* 0x000ea80000300800 */
[----:B------:R-:W2:Y:S04]  /*274e0*/  LDL.LU R137, [R1+0x2720] ;  /* 0x0027200001897983 */ /* 0x000ea80000300800 */
[----:B------:R-:W2:Y:S04]  /*274f0*/  LDL.LU R138, [R1+0x271c] ;  /* 0x00271c00018a7983 */ /* 0x000ea80000300800 */
[----:B------:R-:W2:Y:S01]  /*27500*/  LDL.LU R139, [R1+0x2718] ;  /* 0x00271800018b7983 */ /* 0x000ea20000300800 */
        /* <DEDUP_REMOVED lines=12> */
[----:B-1----:R-:W-:Y:S01]  /*275d0*/  IMAD.MOV.U32 R36, RZ, RZ, R232 ;  /* 0x000000ffff247224 */ /* 0x002fe200078e00e8 */
[----:B------:R-:W-:Y:S01]  /*275e0*/  MOV R38, R234 ;  /* 0x000000ea00267202 */ /* 0x000fe20000000f00 */
[----:B------:R-:W-:Y:S01]  /*275f0*/  IMAD.MOV.U32 R37, RZ, RZ, R233 ;  /* 0x000000ffff257224 */ /* 0x000fe200078e00e9 */
[----:B------:R-:W2:Y:S01]  /*27600*/  LDL.LU R232, [R1+0x2714] ;  /* 0x0027140001e87983 */ /* 0x000ea20000300800 */
[C---:B------:R-:W-:Y:S01]  /*27610*/  HMMA.1688.F32.TF32 R152, R164.reuse, R12, R152 ;  /* 0x0000000ca498723c */ /* 0x040fe20000081098 */
[----:B------:R-:W-:Y:S01]  /*27620*/  IMAD.MOV.U32 R39, RZ, RZ, R235 ;  /* 0x000000ffff277224 */ /* 0x000fe200078e00eb */
[----:B---3--:R-:W-:Y:S01]  /*27630*/  MOV R68, R195 ;  /* 0x000000c300447202 */ /* 0x008fe20000000f00 */
[----:B------:R-:W3:Y:S01]  /*27640*/  LDL.LU R233, [R1+0x2710] ;  /* 0x0027100001e97983 */ /* 0x000ee20000300800 */
[----:B------:R-:W-:Y:S01]  /*27650*/  IMAD.MOV.U32 R69, RZ, RZ, R194 ;  /* 0x000000ffff457224 */ /* 0x000fe200078e00c2 */
[----:B------:R-:W-:Y:S01]  /*27660*/  MOV R71, R192 ;  /* 0x000000c000477202 */ /* 0x000fe20000000f00 */
[----:B------:R-:W-:Y:S01]  /*27670*/  IMAD.MOV.U32 R70, RZ, RZ, R193 ;  /* 0x000000ffff467224 */ /* 0x000fe200078e00c1 */
[----:B------:R-:W3:Y:S01]  /*27680*/  LDL.LU R234, [R1+0x270c] ;  /* 0x00270c0001ea7983 */ /* 0x000ee20000300800 */
[----:B------:R-:W-:Y:S01]  /*27690*/  HMMA.1688.F32.TF32 R156, R164, R8, R156 ;  /* 0x00000008a49c723c */ /* 0x000fe2000008109c */
[----:B------:R-:W-:Y:S01]  /*276a0*/  IMAD.MOV.U32 R40, RZ, RZ, R128 ;  /* 0x000000ffff287224 */ /* 0x000fe200078e0080 */
[----:B------:R-:W-:Y:S01]  /*276b0*/  MOV R41, R129 ;  /* 0x0000008100297202 */ /* 0x000fe20000000f00 */
[----:B------:R-:W3:Y:S01]  /*276c0*/  LDL.LU R235, [R1+0x2708] ;  /* 0x0027080001eb7983 */ /* 0x000ee20000300800 */
[----:B------:R-:W-:-:S04]  /*276d0*/  IMAD.MOV.U32 R42, RZ, RZ, R130 ;  /* 0x000000ffff2a7224 */ /* 0x000fc800078e0082 */
[----:B------:R-:W-:Y:S01]  /*276e0*/  HMMA.1688.F32.TF32 R160, R164, R4, R160 ;  /* 0x00000004a4a0723c */ /* 0x000fe200000810a0 */
[----:B------:R-:W3:Y:S01]  /*276f0*/  LDL.LU R128, [R1+0x2704] ;  /* 0x0027040001807983 */ /* 0x000ee20000300800 */
[----:B------:R-:W-:Y:S01]  /*27700*/  IMAD.MOV.U32 R43, RZ, RZ, R124 ;  /* 0x000000ffff2b7224 */ /* 0x000fe200078e007c */
[----:B------:R-:W-:Y:S01]  /*27710*/  MOV R65, R115 ;  /* 0x0000007300417202 */ /* 0x000fe20000000f00 */
[----:B------:R-:W-:Y:S01]  /*27720*/  IMAD.MOV.U32 R64, RZ, RZ, R239 ;  /* 0x000000ffff407224 */ /* 0x000fe200078e00ef */
[----:B------:R-:W3:Y:S01]  /*27730*/  LDL.LU R129, [R1+0x2700] ;  /* 0x0027000001817983 */ /* 0x000ee20000300800 */
[----:B------:R-:W-:Y:S01]  /*27740*/  IMAD.MOV.U32 R66, RZ, RZ, R123 ;  /* 0x000000ffff427224 */ /* 0x000fe200078e007b */
[----:B------:R-:W-:Y:S01]  /*27750*/  MOV R44, R125 ;  /* 0x0000007d002c7202 */ /* 0x000fe20000000f00 */
[----:B------:R-:W-:Y:S01]  /*27760*/  IMAD.MOV.U32 R67, RZ, RZ, R131 ;  /* 0x000000ffff437224 */ /* 0x000fe200078e0083 */
[----:B------:R-:W3:Y:S01]  /*27770*/  LDL.LU R130, [R1+0x26fc] ;  /* 0x0026fc0001827983 */ /* 0x000ee20000300800 */
[----:B------:R-:W-:-:S03]  /*27780*/  IMAD.MOV.U32 R45, RZ, RZ, R126 ;  /* 0x000000ffff2d7224 */ /* 0x000fc600078e007e */
[----:B------:R-:W3:Y:S01]  /*27790*/  LDL.LU R124, [R1+0x26f8] ;  /* 0x0026f800017c7983 */ /* 0x000ee20000300800 */
[----:B------:R-:W-:Y:S01]  /*277a0*/  IMAD.MOV.U32 R46, RZ, RZ, R127 ;  /* 0x000000ffff2e7224 */ /* 0x000fe200078e007f */
[----:B------:R-:W-:Y:S02]  /*277b0*/  MOV R47, R120 ;  /* 0x00000078002f7202 */ /* 0x000fe40000000f00 */
[----:B------:R-:W3:Y:S01]  /*277c0*/  LDL.LU R125, [R1+0x26f4] ;  /* 0x0026f400017d7983 */ /* 0x000ee20000300800 */
[----:B------:R-:W-:Y:S01]  /*277d0*/  IMAD.MOV.U32 R60, RZ, RZ, R111 ;  /* 0x000000ffff3c7224 */ /* 0x000fe200078e006f */
[----:B------:R-:W-:Y:S01]  /*277e0*/  HMMA.1688.F32.TF32 R68, R200, R22, R68 ;  /* 0x00000016c844723c */ /* 0x000fe20000081044 */
[----:B------:R-:W-:Y:S01]  /*277f0*/  IMAD.MOV.U32 R61, RZ, RZ, R236 ;  /* 0x000000ffff3d7224 */ /* 0x000fe200078e00ec */
[----:B------:R-:W3:Y:S01]  /*27800*/  LDL.LU R126, [R1+0x26f0] ;  /* 0x0026f000017e7983 */ /* 0x000ee20000300800 */
[----:B------:R-:W-:Y:S01]  /*27810*/  MOV R62, R237 ;  /* 0x000000ed003e7202 */ /* 0x000fe20000000f00 */
[----:B------:R-:W-:-:S02]  /*27820*/  IMAD.MOV.U32 R63, RZ, RZ, R238 ;  /* 0x000000ffff3f7224 */ /* 0x000fc400078e00ee */
[----:B------:R-:W3:Y:S01]  /*27830*/  LDL.LU R127, [R1+0x26ec] ;  /* 0x0026ec00017f7983 */ /* 0x000ee20000300800 */
[----:B------:R-:W-:Y:S01]  /*27840*/  IMAD.MOV.U32 R48, RZ, RZ, R121 ;  /* 0x000000ffff307224 */ /* 0x000fe200078e0079 */
[----:B------:R-:W-:Y:S01]  /*27850*/  MOV R50, R116 ;  /* 0x0000007400327202 */ /* 0x000fe20000000f00 */
[----:B------:R-:W-:Y:S01]  /*27860*/  IMAD.MOV.U32 R49, RZ, RZ, R122 ;  /* 0x000000ffff317224 */ /* 0x000fe200078e007a */
[----:B------:R-:W3:Y:S01]  /*27870*/  LDL.LU R120, [R1+0x26e8] ;  /* 0x0026e80001787983 */ /* 0x000ee20000300800 */
[C---:B------:R-:W-:Y:S01]  /*27880*/  HMMA.1688.F32.TF32 R64, R200.reuse, R26, R64 ;  /* 0x0000001ac840723c */ /* 0x040fe20000081040 */
[----:B------:R-:W-:Y:S02]  /*27890*/  IMAD.MOV.U32 R51, RZ, RZ, R117 ;  /* 0x000000ffff337224 */ /* 0x000fe400078e0075 */
[----:B------:R-:W3:Y:S01]  /*278a0*/  LDL.LU R121, [R1+0x26e4] ;  /* 0x0026e40001797983 */ /* 0x000ee20000300800 */
[----:B------:R-:W-:Y:S01]  /*278b0*/  MOV R56, R114 ;  /* 0x0000007200387202 */ /* 0x000fe20000000f00 */
[----:B------:R-:W-:Y:S01]  /*278c0*/  IMAD.MOV.U32 R57, RZ, RZ, R108 ;  /* 0x000000ffff397224 */ /* 0x000fe200078e006c */
[----:B------:R-:W-:Y:S01]  /*278d0*/  MOV R59, R110 ;  /* 0x0000006e003b7202 */ /* 0x000fe20000000f00 */
[----:B------:R-:W3:Y:S01]  /*278e0*/  LDL.LU R122, [R1+0x26e0] ;  /* 0x0026e000017a7983 */ /* 0x000ee20000300800 */
[----:B------:R-:W-:Y:S01]  /*278f0*/  IMAD.MOV.U32 R58, RZ, RZ, R109 ;  /* 0x000000ffff3a7224 */ /* 0x000fe200078e006d */
[----:B------:R-:W-:Y:S01]  /*27900*/  MOV R53, R119 ;  /* 0x0000007700357202 */ /* 0x000fe20000000f00 */
[----:B------:R-:W-:Y:S01]  /*27910*/  IMAD.MOV.U32 R52, RZ, RZ, R118 ;  /* 0x000000ffff347224 */ /* 0x000fe200078e0076 */
[----:B------:R-:W3:Y:S01]  /*27920*/  LDL.LU R116, [R1+0x26dc] ;  /* 0x0026dc0001747983 */ /* 0x000ee20000300800 */
[----:B------:R-:W-:Y:S01]  /*27930*/  IMAD.MOV.U32 R54, RZ, RZ, R112 ;  /* 0x000000ffff367224 */ /* 0x000fe200078e0070 */
[----:B------:R-:W-:Y:S02]  /*27940*/  HMMA.1688.F32.TF32 R60, R200, R30, R60 ;  /* 0x0000001ec83c723c */ /* 0x000fe4000008103c */
[----:B------:R-:W3:Y:S01]  /*27950*/  LDL.LU R117, [R1+0x26d8] ;  /* 0x0026d80001757983 */ /* 0x000ee20000300800 */
[----:B------:R-:W-:-:S03]  /*27960*/  IMAD.MOV.U32 R55, RZ, RZ, R113 ;  /* 0x000000ffff377224 */ /* 0x000fc600078e0071 */
[----:B------:R-:W3:Y:S04]  /*27970*/  LDL.LU R118, [R1+0x26d4] ;  /* 0x0026d40001767983 */ /* 0x000ee80000300800 */
[----:B------:R-:W3:Y:S01]  /*27980*/  LDL.LU R119, [R1+0x26d0] ;  /* 0x0026d00001777983 */ /* 0x000ee20000300800 */
[C---:B------:R-:W-:Y:S03]  /*27990*/  HMMA.1688.F32.TF32 R56, R200.reuse, R206, R56 ;  /* 0x000000cec838723c */ /* 0x040fe60000081038 */
        /* <DEDUP_REMOVED lines=17> */
[----:B------:R-:W-:Y:S04]  /*27ab0*/  STL.64 [R1+0x320], R68 ;  /* 0x0003204401007387 */ /* 0x000fe80000100a00 */
[----:B------:R1:W-:Y:S01]  /*27ac0*/  STL.64 [R1+0x328], R70 ;  /* 0x0003284601007387 */ /* 0x0003e20000100a00 */
[----:B------:R-:W-:Y:S03]  /*27ad0*/  HMMA.1688.F32.TF32 R200, R200, R222, R40 ;  /* 0x000000dec8c8723c */ /* 0x000fe60000081028 */
[----:B------:R-:W-:Y:S04]  /*27ae0*/  LDS R133, [R0+0x10500] ;  /* 0x0105000000857984 */ /* 0x000fe80000000800 */
[----:B------:R-:W-:Y:S04]  /*27af0*/  LDS R135, [R0+0x12500] ;  /* 0x0125000000877984 */ /* 0x000fe80000000800 */
[----:B-1----:R-:W3:Y:S04]  /*27b00*/  LDL.LU.64 R70, [R1+0x2690] ;  /* 0x0026900001467983 */ /* 0x002ee80000300a00 */
[----:B------:R-:W3:Y:S01]  /*27b10*/  LDL.LU.64 R68, [R1+0x2688] ;  /* 0x0026880001447983 */ /* 0x000ee20000300a00 */
[C---:B----4-:R-:W-:Y:S08]  /*27b20*/  HMMA.1688.F32.TF32 R148, R164.reuse, R204, R148 ;  /* 0x000000cca494723c */ /* 0x050ff00000081094 */
[C---:B------:R-:W-:Y:S08]  /*27b30*/  HMMA.1688.F32.TF32 R144, R164.reuse, R28, R144 ;  /* 0x0000001ca490723c */ /* 0x040ff00000081090 */
[C---:B--2---:R-:W-:Y:S08]  /*27b40*/  HMMA.1688.F32.TF32 R140, R164.reuse, R24, R140 ;  /* 0x00000018a48c723c */ /* 0x044ff0000008108c */
[C---:B------:R-:W-:Y:S08]  /*27b50*/  HMMA.1688.F32.TF32 R136, R164.reuse, R20, R136 ;  /* 0x00000014a488723c */ /* 0x040ff00000081088 */
[----:B------:R-:W-:Y:S01]  /*27b60*/  HMMA.1688.F32.TF32 R164, R164, R220, R228 ;  /* 0x000000dca4a4723c */ /* 0x000fe200000810e4 */
[----:B------:R-:W-:Y:S04]  /*27b70*/  LDS R228, [R3+0x14100] ;  /* 0x0141000003e47984 */ /* 0x000fe80000000800 */
[----:B------:R-:W-:Y:S04]  /*27b80*/  LDS R230, [R3+0x16100] ;  /* 0x0161000003e67984 */ /* 0x000fe80000000800 */
[----:B------:R-:W-:Y:S04]  /*27b90*/  LDS R229, [R0+0x14100] ;  /* 0x0141000000e57984 */ /* 0x000fe80000000800 */
[----:B------:R-:W1:Y:S04]  /*27ba0*/  LDS R231, [R0+0x16100] ;  /* 0x0161000000e77984 */ /* 0x000e680000000800 */
[----:B------:R-:W-:Y:S04]  /*27bb0*/  STL.64 [R1+0x310], R64 ;  /* 0x0003104001007387 */ /* 0x000fe80000100a00 */
[----:B------:R2:W-:Y:S04]  /*27bc0*/  STL.64 [R1+0x318], R66 ;  /* 0x0003184201007387 */ /* 0x0005e80000100a00 */
[----:B--2---:R-:W2:Y:S04]  /*27bd0*/  LDL.LU.64 R66, [R1+0x2680] ;  /* 0x0026800001427983 */ /* 0x004ea80000300a00 */
[----:B------:R-:W2:Y:S04]  /*27be0*/  LDL.LU.64 R64, [R1+0x2678] ;  /* 0x0026780001407983 */ /* 0x000ea80000300a00 */
[----:B------:R-:W-:Y:S04]  /*27bf0*/  STL.64 [R1+0x300], R60 ;  /* 0x0003003c01007387 */ /* 0x000fe80000100a00 */
[----:B------:R4:W-:Y:S01]  /*27c00*/  STL.64 [R1+0x308], R62 ;  /* 0x0003083e01007387 */ /* 0x0009e20000100a00 */
[C---:B-1----:R-:W-:Y:S03]  /*27c10*/  HMMA.1688.F32.TF32 R36, R228.reuse, R22, R36 ;  /* 0x00000016e424723c */ /* 0x042fe60000081024 */
[----:B----4-:R-:W4:Y:S04]  /*27c20*/  LDL.LU.64 R62, [R1+0x2670] ;  /* 0x00267000013e7983 */ /* 0x010f280000300a00 */
[----:B------:R-:W4:Y:S01]  /*27c30*/  LDL.LU.64 R60, [R1+0x2668] ;  /* 0x00266800013c7983 */ /* 0x000f220000300a00 */
[C---:B------:R-:W-:Y:S03]  /*27c40*/  HMMA.1688.F32.TF32 R32, R228.reuse, R26, R32 ;  /* 0x0000001ae420723c */ /* 0x040fe60000081020 */
[----:B------:R-:W-:Y:S04]  /*27c50*/  STL.64 [R1+0x2f0], R56 ;  /* 0x0002f03801007387 */ /* 0x000fe80000100a00 */
[----:B------:R1:W-:Y:S01]  /*27c60*/  STL.64 [R1+0x2f8], R58 ;  /* 0x0002f83a01007387 */ /* 0x0003e20000100a00 */
[C---:B------:R-:W-:Y:S03]  /*27c70*/  HMMA.1688.F32.TF32 R240, R228.reuse, R30, R240 ;  /* 0x0000001ee4f0723c */ /* 0x040fe600000810f0 */
[----:B-1----:R-:W2:Y:S04]  /*27c80*/  LDL.LU.64 R58, [R1+0x2660] ;  /* 0x00266000013a7983 */ /* 0x002ea80000300a00 */
[----:B------:R-:W2:Y:S04]  /*27c90*/  LDL.LU.64 R56, [R1+0x2658] ;  /* 0x0026580001387983 */ /* 0x000ea80000300a00 */
[----:B------:R-:W-:Y:S04]  /*27ca0*/  STL.64 [R1+0x2e0], R52 ;  /* 0x0002e03401007387 */ /* 0x000fe80000100a00 */
[----:B------:R1:W-:Y:S01]  /*27cb0*/  STL.64 [R1+0x2e8], R54 ;  /* 0x0002e83601007387 */ /* 0x0003e20000100a00 */
[C---:B------:R-:W-:Y:S03]  /*27cc0*/  HMMA.1688.F32.TF32 R244, R228.reuse, R206, R244 ;  /* 0x000000cee4f4723c */ /* 0x040fe600000810f4 */
[----:B-1----:R-:W2:Y:S04]  /*27cd0*/  LDL.LU.64 R54, [R1+0x2650] ;  /* 0x0026500001367983 */ /* 0x002ea80000300a00 */
[----:B------:R-:W2:Y:S04]  /*27ce0*/  LDL.LU.64 R52, [R1+0x2648] ;  /* 0x0026480001347983 */ /* 0x000ea80000300a00 */
[----:B------:R-:W-:Y:S04]  /*27cf0*/  STL.64 [R1+0x2d0], R48 ;  /* 0x0002d03001007387 */ /* 0x000fe80000100a00 */
[----:B------:R1:W-:Y:S01]  /*27d00*/  STL.64 [R1+0x2d8], R50 ;  /* 0x0002d83201007387 */ /* 0x0003e20000100a00 */
[----:B------:R-:W-:Y:S03]  /*27d10*/  HMMA.1688.F32.TF32 R248, R228, R14, R248 ;  /* 0x0000000ee4f8723c */ /* 0x000fe600000810f8 */
[----:B-1----:R-:W2:Y:S04]  /*27d20*/  LDL.LU.64 R50, [R1+0x2640] ;  /* 0x0026400001327983 */ /* 0x002ea80000300a00 */
[----:B------:R-:W2:Y:S04]  /*27d30*/  LDL.LU.64 R48, [R1+0x2638] ;  /* 0x0026380001307983 */ /* 0x000ea80000300a00 */
[----:B------:R-:W-:Y:S04]  /*27d40*/  STL.64 [R1+0x2c0], R44 ;  /* 0x0002c02c01007387 */ /* 0x000fe80000100a00 */
[----:B------:R1:W-:Y:S04]  /*27d50*/  STL.64 [R1+0x2c8], R46 ;  /* 0x0002c82e01007387 */ /* 0x0003e80000100a00 */
[----:B-1----:R-:W2:Y:S04]  /*27d60*/  LDL.LU.64 R46, [R1+0x2630] ;  /* 0x00263000012e7983 */ /* 0x002ea80000300a00 */
[----:B------:R-:W2:Y:S04]  /*27d70*/  LDL.LU.64 R44, [R1+0x2628] ;  /* 0x00262800012c7983 */ /* 0x000ea80000300a00 */
[----:B------:R-:W2:Y:S04]  /*27d80*/  LDL.LU.64 R42, [R1+0x2620] ;  /* 0x00262000012a7983 */ /* 0x000ea80000300a00 */
[----:B------:R-:W2:Y:S04]  /*27d90*/  LDL.LU.64 R40, [R1+0x2618] ;  /* 0x0026180001287983 */ /* 0x000ea80000300a00 */
[----:B------:R1:W-:Y:S04]  /*27da0*/  STL.64 [R1+0x240], R200 ;  /* 0x000240c801007387 */ /* 0x0003e80000100a00 */
[----:B------:R-:W-:Y:S04]  /*27db0*/  STL.64 [R1+0x248], R202 ;  /* 0x000248ca01007387 */ /* 0x000fe80000100a00 */
[----:B-1----:R-:W2:Y:S04]  /*27dc0*/  LDL.LU R200, [R1] ;  /* 0x0000000001c87983 */ /* 0x002ea80000300800 */
[----:B------:R-:W2:Y:S04]  /*27dd0*/  LDL.LU R201, [R1+0x4] ;  /* 0x0000040001c97983 */ /* 0x000ea80000300800 */
        /* <DEDUP_REMOVED lines=20> */
[C---:B---3--:R-:W-:Y:S08]  /*27f20*/  HMMA.1688.F32.TF32 R192, R132.reuse, R20, R236 ;  /* 0x0000001484c0723c */ /* 0x048ff000000810ec */
[C---:B------:R-:W-:Y:S08]  /*27f30*/  HMMA.1688.F32.TF32 R108, R132.reuse, R24, R108 ;  /* 0x00000018846c723c */ /* 0x040ff0000008106c */
[C---:B------:R-:W-:Y:S08]  /*27f40*/  HMMA.1688.F32.TF32 R112, R132.reuse, R28, R112 ;  /* 0x0000001c8470723c */ /* 0x040ff00000081070 */
[C---:B------:R-:W-:Y:S08]  /*27f50*/  HMMA.1688.F32.TF32 R116, R132.reuse, R204, R116 ;  /* 0x000000cc8474723c */ /* 0x040ff00000081074 */
[C---:B------:R-:W-:Y:S08]  /*27f60*/  HMMA.1688.F32.TF32 R120, R132.reuse, R12, R120 ;  /* 0x0000000c8478723c */ /* 0x040ff00000081078 */
[C---:B------:R-:W-:Y:S08]  /*27f70*/  HMMA.1688.F32.TF32 R124, R132.reuse, R8, R124 ;  /* 0x00000008847c723c */ /* 0x040ff0000008107c */
[----:B------:R-:W-:Y:S01]  /*27f80*/  HMMA.1688.F32.TF32 R128, R132, R4, R128 ;  /* 0x000000048480723c */ /* 0x000fe20000081080 */
[----:B------:R-:W-:Y:S01]  /*27f90*/  IMAD.MOV.U32 R202, RZ, RZ, R252 ;  /* 0x000000ffffca7224 */ /* 0x000fe200078e00fc */
[----:B------:R-:W-:Y:S01]  /*27fa0*/  LDS R236, [R3+0x14300] ;  /* 0x0143000003ec7984 */ /* 0x000fe20000000800 */
[----:B------:R-:W-:-:S03]  /*27fb0*/  IMAD.MOV.U32 R203, RZ, RZ, R2 ;  /* 0x000000ffffcb7224 */ /* 0x000fc600078e0002 */
[----:B------:R-:W-:Y:S02]  /*27fc0*/  LDS R238, [R3+0x16300] ;  /* 0x0163000003ee7984 */ /* 0x000fe40000000800 */
[----:B------:R-:W-:Y:S02]  /*27fd0*/  HMMA.1688.F32.TF32 R132, R132, R220, R232 ;  /* 0x000000dc8484723c */ /* 0x000fe400000810e8 */
[----:B------:R-:W-:Y:S04]  /*27fe0*/  LDS R232, [R3+0x14200] ;  /* 0x0142000003e87984 */ /* 0x000fe80000000800 */
[----:B------:R-:W-:Y:S04]  /*27ff0*/  LDS R234, [R3+0x16200] ;  /* 0x0162000003ea7984 */ /* 0x000fe80000000800 */
[----:B------:R-:W-:Y:S04]  /*28000*/  LDS R233, [R0+0x14200] ;  /* 0x0142000000e97984 */ /* 0x000fe80000000800 */
[----:B------:R-:W4:Y:S04]  /*28010*/  LDS R235, [R0+0x16200] ;  /* 0x0162000000eb7984 */ /* 0x000f280000000800 */
[----:B------:R-:W-:Y:S04]  /*28020*/  LDS R237, [R0+0x14300] ;  /* 0x0143000000ed7984 */ /* 0x000fe80000000800 */
[----:B------:R-:W1:Y:S01]  /*28030*/  LDS R239, [R0+0x16300] ;  /* 0x0163000000ef7984 */ /* 0x000e620000000800 */
[----:B--2---:R-:W-:Y:S11]  /*28040*/  HMMA.1688.F32.TF32 R200, R228, R10, R200 ;  /* 0x0000000ae4c8723c */ /* 0x004ff600000810c8 */
[----:B------:R-:W-:Y:S11]  /*28050*/  @!UPT UIADD3 URZ, URZ, URZ, URZ ;  /* 0x0000003f3f3ff290 */ /* 0x000ff6000fffe03f */
[----:B------:R-:W-:Y:S01]  /*28060*/  @!UPT UIADD3 URZ, URZ, URZ, URZ ;  /* 0x0000003f3f3ff290 */ /* 0x000fe2000fffe03f */
[----:B------:R-:W-:Y:S01]  /*28070*/  STL.64 [R1+0x1e0], R200 ;  /* 0x0001e0c801007387 */ /* 0x000fe20000100a00 */
[C---:B----4-:R-:W-:Y:S03]  /*28080*/  HMMA.1688.F32.TF32 R36, R232.reuse, R30, R36 ;  /* 0x0000001ee824723c */ /* 0x050fe60000081024 */
[----:B------:R-:W-:Y:S05]  /*28090*/  STL.64 [R1+0x1e8], R202 ;  /* 0x0001e8ca01007387 */ /* 0x000fea0000100a00 */
[----:B------:R-:W-:Y:S08]  /*280a0*/  HMMA.1688.F32.TF32 R32, R232, R26, R32 ;  /* 0x0000001ae820723c */ /* 0x000ff00000081020 */
[----:B------:R-:W-:Y:S11]  /*280b0*/  HMMA.1688.F32.TF32 R248, R228, R6, R248 ;  /* 0x00000006e4f8723c */ /* 0x000ff600000810f8 */
[----:B------:R-:W-:Y:S11]  /*280c0*/  @!UPT UIADD3 URZ, URZ, URZ, URZ ;  /* 0x0000003f3f3ff290 */ /* 0x000ff6000fffe03f */
[----:B------:R-:W-:Y:S01]  /*280d0*/  @!UPT UIADD3 URZ, URZ, URZ, URZ ;  /* 0x0000003f3f3ff290 */ /* 0x000fe2000fffe03f */
[----:B------:R2:W-:Y:S04]  /*280e0*/  STL.64 [R1+0x1d0], R248 ;  /* 0x0001d0f801007387 */ /* 0x0005e80000100a00 */
[----:B------:R3:W-:Y:S01]  /*280f0*/  STL.64 [R1+0x1d8], R250 ;  /* 0x0001d8fa01007387 */ /* 0x0007e20000100a00 */
[----:B--2---:R-:W-:Y:S02]  /*28100*/  IMAD.MOV.U32 R249, RZ, RZ, R34 ;  /* 0x000000fffff97224 */ /* 0x004fe400078e0022 */
[----:B------:R-:W-:Y:S02]  /*28110*/  IMAD.MOV.U32 R248, RZ, RZ, R35 ;  /* 0x000000fffff87224 */ /* 0x000fe400078e0023 */
[----:B---3--:R-:W-:Y:S01]  /*28120*/  IMAD.MOV.U32 R251, RZ, RZ, R32 ;  /* 0x000000fffffb7224 */ /* 0x008fe200078e0020 */
[----:B------:R-:W-:-:S02]  /*28130*/  MOV R250, R33 ;  /* 0x0000002100fa7202 */ /* 0x000fc40000000f00 */
[C---:B------:R-:W-:Y:S08]  /*28140*/  HMMA.1688.F32.TF32 R32, R232.reuse, R206, R40 ;  /* 0x000000cee820723c */ /* 0x040ff00000081028 */
[----:B------:R-:W-:Y:S01]  /*28150*/  HMMA.1688.F32.TF32 R40, R232, R14, R44 ;  /* 0x0000000ee828723c */ /* 0x000fe2000008102c */
[----:B------:R-:W-:Y:S04]  /*28160*/  STL.64 [R1+0xa0], R36 ;  /* 0x0000a02401007387 */ /* 0x000fe80000100a00 */
[----:B------:R2:W-:Y:S03]  /*28170*/  STL.64 [R1+0xa8], R38 ;  /* 0x0000a82601007387 */ /* 0x0005e60000100a00 */
[----:B------:R-:W-:Y:S01]  /*28180*/  HMMA.1688.F32.TF32 R200, R228, R222, R244 ;  /* 0x000000dee4c8723c */ /* 0x000fe200000810f4 */
[----:B------:R-:W-:Y:S04]  /*28190*/  LDS R44, [R3+0x14500] ;  /* 0x01450000032c7984 */ /* 0x000fe80000000800 */
[----:B------:R-:W-:Y:S03]  /*281a0*/  LDS R46, [R3+0x16500] ;  /* 0x01650000032e7984 */ /* 0x000fe60000000800 */
[C---:B--2---:R-:W-:Y:S01]  /*281b0*/  HMMA.1688.F32.TF32 R36, R232.reuse, R10, R48 ;  /* 0x0000000ae824723c */ /* 0x044fe20000081030 */
[----:B------:R-:W-:Y:S04]  /*281c0*/  STL.64 [R1+0x90], R32 ;  /* 0x0000902001007387 */ /* 0x000fe80000100a00 */
[----:B------:R2:W-:Y:S04]  /*281d0*/  STL.64 [R1+0x98], R34 ;  /* 0x0000982201007387 */ /* 0x0005e80000100a00 */
[----:B------:R-:W-:Y:S04]  /*281e0*/  STL.64 [R1+0x80], R40 ;  /* 0x0000802801007387 */ /* 0x000fe80000100a00 */
[----:B------:R3:W-:Y:S01]  /*281f0*/  STL.64 [R1+0x88], R42 ;  /* 0x0000882a01007387 */ /* 0x0007e20000100a00 */
[C---:B--2---:R-:W-:Y:S03]  /*28200*/  HMMA.1688.F32.TF32 R32, R232.reuse, R6, R52 ;  /* 0x00000006e820723c */ /* 0x044fe60000081034 */
[----:B------:R-:W-:Y:S04]  /*28210*/  LDS R45, [R0+0x14500] ;  /* 0x01450000002d7984 */ /* 0x000fe80000000800 */
[----:B------:R-:W-:Y:S01]  /*28220*/  LDS R47, [R0+0x16500] ;  /* 0x01650000002f7984 */ /* 0x000fe20000000800 */
[----:B---3--:R-:W-:Y:S03]  /*28230*/  HMMA.1688.F32.TF32 R40, R232, R222, R56 ;  /* 0x000000dee828723c */ /* 0x008fe60000081038 */
[----:B------:R-:W-:Y:S04]  /*28240*/  STL.64 [R1+0x70], R36 ;  /* 0x0000702401007387 */ /* 0x000fe80000100a00 */
[----:B------:R1:W-:Y:S08]  /*28250*/  STL.64 [R1+0x78], R38 ;  /* 0x0000782601007387 */ /* 0x0003f00000100a00 */
[----:B------:R-:W-:Y:S01]  /*28260*/  STL.64 [R1+0x60], R32 ;  /* 0x0000602001007387 */ /* 0x000fe20000100a00 */
[C---:B-1----:R-:W-:Y:S03]  /*28270*/  HMMA.1688.F32.TF32 R36, R236.reuse, R22, R60 ;  /* 0x00000016ec24723c */ /* 0x042fe6000008103c */
[----:B------:R1:W-:Y:S04]  /*28280*/  STL.64 [R1+0x68], R34 ;  /* 0x0000682201007387 */ /* 0x0003e80000100a00 */
[----:B------:R-:W-:Y:S04]  /*28290*/  STL.64 [R1+0x50], R40 ;  /* 0x0000502801007387 */ /* 0x000fe80000100a00 */
[----:B------:R2:W-:Y:S01]  /*282a0*/  STL.64 [R1+0x58], R42 ;  /* 0x0000582a01007387 */ /* 0x0005e20000100a00 */
[C---:B-1----:R-:W-:Y:S08]  /*282b0*/  HMMA.1688.F32.TF32 R32, R236.reuse, R26, R64 ;  /* 0x0000001aec20723c */ /* 0x042ff00000081040 */
[C---:B--2---:R-:W-:Y:S03]  /*282c0*/  HMMA.1688.F32.TF32 R40, R236.reuse, R30, R68 ;  /* 0x0000001eec28723c */ /* 0x044fe60000081044 */
[----:B------:R-:W-:Y:S04]  /*282d0*/  STL.64 [R1+0x40], R36 ;  /* 0x0000402401007387 */ /* 0x000fe80000100a00 */
[----:B------:R1:W-:Y:S08]  /*282e0*/  STL.64 [R1+0x48], R38 ;  /* 0x0000482601007387 */ /* 0x0003f00000100a00 */
[----:B------:R-:W-:Y:S04]  /*282f0*/  STL.64 [R1+0x30], R32 ;  /* 0x0000302001007387 */ /* 0x000fe80000100a00 */
[----:B------:R2:W-:Y:S04]  /*28300*/  STL.64 [R1+0x38], R34 ;  /* 0x0000382201007387 */ /* 0x0005e80000100a00 */
[----:B------:R-:W-:Y:S04]  /*28310*/  STL.64 [R1+0x20], R40 ;  /* 0x0000202801007387 */ /* 0x000fe80000100a00 */
[----:B------:R-:W-:Y:S04]  /*28320*/  STL.64 [R1+0x28], R42 ;  /* 0x0000282a01007387 */ /* 0x000fe80000100a00 */
[----:B------:R-:W-:Y:S04]  /*28330*/  LDS R40, [R3+0x14400] ;  /* 0x0144000003287984 */ /* 0x000fe80000000800 */
[----:B------:R-:W-:Y:S04]  /*28340*/  LDS R42, [R3+0x16400] ;  /* 0x01640000032a7984 */ /* 0x000fe80000000800 */
[----:B------:R-:W-:Y:S04]  /*28350*/  LDS R41, [R0+0x14400] ;  /* 0x0144000000297984 */ /* 0x000fe80000000800 */
[----:B------:R-:W3:Y:S01]  /*28360*/  LDS R43, [R0+0x16400] ;  /* 0x01640000002b7984 */ /* 0x000ee20000000800 */
[----:B------:R-:W-:Y:S01]  /*28370*/  MOV R247, R200 ;  /* 0x000000c800f77202 */ /* 0x000fe20000000f00 */
[----:B------:R-:W-:Y:S01]  /*28380*/  IMAD.MOV.U32 R246, RZ, RZ, R201 ;  /* 0x000000fffff67224 */ /* 0x000fe200078e00c9 */
[----:B------:R-:W-:Y:S01]  /*28390*/  MOV R244, R203 ;  /* 0x000000cb00f47202 */ /* 0x000fe20000000f00 */
[----:B------:R-:W-:Y:S01]  /*283a0*/  IMAD.MOV.U32 R245, RZ, RZ, R202 ;  /* 0x000000fffff57224 */ /* 0x000fe200078e00ca */
[----:B-1----:R-:W-:Y:S08]  /*283b0*/  HMMA.1688.F32.TF32 R36, R236, R206, R72 ;  /* 0x000000ceec24723c */ /* 0x002ff00000081048 */
[----:B------:R-:W-:Y:S08]  /*283c0*/  HMMA.1688.F32.TF32 R200, R232, R22, R240 ;  /* 0x00000016e8c8723c */ /* 0x000ff000000810f0 */
[C---:B------:R-:W-:Y:S08]  /*283d0*/  HMMA.1688.F32.TF32 R232, R236.reuse, R10, R80 ;  /* 0x0000000aece8723c */ /* 0x040ff00000081050 */
[C---:B--2---:R-:W-:Y:S08]  /*283e0*/  HMMA.1688.F32.TF32 R32, R236.reuse, R14, R76 ;  /* 0x0000000eec20723c */ /* 0x044ff0000008104c */
[----:B------:R-:W-:Y:S08]  /*283f0*/  HMMA.1688.F32.TF32 R228, R236, R6, R84 ;  /* 0x00000006ece4723c */ /* 0x000ff00000081054 */
[C---:B---3--:R-:W-:Y:S01]  /*28400*/  HMMA.1688.F32.TF32 R48, R40.reuse, R26, R92 ;  /* 0x0000001a2830723c */ /* 0x048fe2000008105c */
[----:B------:R-:W-:Y:S04]  /*28410*/  STL.64 [R1+0x10], R36 ;  /* 0x0000102401007387 */ /* 0x000fe80000100a00 */
[----:B------:R-:W-:Y:S04]  /*28420*/  STL.64 [R1+0x18], R38 ;  /* 0x0000182601007387 */ /* 0x000fe80000100a00 */
[----:B------:R1:W-:Y:S04]  /*28430*/  STL [R1+0x25c0], R232 ;  /* 0x0025c0e801007387 */ /* 0x0003e80000100800 */
[----:B------:R-:W-:Y:S04]  /*28440*/  STL.64 [R1], R32 ;  /* 0x0000002001007387 */ /* 0x000fe80000100a00 */
[----:B------:R-:W-:Y:S04]  /*28450*/  STL.64 [R1+0x8], R34 ;  /* 0x0000082201007387 */ /* 0x000fe80000100a00 */
[----:B------:R2:W-:Y:S01]  /*28460*/  STL [R1+0x25bc], R233 ;  /* 0x0025bce901007387 */ /* 0x0005e20000100800 */
[----:B------:R-:W-:Y:S03]  /*28470*/  HMMA.1688.F32.TF32 R52, R40, R22, R196 ;  /* 0x000000162834723c */ /* 0x000fe600000810c4 */
[----:B------:R3:W-:Y:S01]  /*28480*/  STL [R1+0x25b8], R234 ;  /* 0x0025b8ea01007387 */ /* 0x0007e20000100800 */
[----:B-1----:R-:W-:-:S03]  /*28490*/  IMAD.MOV.U32 R232, RZ, RZ, R49 ;  /* 0x000000ffffe87224 */ /* 0x002fc600078e0031 */
[----:B------:R-:W-:Y:S01]  /*284a0*/  STL [R1+0x25b4], R235 ;  /* 0x0025b4eb01007387 */ /* 0x000fe20000100800 */
[----:B--2---:R-:W-:-:S03]  /*284b0*/  IMAD.MOV.U32 R233, RZ, RZ, R50 ;  /* 0x000000ffffe97224 */ /* 0x004fc600078e0032 */
[----:B------:R1:W-:Y:S01]  /*284c0*/  STL [R1+0x25c4], R230 ;  /* 0x0025c4e601007387 */ /* 0x0003e20000100800 */
[----:B---3--:R-:W-:Y:S01]  /*284d0*/  MOV R234, R51 ;  /* 0x0000003300ea7202 */ /* 0x008fe20000000f00 */
[C---:B------:R-:W-:Y:S02]  /*284e0*/  HMMA.1688.F32.TF32 R56, R40.reuse, R14, R184 ;  /* 0x0000000e2838723c */ /* 0x040fe400000810b8 */
[----:B------:R-:W-:Y:S04]  /*284f0*/  LDS R36, [R3+0x14600] ;  /* 0x0146000003247984 */ /* 0x000fe80000000800 */
[----:B------:R-:W-:Y:S01]  /*28500*/  LDS R38, [R3+0x16600] ;  /* 0x0166000003267984 */ /* 0x000fe20000000800 */
[----:B-1----:R-:W-:Y:S02]  /*28510*/  MOV R230, R48 ;  /* 0x0000003000e67202 */ /* 0x002fe40000000f00 */
[----:B------:R-:W-:Y:S01]  /*28520*/  HMMA.1688.F32.TF32 R48, R40, R30, R180 ;  /* 0x0000001e2830723c */ /* 0x000fe200000810b4 */
[----:B------:R1:W-:Y:S04]  /*28530*/  STL [R1+0x25b0], R231 ;  /* 0x0025b0e701007387 */ /* 0x0003e80000100800 */
[----:B------:R-:W-:Y:S04]  /*28540*/  STL.64 [R1+0x2b0], R52 ;  /* 0x0002b03401007387 */ /* 0x000fe80000100a00 */
[----:B------:R-:W-:Y:S04]  /*28550*/  STL.64 [R1+0x2b8], R54 ;  /* 0x0002b83601007387 */ /* 0x000fe80000100a00 */
[----:B------:R-:W-:Y:S04]  /*28560*/  LDS R37, [R0+0x14600] ;  /* 0x0146000000257984 */ /* 0x000fe80000000800 */
[----:B------:R-:W2:Y:S04]  /*28570*/  LDS R39, [R0+0x16600] ;  /* 0x0166000000277984 */ /* 0x000ea80000000800 */
[----:B------:R-:W-:Y:S03]  /*28580*/  LDS R32, [R3+0x14700] ;  /* 0x0147000003207984 */ /* 0x000fe60000000800 */
[----:B------:R-:W-:Y:S01]  /*28590*/  IMAD.MOV.U32 R235, RZ, RZ, R48 ;  /* 0x000000ffffeb7224 */ /* 0x000fe200078e0030 */
[----:B------:R3:W-:Y:S01]  /*285a0*/  STL.64 [R1+0x298], R50 ;  /* 0x0002983201007387 */ /* 0x0007e20000100a00 */
[----:B-1----:R-:W-:-:S03]  /*285b0*/  IMAD.MOV.U32 R231, RZ, RZ, R49 ;  /* 0x000000ffffe77224 */ /* 0x002fc600078e0031 */
[----:B------:R-:W-:Y:S04]  /*285c0*/  LDS R34, [R3+0x16700] ;  /* 0x0167000003227984 */ /* 0x000fe80000000800 */
[----:B------:R-:W-:Y:S01]  /*285d0*/  LDS R33, [R0+0x14700] ;  /* 0x0147000000217984 */ /* 0x000fe20000000800 */
[C---:B---3--:R-:W-:Y:S03]  /*285e0*/  HMMA.1688.F32.TF32 R48, R40.reuse, R206, R96 ;  /* 0x000000ce2830723c */ /* 0x048fe60000081060 */
[----:B------:R-:W1:Y:S01]  /*285f0*/  LDS R35, [R0+0x16700] ;  /* 0x0167000000237984 */ /* 0x000e620000000800 */
[----:B------:R-:W-:Y:S01]  /*28600*/  IMAD.MOV.U32 R243, RZ, RZ, R200 ;  /* 0x000000fffff37224 */ /* 0x000fe200078e00c8 */
[----:B------:R-:W-:Y:S01]  /*28610*/  MOV R241, R202 ;  /* 0x000000ca00f17202 */ /* 0x000fe20000000f00 */
[----:B------:R-:W-:Y:S01]  /*28620*/  IMAD.MOV.U32 R242, RZ, RZ, R201 ;  /* 0x000000fffff27224 */ /* 0x000fe200078e00c9 */
[----:B------:R-:W-:Y:S01]  /*28630*/  LDS R84, [R3+0x18100] ;  /* 0x0181000003547984 */ /* 0x000fe20000000800 */
[----:B------:R-:W-:Y:S01]  /*28640*/  HMMA.1688.F32.TF32 R52, R40, R10, R100 ;  /* 0x0000000a2834723c */ /* 0x000fe20000081064 */
[----:B------:R-:W-:-:S02]  /*28650*/  IMAD.MOV.U32 R240, RZ, RZ, R203 ;  /* 0x000000fffff07224 */ /* 0x000fc400078e00cb */
[----:B------:R-:W-:Y:S04]  /*28660*/  LDS R86, [R3+0x1a100] ;  /* 0x01a1000003567984 */ /* 0x000fe80000000800 */
[----:B------:R-:W-:Y:S01]  /*28670*/  LDS R85, [R0+0x18100] ;  /* 0x0181000000557984 */ /* 0x000fe20000000800 */
[----:B------:R-:W-:Y:S03]  /*28680*/  HMMA.1688.F32.TF32 R236, R236, R222, R88 ;  /* 0x000000deecec723c */ /* 0x000fe60000081058 */
[----:B------:R-:W-:Y:S04]  /*28690*/  LDS R87, [R0+0x1a100] ;  /* 0x01a1000000577984 */ /* 0x000fe80000000800 */
[----:B------:R-:W-:Y:S04]  /*286a0*/  STL.64 [R1+0x280], R48 ;  /* 0x0002803001007387 */ /* 0x000fe80000100a00 */
[----:B------:R3:W-:Y:S02]  /*286b0*/  STL.64 [R1+0x288], R50 ;  /* 0x0002883201007387 */ /* 0x0007e40000100a00 */
[C---:B---3--:R-:W-:Y:S08]  /*286c0*/  HMMA.1688.F32.TF32 R48, R40.reuse, R6, R188 ;  /* 0x000000062830723c */ /* 0x048ff000000810bc */
[----:B------:R-:W-:Y:S01]  /*286d0*/  HMMA.1688.F32.TF32 R40, R40, R222, R104 ;  /* 0x000000de2828723c */ /* 0x000fe20000081068 */
[----:B------:R-:W-:Y:S04]  /*286e0*/  STL.64 [R1+0x270], R56 ;  /* 0x0002703801007387 */ /* 0x000fe80000100a00 */
[----:B------:R-:W-:Y:S04]  /*286f0*/  STL.64 [R1+0x278], R58 ;  /* 0x0002783a01007387 */ /* 0x000fe80000100a00 */
[----:B------:R-:W-:Y:S04]  /*28700*/  STL.64 [R1+0x260], R52 ;  /* 0x0002603401007387 */ /* 0x000fe80000100a00 */
[----:B------:R3:W-:Y:S04]  /*28710*/  STL.64 [R1+0x268], R54 ;  /* 0x0002683601007387 */ /* 0x0007e80000100a00 */
[----:B------:R-:W-:Y:S04]  /*28720*/  STL.64 [R1+0x250], R48 ;  /* 0x0002503001007387 */ /* 0x000fe80000100a00 */
[----:B------:R4:W-:Y:S01]  /*28730*/  STL.64 [R1+0x258], R50 ;  /* 0x0002583201007387 */ /* 0x0009e20000100a00 */
[C---:B---3--:R-:W-:Y:S03]  /*28740*/  HMMA.1688.F32.TF32 R52, R44.reuse, R22, R192 ;  /* 0x000000162c34723c */ /* 0x048fe600000810c0 */
[----:B------:R-:W-:Y:S04]  /*28750*/  STL.64 [R1+0x1c0], R40 ;  /* 0x0001c02801007387 */ /* 0x000fe80000100a00 */
[----:B------:R3:W-:Y:S01]  /*28760*/  STL.64 [R1+0x1c8], R42 ;  /* 0x0001c82a01007387 */ /* 0x0007e20000100a00 */
[C---:B----4-:R-:W-:Y:S08]  /*28770*/  HMMA.1688.F32.TF32 R48, R44.reuse, R26, R108 ;  /* 0x0000001a2c30723c */ /* 0x050ff0000008106c */
[C---:B---3--:R-:W-:Y:S07]  /*28780*/  HMMA.1688.F32.TF32 R40, R44.reuse, R30, R112 ;  /* 0x0000001e2c28723c */ /* 0x048fee0000081070 */
[----:B------:R-:W-:Y:S04]  /*28790*/  STL.64 [R1+0x1b0], R52 ;  /* 0x0001b03401007387 */ /* 0x000fe80000100a00 */
[----:B------:R3:W-:Y:S04]  /*287a0*/  STL.64 [R1+0x1b8], R54 ;  /* 0x0001b83601007387 */ /* 0x0007e80000100a00 */
[----:B------:R-:W-:Y:S04]  /*287b0*/  STL.64 [R1+0x1a0], R48 ;  /* 0x0001a03001007387 */ /* 0x000fe80000100a00 */
[----:B------:R4:W-:Y:S01]  /*287c0*/  STL.64 [R1+0x1a8], R50 ;  /* 0x0001a83201007387 */ /* 0x0009e20000100a00 */
[C---:B---3--:R-:W-:Y:S03]  /*287d0*/  HMMA.1688.F32.TF32 R52, R44.reuse, R206, R116 ;  /* 0x000000ce2c34723c */ /* 0x048fe60000081074 */
[----:B------:R-:W-:Y:S04]  /*287e0*/  STL.64 [R1+0x190], R40 ;  /* 0x0001902801007387 */ /* 0x000fe80000100a00 */
[----:B------:R3:W-:Y:S01]  /*287f0*/  STL.64 [R1+0x198], R42 ;  /* 0x0001982a01007387 */ /* 0x0007e20000100a00 */
[----:B----4-:R-:W-:Y:S08]  /*28800*/  HMMA.1688.F32.TF32 R48, R44, R14, R120 ;  /* 0x0000000e2c30723c */ /* 0x010ff00000081078 */
[C---:B--2---:R-:W-:Y:S08]  /*28810*/  HMMA.1688.F32.TF32 R180, R36.reuse, R10, R156 ;  /* 0x0000000a24b4723c */ /* 0x044ff0000008109c */
[----:B------:R-:W-:Y:S08]  /*28820*/  HMMA.1688.F32.TF32 R184, R36, R6, R160 ;  /* 0x0000000624b8723c */ /* 0x000ff000000810a0 */
[C---:B-1----:R-:W-:Y:S08]  /*28830*/  HMMA.1688.F32.TF32 R196, R32.reuse, R26, R172 ;  /* 0x0000001a20c4723c */ /* 0x042ff000000810ac */
[----:B------:R-:W-:Y:S01]  /*28840*/  HMMA.1688.F32.TF32 R200, R32, R30, R176 ;  /* 0x0000001e20c8723c */ /* 0x000fe200000810b0 */
[----:B------:R-:W-:Y:S01]  /*28850*/  MOV R191, R244 ;  /* 0x000000f400bf7202 */ /* 0x000fe20000000f00 */
[----:B------:R-:W-:Y:S01]  /*28860*/  IMAD.MOV.U32 R190, RZ, RZ, R245 ;  /* 0x000000ffffbe7224 */ /* 0x000fe200078e00f5 */
[----:B------:R-:W-:Y:S01]  /*28870*/  MOV R188, R247 ;  /* 0x000000f700bc7202 */ /* 0x000fe20000000f00 */
[----:B------:R-:W-:Y:S01]  /*28880*/  IMAD.MOV.U32 R189, RZ, RZ, R246 ;  /* 0x000000ffffbd7224 */ /* 0x000fe200078e00f6 */
[----:B------:R-:W-:Y:S01]  /*28890*/  MOV R94, R249 ;  /* 0x000000f9005e7202 */ /* 0x000fe20000000f00 */
[----:B------:R-:W-:-:S02]  /*288a0*/  IMAD.MOV.U32 R95, RZ, RZ, R248 ;  /* 0x000000ffff5f7224 */ /* 0x000fc400078e00f8 */
[----:B------:R-:W-:Y:S01]  /*288b0*/  IMAD.MOV.U32 R93, RZ, RZ, R250 ;  /* 0x000000ffff5d7224 */ /* 0x000fe200078e00fa */
[----:B---3--:R-:W-:Y:S01]  /*288c0*/  HMMA.1688.F32.TF32 R40, R44, R10, R124 ;  /* 0x0000000a2c28723c */ /* 0x008fe2000008107c */
[----:B------:R-:W-:Y:S04]  /*288d0*/  STL.64 [R1+0x180], R52 ;  /* 0x0001803401007387 */ /* 0x000fe80000100a00 */
[----:B------:R-:W-:Y:S04]  /*288e0*/  STL.64 [R1+0x188], R54 ;  /* 0x0001883601007387 */ /* 0x000fe80000100a00 */
[----:B------:R-:W-:Y:S04]  /*288f0*/  STL.64 [R1+0x170], R48 ;  /* 0x0001703001007387 */ /* 0x000fe80000100a00 */
[----:B------:R-:W-:Y:S01]  /*28900*/  STL.64 [R1+0x178], R50 ;  /* 0x0001783201007387 */ /* 0x000fe20000100a00 */
[----:B------:R-:W-:Y:S01]  /*28910*/  HMMA.1688.F32.TF32 R192, R32, R22, R168 ;  /* 0x0000001620c0723c */ /* 0x000fe200000810a8 */
[----:B------:R-:W-:-:S02]  /*28920*/  IMAD.MOV.U32 R92, RZ, RZ, R251 ;  /* 0x000000ffff5c7224 */ /* 0x000fc400078e00fb */
[----:B------:R-:W-:Y:S01]  /*28930*/  IMAD.MOV.U32 R91, RZ, RZ, R240 ;  /* 0x000000ffff5b7224 */ /* 0x000fe200078e00f0 */
[----:B------:R-:W-:Y:S01]  /*28940*/  MOV R89, R242 ;  /* 0x000000f200597202 */ /* 0x000fe20000000f00 */
[----:B------:R-:W-:Y:S01]  /*28950*/  IMAD.MOV.U32 R90, RZ, RZ, R241 ;  /* 0x000000ffff5a7224 */ /* 0x000fe200078e00f1 */
[----:B------:R-:W-:Y:S04]  /*28960*/  LDS R116, [R3+0x18200] ;  /* 0x0182000003747984 */ /* 0x000fe80000000800 */
[----:B------:R-:W-:Y:S01]  /*28970*/  MOV R252, R42 ;  /* 0x0000002a00fc7202 */ /* 0x000fe20000000f00 */
[----:B------:R1:W-:Y:S01]  /*28980*/  STL.64 [R1+0x160], R40 ;  /* 0x0001602801007387 */ /* 0x0003e20000100a00 */
[----:B------:R-:W-:Y:S02]  /*28990*/  IMAD.MOV.U32 R2, RZ, RZ, R43 ;  /* 0x000000ffff027224 */ /* 0x000fe400078e002b */
[----:B------:R-:W-:Y:S01]  /*289a0*/  IMAD.MOV.U32 R88, RZ, RZ, R243 ;  /* 0x000000ffff587224 */ /* 0x000fe200078e00f3 */
[----:B------:R-:W-:Y:S04]  /*289b0*/  LDS R118, [R3+0x1a200] ;  /* 0x01a2000003767984 */ /* 0x000fe80000000800 */
[----:B------:R-:W-:Y:S01]  /*289c0*/  LDS R117, [R0+0x18200] ;  /* 0x0182000000757984 */ /* 0x000fe20000000800 */
[C---:B-1----:R-:W-:Y:S03]  /*289d0*/  HMMA.1688.F32.TF32 R40, R44.reuse, R6, R128 ;  /* 0x000000062c28723c */ /* 0x042fe60000081080 */
[----:B------:R-:W-:Y:S04]  /*289e0*/  STL [R1+0x25ac], R2 ;  /* 0x0025ac0201007387 */ /* 0x000fe80000100800 */
[----:B------:R-:W-:Y:S01]  /*289f0*/  STL [R1+0x25a8], R252 ;  /* 0x0025a8fc01007387 */ /* 0x000fe20000100800 */
[----:B------:R-:W-:Y:S03]  /*28a00*/  HMMA.1688.F32.TF32 R48, R44, R222, R132 ;  /* 0x000000de2c30723c */ /* 0x000fe60000081084 */
[----:B------:R-:W-:Y:S04]  /*28a10*/  LDS R119, [R0+0x1a200] ;  /* 0x01a2000000777984 */ /* 0x000fe80000000800 */
[----:B------:R-:W-:Y:S01]  /*28a20*/  LDS R52, [R3+0x18000] ;  /* 0x0180000003347984 */ /* 0x000fe20000000800 */
[C---:B------:R-:W-:Y:S03]  /*28a30*/  HMMA.1688.F32.TF32 R44, R36.reuse, R22, R136 ;  /* 0x00000016242c723c */ /* 0x040fe60000081088 */
[----:B------:R-:W-:Y:S04]  /*28a40*/  LDS R54, [R3+0x1a000] ;  /* 0x01a0000003367984 */ /* 0x000fe80000000800 */
[----:B------:R-:W-:Y:S04]  /*28a50*/  LDS R53, [R0+0x18000] ;  /* 0x0180000000357984 */ /* 0x000fe80000000800 */
[----:B------:R-:W-:Y:S04]  /*28a60*/  STL.64 [R1+0x150], R40 ;  /* 0x0001502801007387 */ /* 0x000fe80000100a00 */
[----:B------:R1:W-:Y:S04]  /*28a70*/  STL.64 [R1+0x158], R42 ;  /* 0x0001582a01007387 */ /* 0x0003e80000100a00 */
[----:B------:R-:W-:Y:S04]  /*28a80*/  LDS R55, [R0+0x1a000] ;  /* 0x01a0000000377984 */ /* 0x000fe80000000800 */
[----:B------:R-:W-:Y:S01]  /*28a90*/  LDS R156, [R3+0x18500] ;  /* 0x01850000039c7984 */ /* 0x000fe20000000800 */
        /* <DEDUP_REMOVED lines=8> */
[-C--:B--2---:R-:W-:Y:S03]  /*28b20*/  HMMA.1688.F32.TF32 R44, R36, R206.reuse, R148 ;  /* 0x000000ce242c723c */ /* 0x084fe60000081094 */
[----:B------:R-:W-:Y:S04]  /*28b30*/  STL.64 [R1+0x120], R40 ;  /* 0x0001202801007387 */ /* 0x000fe80000100a00 */
[----:B------:R1:W-:Y:S01]  /*28b40*/  STL.64 [R1+0x128], R42 ;  /* 0x0001282a01007387 */ /* 0x0003e20000100a00 */
[----:B------:R-:W-:Y:S01]  /*28b50*/  HMMA.1688.F32.TF32 R204, R32, R206, R208 ;  /* 0x000000ce20cc723c */ /* 0x000fe200000810d0 */
[----:B------:R-:W-:Y:S01]  /*28b60*/  IMAD.MOV.U32 R160, RZ, RZ, R230 ;  /* 0x000000ffffa07224 */ /* 0x000fe200078e00e6 */
[----:B------:R-:W-:Y:S01]  /*28b70*/  MOV R162, R233 ;  /* 0x000000e900a27202 */ /* 0x000fe20000000f00 */
[----:B------:R-:W-:Y:S01]  /*28b80*/  IMAD.MOV.U32 R161, RZ, RZ, R232 ;  /* 0x000000ffffa17224 */ /* 0x000fe200078e00e8 */
[----:B------:R-:W-:Y:S01]  /*28b90*/  LDS R148, [R3+0x18300] ;  /* 0x0183000003947984 */ /* 0x000fe20000000800 */
[----:B------:R-:W-:-:S03]  /*28ba0*/  IMAD.MOV.U32 R163, RZ, RZ, R234 ;  /* 0x000000ffffa37224 */ /* 0x000fc600078e00ea */
[----:B------:R-:W-:Y:S01]  /*28bb0*/  LDS R150, [R3+0x1a300] ;  /* 0x01a3000003967984 */ /* 0x000fe20000000800 */
[-C--:B-1----:R-:W-:Y:S03]  /*28bc0*/  HMMA.1688.F32.TF32 R40, R36, R14.reuse, R152 ;  /* 0x0000000e2428723c */ /* 0x082fe60000081098 */
[----:B------:R-:W-:Y:S04]  /*28bd0*/  STL.64 [R1+0x110], R48 ;  /* 0x0001103001007387 */ /* 0x000fe80000100a00 */
[----:B------:R-:W-:Y:S04]  /*28be0*/  STL.64 [R1+0x118], R50 ;  /* 0x0001183201007387 */ /* 0x000fe80000100a00 */
[----:B------:R-:W2:Y:S04]  /*28bf0*/  LDL R13, [R1+0x394] ;  /* 0x00039400010d7983 */ /* 0x000ea80000100800 */
[----:B------:R-:W-:Y:S04]  /*28c00*/  STL.64 [R1+0x100], R44 ;  /* 0x0001002c01007387 */ /* 0x000fe80000100a00 */
[----:B------:R-:W-:Y:S04]  /*28c10*/  STL.64 [R1+0x108], R46 ;  /* 0x0001082e01007387 */ /* 0x000fe80000100a00 */
[----:B------:R-:W-:Y:S04]  /*28c20*/  STL.64 [R1+0xf0], R40 ;  /* 0x0000f02801007387 */ /* 0x000fe80000100a00 */
[----:B------:R1:W-:Y:S01]  /*28c30*/  STL.64 [R1+0xf8], R42 ;  /* 0x0000f82a01007387 */ /* 0x0003e20000100a00 */
[----:B------:R-:W-:Y:S03]  /*28c40*/  HMMA.1688.F32.TF32 R208, R32, R14, R212 ;  /* 0x0000000e20d0723c */ /* 0x000fe600000810d4 */
[----:B------:R-:W-:Y:S04]  /*28c50*/  LDS R152, [R3+0x18400] ;  /* 0x0184000003987984 */ /* 0x000fe80000000800 */
[----:B------:R-:W-:Y:S01]  /*28c60*/  LDS R154, [R3+0x1a400] ;  /* 0x01a40000039a7984 */ /* 0x000fe20000000800 */
[----:B-1----:R-:W-:Y:S03]  /*28c70*/  HMMA.1688.F32.TF32 R40, R36, R222, R164 ;  /* 0x000000de2428723c */ /* 0x002fe600000810a4 */
[----:B------:R-:W-:Y:S04]  /*28c80*/  LDS R153, [R0+0x18400] ;  /* 0x0184000000997984 */ /* 0x000fe80000000800 */
[----:B------:R-:W-:Y:S01]  /*28c90*/  LDS R155, [R0+0x1a400] ;  /* 0x01a40000009b7984 */ /* 0x000fe20000000800 */
[----:B------:R-:W-:Y:S03]  /*28ca0*/  HMMA.1688.F32.TF32 R212, R32, R10, R216 ;  /* 0x0000000a20d4723c */ /* 0x000fe600000810d8 */
[----:B------:R-:W-:Y:S04]  /*28cb0*/  STL.64 [R1+0x2530], R182 ;  /* 0x002530b601007387 */ /* 0x000fe80000100a00 */
[----:B------:R-:W-:Y:S04]  /*28cc0*/  STL.64 [R1+0x2528], R180 ;  /* 0x002528b401007387 */ /* 0x000fe80000100a00 */
[----:B------:R-:W-:Y:S04]  /*28cd0*/  STL.64 [R1+0x2540], R186 ;  /* 0x002540ba01007387 */ /* 0x000fe80000100a00 */
        /* <DEDUP_REMOVED lines=40> */
[----:B------:R-:W-:-:S03]  /*28f60*/  IMAD.MOV.U32 R2, RZ, RZ, R42 ;  /* 0x000000ffff027224 */ /* 0x000fc600078e002a */
[----:B------:R-:W4:Y:S01]  /*28f70*/  LDL.LU R110, [R1+0x2d8] ;  /* 0x0002d800016e7983 */ /* 0x000f220000300800 */
[----:B------:R-:W-:-:S03]  /*28f80*/  MOV R252, R43 ;  /* 0x0000002b00fc7202 */ /* 0x000fc60000000f00 */
[----:B------:R-:W4:Y:S04]  /*28f90*/  LDL.LU R111, [R1+0x2dc] ;  /* 0x0002dc00016f7983 */ /* 0x000f280000300800 */
[----:B-1----:R-:W4:Y:S04]  /*28fa0*/  LDL.LU R40, [R1+0x2e0] ;  /* 0x0002e00001287983 */ /* 0x002f280000300800 */
        /* <DEDUP_REMOVED lines=39> */
[C---:B------:R-:W-:Y:S03]  /*29220*/  HMMA.1688.F32.TF32 R216, R32.reuse, R6, R16 ;  /* 0x0000000620d8723c */ /* 0x040fe60000081010 */
[----:B--2---:R-:W1:Y:S04]  /*29230*/  LDSM.16.M88.4 R4, [R13+0x81080] ;  /* 0x081080000d04783b */ /* 0x004e680000000200 */
[----:B------:R-:W-:Y:S01]  /*29240*/  LDSM.16.M88.4 R8, [R13+0x80080] ;  /* 0x080080000d08783b */ /* 0x000fe20000000200 */
[----:B------:R-:W-:Y:S03]  /*29250*/  HMMA.1688.F32.TF32 R220, R32, R222, R224 ;  /* 0x000000de20dc723c */ /* 0x000fe600000810e0 */
[----:B------:R-:W-:Y:S04]  /*29260*/  LDSM.16.M88.4 R32, [R13+0x82080] ;  /* 0x082080000d20783b */ /* 0x000fe80000000200 */
[----:B------:R-:W2:Y:S04]  /*29270*/  LDSM.16.M88.4 R28, [R13+0x83080] ;  /* 0x083080000d1c783b */ /* 0x000ea80000000200 */
[----:B------:R-:W2:Y:S04]  /*29280*/  LDSM.16.M88.4 R24, [R13+0x84080] ;  /* 0x084080000d18783b */ /* 0x000ea80000000200 */
[----:B------:R-:W2:Y:S04]  /*29290*/  LDSM.16.M88.4 R20, [R13+0x85080] ;  /* 0x085080000d14783b */ /* 0x000ea80000000200 */
[----:B------:R-:W2:Y:S04]  /*292a0*/  LDSM.16.M88.4 R16, [R13+0x86080] ;  /* 0x086080000d10783b */ /* 0x000ea80000000200 */
[----:B------:R-:W2:Y:S01]  /*292b0*/  LDSM.16.M88.4 R12, [R13+0x87080] ;  /* 0x087080000d0c783b */ /* 0x000ea20000000200 */
[----:B------:R-:W-:Y:S01]  /*292c0*/  IMAD.MOV.U32 R180, RZ, RZ, R235 ;  /* 0x000000ffffb47224 */ /* 0x000fe200078e00eb */
[----:B------:R-:W-:-:S02]  /*292d0*/  MOV R181, R231 ;  /* 0x000000e700b57202 */ /* 0x000fc40000000f00 */
[----:B------:R-:W-:Y:S04]  /*292e0*/  LDS R149, [R0+0x18300] ;  /* 0x0183000000957984 */ /* 0x000fe80000000800 */
[----:B------:R-:W2:Y:S01]  /*292f0*/  LDS R151, [R0+0x1a300] ;  /* 0x01a3000000977984 */ /* 0x000ea20000000800 */
[-C--:B-1----:R-:W-:Y:S03]  /*29300*/  HMMA.1688.F32.TF32 R92, R116, R4.reuse, R92 ;  /* 0x00000004745c723c */ /* 0x082fe6000008105c */
[----:B------:R-:W-:Y:S04]  /*29310*/  LDS R159, [R0+0x1a500] ;  /* 0x01a50000009f7984 */ /* 0x000fe80000000800 */
[----:B------:R-:W-:Y:S01]  /*29320*/  LDS R224, [R3+0x18700] ;  /* 0x0187000003e07984 */ /* 0x000fe20000000800 */
[C---:B---3--:R-:W-:Y:S11]  /*29330*/  HMMA.1688.F32.TF32 R60, R84.reuse, R4, R60 ;  /* 0x00000004543c723c */ /* 0x048ff6000008103c */
[----:B------:R-:W-:Y:S04]  /*29340*/  @!UPT UIADD3 URZ, URZ, URZ, URZ ;  /* 0x0000003f3f3ff290 */ /* 0x000fe8000fffe03f */
[----:B------:R-:W-:Y:S04]  /*29350*/  STL [R1+0x2518], R92 ;  /* 0x0025185c01007387 */ /* 0x000fe80000100800 */
[----:B------:R-:W-:Y:S04]  /*29360*/  STL [R1+0x2514], R93 ;  /* 0x0025145d01007387 */ /* 0x000fe80000100800 */
[----:B------:R-:W-:Y:S01]  /*29370*/  STL [R1+0x2510], R94 ;  /* 0x0025105e01007387 */ /* 0x000fe20000100800 */
[C---:B--2---:R-:W-:Y:S03]  /*29380*/  HMMA.1688.F32.TF32 R68, R84.reuse, R28, R68 ;  /* 0x0000001c5444723c */ /* 0x044fe60000081044 */
[----:B------:R1:W-:Y:S04]  /*29390*/  STL [R1+0x250c], R95 ;  /* 0x00250c5f01007387 */ /* 0x0003e80000100800 */
[----:B------:R-:W-:Y:S01]  /*293a0*/  LDS R226, [R3+0x1a700] ;  /* 0x01a7000003e27984 */ /* 0x000fe20000000800 */
[C---:B----4-:R-:W-:Y:S03]  /*293b0*/  HMMA.1688.F32.TF32 R56, R84.reuse, R8, R56 ;  /* 0x000000085438723c */ /* 0x050fe60000081038 */
[----:B------:R-:W-:Y:S04]  /*293c0*/  LDS R225, [R0+0x18700] ;  /* 0x0187000000e17984 */ /* 0x000fe80000000800 */
[----:B------:R-:W2:Y:S01]  /*293d0*/  LDS R227, [R0+0x1a700] ;  /* 0x01a7000000e37984 */ /* 0x000ea20000000800 */
        /* <DEDUP_REMOVED lines=11> */
[----:B------:R-:W-:Y:S08]  /*29490*/  HMMA.1688.F32.TF32 R80, R84, R16, R80 ;  /* 0x000000105450723c */ /* 0x000ff00000081050 */
[----:B------:R-:W-:Y:S08]  /*294a0*/  HMMA.1688.F32.TF32 R96, R116, R32, R96 ;  /* 0x000000207460723c */ /* 0x000ff00000081060 */
[----:B------:R-:W-:Y:S11]  /*294b0*/  HMMA.1688.F32.TF32 R84, R84, R12, R188 ;  /* 0x0000000c5454723c */ /* 0x000ff600000810bc */
[----:B------:R-:W-:Y:S04]  /*294c0*/  @!UPT UIADD3 URZ, URZ, URZ, URZ ;  /* 0x0000003f3f3ff290 */ /* 0x000fe8000fffe03f */
[----:B------:R-:W-:Y:S04]  /*294d0*/  STL [R1+0x2504], R96 ;  /* 0x0025046001007387 */ /* 0x000fe80000100800 */
[----:B------:R-:W-:Y:S04]  /*294e0*/  STL [R1+0x2500], R97 ;  /* 0x0025006101007387 */ /* 0x000fe80000100800 */
[----:B------:R-:W-:Y:S04]  /*294f0*/  STL [R1+0x24fc], R98 ;  /* 0x0024fc6201007387 */ /* 0x000fe80000100800 */
[----:B------:R-:W-:Y:S04]  /*29500*/  STL [R1+0x24f8], R99 ;  /* 0x0024f86301007387 */ /* 0x000fe80000100800 */
[----:B------:R-:W3:Y:S04]  /*29510*/  LDL.LU R188, [R1] ;  /* 0x0000000001bc7983 */ /* 0x000ee80000300800 */
[----:B------:R-:W3:Y:S04]  /*29520*/  LDL.LU R189, [R1+0x4] ;  /* 0x0000040001bd7983 */ /* 0x000ee80000300800 */
[----:B------:R-:W3:Y:S04]  /*29530*/  LDL.LU R190, [R1+0x8] ;  /* 0x0000080001be7983 */ /* 0x000ee80000300800 */
[----:B------:R-:W3:Y:S04]  /*29540*/  LDL.LU R191, [R1+0xc] ;  /* 0x00000c0001bf7983 */ /* 0x000ee80000300800 */
[----:B------:R-:W4:Y:S04]  /*29550*/  LDL.LU R104, [R1+0x80] ;  /* 0x0000800001687983 */ /* 0x000f280000300800 */
[----:B------:R-:W4:Y:S04]  /*29560*/  LDL.LU R105, [R1+0x84] ;  /* 0x0000840001697983 */ /* 0x000f280000300800 */
[----:B------:R-:W4:Y:S04]  /*29570*/  LDL.LU R106, [R1+0x88] ;  /* 0x00008800016a7983 */ /* 0x000f280000300800 */
[----:B------:R-:W4:Y:S04]  /*29580*/  LDL.LU R107, [R1+0x8c] ;  /* 0x00008c00016b7983 */ /* 0x000f280000300800 */
[----:B------:R-:W2:Y:S04]  /*29590*/  LDL.LU R108, [R1+0x70] ;  /* 0x00007000016c7983 */ /* 0x000ea80000300800 */
[----:B------:R-:W2:Y:S04]  /*295a0*/  LDL.LU R109, [R1+0x74] ;  /* 0x00007400016d7983 */ /* 0x000ea80000300800 */
[----:B------:R-:W2:Y:S04]  /*295b0*/  LDL.LU R110, [R1+0x78] ;  /* 0x00007800016e7983 */ /* 0x000ea80000300800 */
[----:B------:R-:W2:Y:S01]  /*295c0*/  LDL.LU R111, [R1+0x7c] ;  /* 0x00007c00016f7983 */ /* 0x000ea20000300800 */
        /* <DEDUP_REMOVED lines=25> */
[----:B------:R-:W-:Y:S04]  /*29760*/  STL [R1+0x24f4], R100 ;  /* 0x0024f46401007387 */ /* 0x000fe80000100800 */
[----:B------:R-:W-:Y:S04]  /*29770*/  STL [R1+0x24f0], R101 ;  /* 0x0024f06501007387 */ /* 0x000fe80000100800 */
[----:B------:R-:W-:Y:S04]  /*29780*/  STL [R1+0x24ec], R102 ;  /* 0x0024ec6601007387 */ /* 0x000fe80000100800 */
[----:B------:R-:W-:Y:S01]  /*29790*/  STL [R1+0x24e8], R103 ;  /* 0x0024e86701007387 */ /* 0x000fe20000100800 */
[C---:B----4-:R-:W-:Y:S08]  /*297a0*/  HMMA.1688.F32.TF32 R104, R116.reuse, R24, R104 ;  /* 0x000000187468723c */ /* 0x050ff00000081068 */
[----:B--2---:R-:W-:Y:S11]  /*297b0*/  HMMA.1688.F32.TF32 R108, R116, R20, R108 ;  /* 0x00000014746c723c */ /* 0x004ff6000008106c */
[----:B------:R-:W-:Y:S04]  /*297c0*/  @!UPT UIADD3 URZ, URZ, URZ, URZ ;  /* 0x0000003f3f3ff290 */ /* 0x000fe8000fffe03f */
[----:B------:R2:W-:Y:S04]  /*297d0*/  STL [R1+0x24e4], R104 ;  /* 0x0024e46801007387 */ /* 0x0005e80000100800 */
[----:B------:R-:W-:Y:S04]  /*297e0*/  STL [R1+0x24e0], R105 ;  /* 0x0024e06901007387 */ /* 0x000fe80000100800 */
[----:B------:R2:W-:Y:S04]  /*297f0*/  STL [R1+0x24dc], R106 ;  /* 0x0024dc6a01007387 */ /* 0x0005e80000100800 */
[----:B------:R1:W-:Y:S04]  /*29800*/  STL [R1+0x24d8], R107 ;  /* 0x0024d86b01007387 */ /* 0x0003e80000100800 */
[----:B------:R-:W-:Y:S04]  /*29810*/  STL [R1+0x2524], R108 ;  /* 0x0025246c01007387 */ /* 0x000fe80000100800 */
[----:B------:R-:W-:Y:S04]  /*29820*/  STL [R1+0x2520], R109 ;  /* 0x0025206d01007387 */ /* 0x000fe80000100800 */
[----:B------:R-:W-:Y:S04]  /*29830*/  STL [R1+0x251c], R110 ;  /* 0x00251c6e01007387 */ /* 0x000fe80000100800 */
        /* <DEDUP_REMOVED lines=13> */
[----:B-1----:R-:W-:Y:S08]  /*29910*/  HMMA.1688.F32.TF32 R92, R152, R4, R160 ;  /* 0x00000004985c723c */ /* 0x002ff000000810a0 */
[C---:B------:R-:W-:Y:S08]  /*29920*/  HMMA.1688.F32.TF32 R88, R116.reuse, R8, R88 ;  /* 0x000000087458723c */ /* 0x040ff00000081058 */
[C---:B---3--:R-:W-:Y:S08]  /*29930*/  HMMA.1688.F32.TF32 R112, R116.reuse, R16, R112 ;  /* 0x000000107470723c */ /* 0x048ff00000081070 */
[----:B------:R-:W-:Y:S01]  /*29940*/  HMMA.1688.F32.TF32 R116, R116, R12, R136 ;  /* 0x0000000c7474723c */ /* 0x000fe20000081088 */
[----:B--2---:R-:W-:Y:S01]  /*29950*/  IMAD.MOV.U32 R104, RZ, RZ, R92 ;  /* 0x000000ffff687224 */ /* 0x004fe200078e005c */
[----:B------:R-:W-:Y:S01]  /*29960*/  MOV R106, R94 ;  /* 0x0000005e006a7202 */ /* 0x000fe20000000f00 */
[----:B------:R-:W-:-:S05]  /*29970*/  IMAD.MOV.U32 R105, RZ, RZ, R93 ;  /* 0x000000ffff697224 */ /* 0x000fca00078e005d */
[----:B------:R-:W-:Y:S01]  /*29980*/  HMMA.1688.F32.TF32 R120, R148, R8, R120 ;  /* 0x000000089478723c */ /* 0x000fe20000081078 */
[----:B------:R-:W-:-:S07]  /*29990*/  IMAD.MOV.U32 R107, RZ, RZ, R95 ;  /* 0x000000ffff6b7224 */ /* 0x000fce00078e005f */
[C---:B------:R-:W-:Y:S08]  /*299a0*/  HMMA.1688.F32.TF32 R124, R148.reuse, R4, R124 ;  /* 0x00000004947c723c */ /* 0x040ff0000008107c */
[C---:B------:R-:W-:Y:S08]  /*299b0*/  HMMA.1688.F32.TF32 R128, R148.reuse, R32, R128 ;  /* 0x000000209480723c */ /* 0x040ff00000081080 */
[C---:B------:R-:W-:Y:S08]  /*299c0*/  HMMA.1688.F32.TF32 R132, R148.reuse, R28, R132 ;  /* 0x0000001c9484723c */ /* 0x040ff00000081084 */
[----:B------:R-:W-:Y:S01]  /*299d0*/  HMMA.1688.F32.TF32 R136, R148, R24, R188 ;  /* 0x000000189488723c */ /* 0x000fe200000810bc */
[----:B------:R-:W-:Y:S04]  /*299e0*/  LDS R188, [R3+0x18600] ;  /* 0x0186000003bc7984 */ /* 0x000fe80000000800 */
[----:B------:R-:W-:Y:S03]  /*299f0*/  LDS R190, [R3+0x1a600] ;  /* 0x01a6000003be7984 */ /* 0x000fe60000000800 */
[----:B------:R-:W-:Y:S01]  /*29a00*/  HMMA.1688.F32.TF32 R216, R224, R16, R216 ;  /* 0x00000010e0d8723c */ /* 0x000fe200000810d8 */
[----:B------:R-:W-:Y:S04]  /*29a10*/  LDS R189, [R0+0x18600] ;  /* 0x0186000000bd7984 */ /* 0x000fe80000000800 */
[----:B------:R-:W-:Y:S03]  /*29a20*/  LDS R191, [R0+0x1a600] ;  /* 0x01a6000000bf7984 */ /* 0x000fe60000000800 */
[----:B----4-:R-:W-:Y:S11]  /*29a30*/  HMMA.1688.F32.TF32 R96, R152, R8, R184 ;  /* 0x000000089860723c */ /* 0x010ff600000810b8 */
[----:B------:R-:W-:Y:S11]  /*29a40*/  @!UPT UIADD3 URZ, URZ, URZ, URZ ;  /* 0x0000003f3f3ff290 */ /* 0x000ff6000fffe03f */
[----:B------:R-:W-:Y:S01]  /*29a50*/  @!UPT UIADD3 URZ, URZ, URZ, URZ ;  /* 0x0000003f3f3ff290 */ /* 0x000fe2000fffe03f */
[----:B------:R1:W-:Y:S04]  /*29a60*/  STL.64 [R1+0xd0], R96 ;  /* 0x0000d06001007387 */ /* 0x0003e80000100a00 */
[----:B------:R2:W-:Y:S04]  /*29a70*/  STL.64 [R1+0xd8], R98 ;  /* 0x0000d86201007387 */ /* 0x0005e80000100a00 */
        /* <DEDUP_REMOVED lines=12> */
[C---:B------:R-:W-:Y:S03]  /*29b40*/  HMMA.1688.F32.TF32 R144, R148.reuse, R16, R228 ;  /* 0x000000109490723c */ /* 0x040fe600000810e4 */
[----:B------:R-:W3:Y:S04]  /*29b50*/  LDL.LU R160, [R1+0x130] ;  /* 0x0001300001a07983 */ /* 0x000ee80000300800 */
[----:B------:R-:W3:Y:S04]  /*29b60*/  LDL.LU R161, [R1+0x134] ;  /* 0x0001340001a17983 */ /* 0x000ee80000300800 */
[----:B------:R-:W3:Y:S01]  /*29b70*/  LDL.LU R162, [R1+0x138] ;  /* 0x0001380001a27983 */ /* 0x000ee20000300800 */
[C---:B------:R-:W-:Y:S03]  /*29b80*/  HMMA.1688.F32.TF32 R140, R148.reuse, R20, R232 ;  /* 0x00000014948c723c */ /* 0x040fe600000810e8 */
[----:B------:R-:W3:Y:S04]  /*29b90*/  LDL.LU R163, [R1+0x13c] ;  /* 0x00013c0001a37983 */ /* 0x000ee80000300800 */
[----:B------:R-:W3:Y:S01]  /*29ba0*/  LDL.LU R228, [R1+0x140] ;  /* 0x0001400001e47983 */ /* 0x000ee20000300800 */
[----:B------:R-:W-:Y:S03]  /*29bb0*/  HMMA.1688.F32.TF32 R148, R148, R12, R236 ;  /* 0x0000000c9494723c */ /* 0x000fe600000810ec */
[----:B------:R-:W3:Y:S04]  /*29bc0*/  LDL.LU R229, [R1+0x144] ;  /* 0x0001440001e57983 */ /* 0x000ee80000300800 */
[----:B------:R-:W3:Y:S04]  /*29bd0*/  LDL.LU R230, [R1+0x148] ;  /* 0x0001480001e67983 */ /* 0x000ee80000300800 */
[----:B------:R-:W3:Y:S01]  /*29be0*/  LDL.LU R231, [R1+0x14c] ;  /* 0x00014c0001e77983 */ /* 0x000ee20000300800 */
[----:B------:R-:W-:Y:S03]  /*29bf0*/  HMMA.1688.F32.TF32 R92, R152, R32, R180 ;  /* 0x00000020985c723c */ /* 0x000fe600000810b4 */
        /* <DEDUP_REMOVED lines=16> */
[----:B-1----:R-:W3:Y:S04]  /*29d00*/  LDL.LU R96, [R1+0x280] ;  /* 0x0002800001607983 */ /* 0x002ee80000300800 */
[----:B------:R-:W3:Y:S04]  /*29d10*/  LDL.LU R97, [R1+0x284] ;  /* 0x0002840001617983 */ /* 0x000ee80000300800 */
[----:B--2---:R-:W3:Y:S04]  /*29d20*/  LDL.LU R98, [R1+0x288] ;  /* 0x0002880001627983 */ /* 0x004ee80000300800 */
[----:B------:R-:W3:Y:S01]  /*29d30*/  LDL.LU R99, [R1+0x28c] ;  /* 0x00028c0001637983 */ /* 0x000ee20000300800 */
[----:B------:R-:W-:Y:S01]  /*29d40*/  IMAD.MOV.U32 R100, RZ, RZ, R92 ;  /* 0x000000ffff647224 */ /* 0x000fe200078e005c */
[----:B------:R-:W-:Y:S01]  /*29d50*/  MOV R101, R93 ;  /* 0x0000005d00657202 */ /* 0x000fe20000000f00 */
[----:B------:R-:W-:Y:S01]  /*29d60*/  IMAD.MOV.U32 R102, RZ, RZ, R94 ;  /* 0x000000ffff667224 */ /* 0x000fe200078e005e */
[----:B------:R-:W2:Y:S01]  /*29d70*/  LDL.LU R92, [R1+0x270] ;  /* 0x00027000015c7983 */ /* 0x000ea20000300800 */
[----:B------:R-:W-:-:S03]  /*29d80*/  IMAD.MOV.U32 R103, RZ, RZ, R95 ;  /* 0x000000ffff677224 */ /* 0x000fc600078e005f */
[----:B------:R-:W2:Y:S04]  /*29d90*/  LDL.LU R93, [R1+0x274] ;  /* 0x00027400015d7983 */ /* 0x000ea80000300800 */
[----:B------:R-:W2:Y:S04]  /*29da0*/  LDL.LU R94, [R1+0x278] ;  /* 0x00027800015e7983 */ /* 0x000ea80000300800 */
[----:B------:R-:W2:Y:S04]  /*29db0*/  LDL.LU R95, [R1+0x27c] ;  /* 0x00027c00015f7983 */ /* 0x000ea80000300800 */
[----:B------:R-:W2:Y:S04]  /*29dc0*/  LDL.LU R204, [R1+0x1c0] ;  /* 0x0001c00001cc7983 */ /* 0x000ea80000300800 */
[----:B------:R-:W2:Y:S04]  /*29dd0*/  LDL.LU R205, [R1+0x1c4] ;  /* 0x0001c40001cd7983 */ /* 0x000ea80000300800 */
[----:B------:R-:W2:Y:S04]  /*29de0*/  LDL.LU R206, [R1+0x1c8] ;  /* 0x0001c80001ce7983 */ /* 0x000ea80000300800 */
        /* <DEDUP_REMOVED lines=19> */
[----:B------:R-:W-:-:S03]  /*29f20*/  MOV R234, R2 ;  /* 0x0000000200ea7202 */ /* 0x000fc60000000f00 */
[----:B------:R-:W4:Y:S01]  /*29f30*/  LDL.LU R166, [R1+0x128] ;  /* 0x0001280001a67983 */ /* 0x000f220000300800 */
[----:B------:R-:W-:-:S03]  /*29f40*/  IMAD.MOV.U32 R235, RZ, RZ, R252 ;  /* 0x000000ffffeb7224 */ /* 0x000fc600078e00fc */
[----:B------:R-:W4:Y:S04]  /*29f50*/  LDL.LU R167, [R1+0x12c] ;  /* 0x00012c0001a77983 */ /* 0x000f280000300800 */
[----:B------:R-:W4:Y:S04]  /*29f60*/  LDL.LU R232, [R1+0xe0] ;  /* 0x0000e00001e87983 */ /* 0x000f280000300800 */
[----:B------:R-:W4:Y:S04]  /*29f70*/  LDL.LU R233, [R1+0xe4] ;  /* 0x0000e40001e97983 */ /* 0x000f280000300800 */
[----:B------:R-:W4:Y:S04]  /*29f80*/  LDL.LU R2, [R1+0x25ac] ;  /* 0x0025ac0001027983 */ /* 0x000f280000300800 */
[----:B------:R-:W4:Y:S01]  /*29f90*/  LDL.LU R252, [R1+0x25a8] ;  /* 0x0025a80001fc7983 */ /* 0x000f220000300800 */
[C---:B---3--:R-:W-:Y:S11]  /*29fa0*/  HMMA.1688.F32.TF32 R108, R152.reuse, R28, R96 ;  /* 0x0000001c986c723c */ /* 0x048ff60000081060 */
[----:B------:R-:W-:Y:S11]  /*29fb0*/  @!UPT UIADD3 URZ, URZ, URZ, URZ ;  /* 0x0000003f3f3ff290 */ /* 0x000ff6000fffe03f */
[----:B------:R-:W-:Y:S02]  /*29fc0*/  @!UPT UIADD3 URZ, URZ, URZ, URZ ;  /* 0x0000003f3f3ff290 */ /* 0x000fe4000fffe03f */
[----:B------:R-:W-:Y:S01]  /*29fd0*/  IMAD.MOV.U32 R96, RZ, RZ, R108 ;  /* 0x000000ffff607224 */ /* 0x000fe200078e006c */
[----:B------:R-:W-:Y:S01]  /*29fe0*/  MOV R97, R109 ;  /* 0x0000006d00617202 */ /* 0x000fe20000000f00 */
[----:B------:R-:W-:Y:S02]  /*29ff0*/  IMAD.MOV.U32 R98, RZ, RZ, R110 ;  /* 0x000000ffff627224 */ /* 0x000fe400078e006e */
[----:B------:R-:W-:Y:S02]  /*2a000*/  IMAD.MOV.U32 R99, RZ, RZ, R111 ;  /* 0x000000ffff637224 */ /* 0x000fe400078e006f */
[C---:B--2---:R-:W-:Y:S08]  /*2a010*/  HMMA.1688.F32.TF32 R108, R152.reuse, R24, R92 ;  /* 0x00000018986c723c */ /* 0x044ff0000008105c */
[C---:B----4-:R-:W-:Y:S08]  /*2a020*/  HMMA.1688.F32.TF32 R212, R152.reuse, R20, R212 ;  /* 0x0000001498d4723c */ /* 0x050ff000000810d4 */
[C---:B------:R-:W-:Y:S08]  /*2a030*/  HMMA.1688.F32.TF32 R208, R152.reuse, R16, R208 ;  /* 0x0000001098d0723c */ /* 0x040ff000000810d0 */
[----:B------:R-:W-:Y:S08]  /*2a040*/  HMMA.1688.F32.TF32 R152, R152, R12, R204 ;  /* 0x0000000c9898723c */ /* 0x000ff000000810cc */
[----:B------:R-:W-:Y:S01]  /*2a050*/  HMMA.1688.F32.TF32 R200, R156, R8, R200 ;  /* 0x000000089cc8723c */ /* 0x000fe200000810c8 */
[----:B------:R-:W-:Y:S01]  /*2a060*/  IMAD.MOV.U32 R95, RZ, RZ, R110 ;  /* 0x000000ffff5f7224 */ /* 0x000fe200078e006e */
[----:B------:R-:W-:Y:S01]  /*2a070*/  MOV R93, R108 ;  /* 0x0000006c005d7202 */ /* 0x000fe20000000f00 */
[----:B------:R-:W-:Y:S01]  /*2a080*/  IMAD.MOV.U32 R94, RZ, RZ, R109 ;  /* 0x000000ffff5e7224 */ /* 0x000fe200078e006d */
[----:B------:R-:W-:Y:S01]  /*2a090*/  MOV R92, R215 ;  /* 0x000000d7005c7202 */ /* 0x000fe20000000f00 */
[----:B------:R-:W-:-:S03]  /*2a0a0*/  IMAD.MOV.U32 R110, RZ, RZ, R214 ;  /* 0x000000ffff6e7224 */ /* 0x000fc600078e00d6 */
[----:B------:R-:W-:Y:S01]  /*2a0b0*/  HMMA.1688.F32.TF32 R192, R156, R32, R192 ;  /* 0x000000209cc0723c */ /* 0x000fe200000810c0 */
[----:B------:R-:W-:-:S07]  /*2a0c0*/  MOV R108, R212 ;  /* 0x000000d4006c7202 */ /* 0x000fce0000000f00 */
[C---:B------:R-:W-:Y:S01]  /*2a0d0*/  HMMA.1688.F32.TF32 R196, R156.reuse, R4, R196 ;  /* 0x000000049cc4723c */ /* 0x040fe200000810c4 */
[----:B------:R-:W-:Y:S01]  /*2a0e0*/  IMAD.MOV.U32 R109, RZ, RZ, R213 ;  /* 0x000000ffff6d7224 */ /* 0x000fe200078e00d5 */
[----:B------:R-:W2:Y:S04]  /*2a0f0*/  LDL.LU.64 R214, [R1+0x25a0] ;  /* 0x0025a00001d67983 */ /* 0x000ea80000300a00 */
[----:B------:R-:W2:Y:S04]  /*2a100*/  LDL.LU.64 R212, [R1+0x2598] ;  /* 0x0025980001d47983 */ /* 0x000ea80000300a00 */
[----:B------:R-:W-:Y:S04]  /*2a110*/  STL.64 [R1+0x70], R208 ;  /* 0x000070d001007387 */ /* 0x000fe80000100a00 */
[----:B------:R1:W-:Y:S04]  /*2a120*/  STL.64 [R1+0x78], R210 ;  /* 0x000078d201007387 */ /* 0x0003e80000100a00 */
[----:B-1----:R-:W3:Y:S04]  /*2a130*/  LDL.LU.64 R210, [R1+0x2590] ;  /* 0x0025900001d27983 */ /* 0x002ee80000300a00 */
[----:B------:R-:W3:Y:S04]  /*2a140*/  LDL.LU.64 R208, [R1+0x2588] ;  /* 0x0025880001d07983 */ /* 0x000ee80000300a00 */
        /* <DEDUP_REMOVED lines=18> */
[C---:B------:R-:W-:Y:S08]  /*2a270*/  HMMA.1688.F32.TF32 R184, R156.reuse, R28, R184 ;  /* 0x0000001c9cb8723c */ /* 0x040ff000000810b8 */
[----:B------:R-:W-:Y:S11]  /*2a280*/  HMMA.1688.F32.TF32 R180, R156, R24, R180 ;  /* 0x000000189cb4723c */ /* 0x000ff600000810b4 */
[----:B------:R-:W-:Y:S04]  /*2a290*/  @!UPT UIADD3 URZ, URZ, URZ, URZ ;  /* 0x0000003f3f3ff290 */ /* 0x000fe8000fffe03f */
        /* <DEDUP_REMOVED lines=8> */
[----:B------:R-:W-:Y:S01]  /*2a320*/  HMMA.1688.F32.TF32 R220, R224, R12, R220 ;  /* 0x0000000ce0dc723c */ /* 0x000fe200000810dc */
[----:B------:R-:W-:-:S02]  /*2a330*/  IMAD.MOV.U32 R154, RZ, RZ, R252 ;  /* 0x000000ffff9a7224 */ /* 0x000fc400078e00fc */
[----:B------:R-:W-:-:S05]  /*2a340*/  IMAD.MOV.U32 R155, RZ, RZ, R2 ;  /* 0x000000ffff9b7224 */ /* 0x000fca00078e0002 */
[C---:B--2---:R-:W-:Y:S08]  /*2a350*/  HMMA.1688.F32.TF32 R212, R224.reuse, R20, R212 ;  /* 0x00000014e0d4723c */ /* 0x044ff000000810d4 */
[C---:B---3--:R-:W-:Y:S08]  /*2a360*/  HMMA.1688.F32.TF32 R208, R224.reuse, R24, R208 ;  /* 0x00000018e0d0723c */ /* 0x048ff000000810d0 */
[----:B----4-:R-:W-:Y:S08]  /*2a370*/  HMMA.1688.F32.TF32 R204, R224, R28, R204 ;  /* 0x0000001ce0cc723c */ /* 0x010ff000000810cc */
[----:B------:R-:W-:Y:S08]  /*2a380*/  HMMA.1688.F32.TF32 R152, R156, R20, R152 ;  /* 0x000000149c98723c */ /* 0x000ff00000081098 */
[C---:B------:R-:W-:Y:S08]  /*2a390*/  HMMA.1688.F32.TF32 R200, R224.reuse, R32, R200 ;  /* 0x00000020e0c8723c */ /* 0x040ff000000810c8 */
[C---:B------:R-:W-:Y:S08]  /*2a3a0*/  HMMA.1688.F32.TF32 R196, R224.reuse, R4, R196 ;  /* 0x00000004e0c4723c */ /* 0x040ff000000810c4 */
[----:B------:R-:W-:Y:S01]  /*2a3b0*/  HMMA.1688.F32.TF32 R192, R224, R8, R192 ;  /* 0x00000008e0c0723c */ /* 0x000fe200000810c0 */
[----:B------:R-:W-:Y:S04]  /*2a3c0*/  LDS R224, [R3+0x1c000] ;  /* 0x01c0000003e07984 */ /* 0x000fe80000000800 */
[----:B------:R-:W-:Y:S04]  /*2a3d0*/  LDS R226, [R3+0x1e000] ;  /* 0x01e0000003e27984 */ /* 0x000fe80000000800 */
[----:B------:R-:W-:Y:S04]  /*2a3e0*/  LDS R225, [R0+0x1c000] ;  /* 0x01c0000000e17984 */ /* 0x000fe80000000800 */
[----:B------:R-:W1:Y:S04]  /*2a3f0*/  LDS R227, [R0+0x1e000] ;  /* 0x01e0000000e37984 */ /* 0x000e680000000800 */
[----:B------:R-:W-:Y:S04]  /*2a400*/  STL.64 [R1], R152 ;  /* 0x0000009801007387 */ /* 0x000fe80000100a00 */
[----:B------:R2:W-:Y:S02]  /*2a410*/  STL.64 [R1+0x8], R154 ;  /* 0x0000089a01007387 */ /* 0x0005e40000100a00 */
[C---:B--2---:R-:W-:Y:S02]  /*2a420*/  HMMA.1688.F32.TF32 R152, R156.reuse, R16, R236 ;  /* 0x000000109c98723c */ /* 0x044fe400000810ec */
[----:B------:R-:W-:Y:S04]  /*2a430*/  LDS R236, [R3+0x1c300] ;  /* 0x01c3000003ec7984 */ /* 0x000fe80000000800 */
[----:B------:R-:W-:Y:S02]  /*2a440*/  LDS R238, [R3+0x1e300] ;  /* 0x01e3000003ee7984 */ /* 0x000fe40000000800 */
[----:B------:R-:W-:Y:S02]  /*2a450*/  HMMA.1688.F32.TF32 R156, R156, R12, R228 ;  /* 0x0000000c9c9c723c */ /* 0x000fe400000810e4 */
[----:B------:R-:W-:Y:S04]  /*2a460*/  LDS R228, [R3+0x1c100] ;  /* 0x01c1000003e47984 */ /* 0x000fe80000000800 */
[----:B------:R-:W-:Y:S04]  /*2a470*/  LDS R230, [R3+0x1e100] ;  /* 0x01e1000003e67984 */ /* 0x000fe80000000800 */
[----:B------:R-:W-:Y:S01]  /*2a480*/  LDS R229, [R0+0x1c100] ;  /* 0x01c1000000e57984 */ /* 0x000fe20000000800 */
[C---:B-1----:R-:W-:Y:S03]  /*2a490*/  HMMA.1688.F32.TF32 R240, R224.reuse, R34, R240 ;  /* 0x00000022e0f0723c */ /* 0x042fe600000810f0 */
[----:B------:R-:W1:Y:S04]  /*2a4a0*/  LDS R231, [R0+0x1e100] ;  /* 0x01e1000000e77984 */ /* 0x000e680000000800 */
[----:B------:R-:W-:Y:S01]  /*2a4b0*/  LDS R237, [R0+0x1c300] ;  /* 0x01c3000000ed7984 */ /* 0x000fe20000000800 */
[C---:B------:R-:W-:Y:S03]  /*2a4c0*/  HMMA.1688.F32.TF32 R36, R224.reuse, R30, R36 ;  /* 0x0000001ee024723c */ /* 0x040fe60000081024 */
[----:B------:R-:W-:Y:S05]  /*2a4d0*/  LDS R239, [R0+0x1e300] ;  /* 0x01e3000000ef7984 */ /* 0x000fea0000000800 */
[C---:B------:R-:W-:Y:S07]  /*2a4e0*/  HMMA.1688.F32.TF32 R40, R224.reuse, R26, R40 ;  /* 0x0000001ae028723c */ /* 0x040fee0000081028 */
[----:B------:R-:W-:Y:S01]  /*2a4f0*/  STL.64 [R1+0x210], R240 ;  /* 0x000210f001007387 */ /* 0x000fe20000100a00 */
[C---:B------:R-:W-:Y:S03]  /*2a500*/  HMMA.1688.F32.TF32 R44, R224.reuse, R22, R44 ;  /* 0x00000016e02c723c */ /* 0x040fe6000008102c */
        /* <DEDUP_REMOVED lines=9> */
[----:B------:R-:W-:Y:S01]  /*2a5a0*/  STL.64 [R1+0x1d0], R36 ;  /* 0x0001d02401007387 */ /* 0x000fe20000100a00 */
[C---:B-1----:R-:W-:Y:S03]  /*2a5b0*/  HMMA.1688.F32.TF32 R44, R228.reuse, R10, R56 ;  /* 0x0000000ae42c723c */ /* 0x042fe60000081038 */
[----:B------:R1:W-:Y:S05]  /*2a5c0*/  STL.64 [R1+0x1d8], R38 ;  /* 0x0001d82601007387 */ /* 0x0003ea0000100a00 */
[----:B-1----:R-:W-:Y:S06]  /*2a5d0*/  HMMA.1688.F32.TF32 R36, R228, R6, R60 ;  /* 0x00000006e424723c */ /* 0x002fec000008103c */
[----:B------:R-:W-:Y:S02]  /*2a5e0*/  STL.64 [R1+0x150], R40 ;  /* 0x0001502801007387 */ /* 0x000fe40000100a00 */
[C---:B------:R-:W-:Y:S02]  /*2a5f0*/  HMMA.1688.F32.TF32 R160, R188.reuse, R8, R160 ;  /* 0x00000008bca0723c */ /* 0x040fe400000810a0 */
[----:B------:R1:W-:Y:S06]  /*2a600*/  STL.64 [R1+0x158], R42 ;  /* 0x0001582a01007387 */ /* 0x0003ec0000100a00 */
[C---:B------:R-:W-:Y:S08]  /*2a610*/  HMMA.1688.F32.TF32 R164, R188.reuse, R4, R164 ;  /* 0x00000004bca4723c */ /* 0x040ff000000810a4 */
[C---:B------:R-:W-:Y:S08]  /*2a620*/  HMMA.1688.F32.TF32 R168, R188.reuse, R32, R168 ;  /* 0x00000020bca8723c */ /* 0x040ff000000810a8 */
[C---:B------:R-:W-:Y:S08]  /*2a630*/  HMMA.1688.F32.TF32 R172, R188.reuse, R28, R172 ;  /* 0x0000001cbcac723c */ /* 0x040ff000000810ac */
[C---:B------:R-:W-:Y:S08]  /*2a640*/  HMMA.1688.F32.TF32 R176, R188.reuse, R24, R176 ;  /* 0x00000018bcb0723c */ /* 0x040ff000000810b0 */
[C---:B------:R-:W-:Y:S08]  /*2a650*/  HMMA.1688.F32.TF32 R180, R188.reuse, R20, R180 ;  /* 0x00000014bcb4723c */ /* 0x040ff000000810b4 */
[C---:B------:R-:W-:Y:S01]  /*2a660*/  HMMA.1688.F32.TF32 R184, R188.reuse, R16, R184 ;  /* 0x00000010bcb8723c */ /* 0x040fe200000810b8 */
[----:B------:R-:W-:Y:S04]  /*2a670*/  STL.64 [R1+0x140], R44 ;  /* 0x0001402c01007387 */ /* 0x000fe80000100a00 */
[----:B------:R-:W-:Y:S03]  /*2a680*/  LDS R28, [R3+0x20000] ;  /* 0x02000000031c7984 */ /* 0x000fe60000000800 */
[----:B------:R-:W-:Y:S01]  /*2a690*/  HMMA.1688.F32.TF32 R188, R188, R12, R232 ;  /* 0x0000000cbcbc723c */ /* 0x000fe200000810e8 */
[----:B------:R-:W-:Y:S04]  /*2a6a0*/  LDS R232, [R3+0x1c200] ;  /* 0x01c2000003e87984 */ /* 0x000fe80000000800 */
[----:B------:R-:W-:Y:S04]  /*2a6b0*/  LDS R234, [R3+0x1e200] ;  /* 0x01e2000003ea7984 */ /* 0x000fe80000000800 */
[----:B------:R-:W-:Y:S04]  /*2a6c0*/  LDS R233, [R0+0x1c200] ;  /* 0x01c2000000e97984 */ /* 0x000fe80000000800 */
[----:B------:R-:W2:Y:S01]  /*2a6d0*/  LDS R235, [R0+0x1e200] ;  /* 0x01e2000000eb7984 */ /* 0x000ea20000000800 */
[C---:B-1----:R-:W-:Y:S03]  /*2a6e0*/  HMMA.1688.F32.TF32 R40, R228.reuse, R34, R64 ;  /* 0x00000022e428723c */ /* 0x042fe60000081040 */
[----:B------:R1:W-:Y:S04]  /*2a6f0*/  STL.64 [R1+0x148], R46 ;  /* 0x0001482e01007387 */ /* 0x0003e80000100a00 */
[----:B------:R-:W-:Y:S04]  /*2a700*/  STL.64 [R1+0x130], R36 ;  /* 0x0001302401007387 */ /* 0x000fe80000100a00 */
[----:B------:R3:W-:Y:S01]  /*2a710*/  STL.64 [R1+0x138], R38 ;  /* 0x0001382601007387 */ /* 0x0007e20000100a00 */
[C---:B-1----:R-:W-:Y:S03]  /*2a720*/  HMMA.1688.F32.TF32 R44, R228.reuse, R30, R68 ;  /* 0x0000001ee42c723c */ /* 0x042fe60000081044 */
[----:B------:R-:W-:Y:S05]  /*2a730*/  LDS R29, [R0+0x20000] ;  /* 0x02000000001d7984 */ /* 0x000fea0000000800 */
[C---:B---3--:R-:W-:Y:S03]  /*2a740*/  HMMA.1688.F32.TF32 R36, R228.reuse, R26, R72 ;  /* 0x0000001ae424723c */ /* 0x048fe60000081048 */
[----:B------:R-:W-:Y:S04]  /*2a750*/  STL.64 [R1+0x120], R40 ;  /* 0x0001202801007387 */ /* 0x000fe80000100a00 */
[----:B------:R1:W-:Y:S08]  /*2a760*/  STL.64 [R1+0x128], R42 ;  /* 0x0001282a01007387 */ /* 0x0003f00000100a00 */
[----:B------:R-:W-:Y:S01]  /*2a770*/  STL.64 [R1+0x110], R44 ;  /* 0x0001102c01007387 */ /* 0x000fe20000100a00 */
[----:B-1----:R-:W-:Y:S03]  /*2a780*/  HMMA.1688.F32.TF32 R40, R228, R22, R76 ;  /* 0x00000016e428723c */ /* 0x002fe6000008104c */
[----:B------:R-:W-:Y:S04]  /*2a790*/  STL.64 [R1+0x118], R46 ;  /* 0x0001182e01007387 */ /* 0x000fe80000100a00 */
[----:B------:R-:W-:Y:S04]  /*2a7a0*/  STL.64 [R1+0x100], R36 ;  /* 0x0001002401007387 */ /* 0x000fe80000100a00 */
[----:B------:R1:W-:Y:S01]  /*2a7b0*/  STL.64 [R1+0x108], R38 ;  /* 0x0001082601007387 */ /* 0x0003e20000100a00 */
[----:B--2---:R-:W-:Y:S03]  /*2a7c0*/  HMMA.1688.F32.TF32 R240, R232, R10, R88 ;  /* 0x0000000ae8f0723c */ /* 0x004fe60000081058 */
[----:B------:R-:W-:Y:S04]  /*2a7d0*/  LDS R88, [R3+0x1c400] ;  /* 0x01c4000003587984 */ /* 0x000fe80000000800 */
[----:B------:R-:W-:Y:S01]  /*2a7e0*/  LDS R90, [R3+0x1e400] ;  /* 0x01e40000035a7984 */ /* 0x000fe20000000800 */
[----:B-1----:R-:W-:Y:S03]  /*2a7f0*/  HMMA.1688.F32.TF32 R36, R228, R14, R84 ;  /* 0x0000000ee424723c */ /* 0x002fe60000081054 */
[----:B------:R-:W-:Y:S04]  /*2a800*/  STL.64 [R1+0xf0], R40 ;  /* 0x0000f02801007387 */ /* 0x000fe80000100a00 */
[----:B------:R-:W-:Y:S01]  /*2a810*/  STL.64 [R1+0xf8], R42 ;  /* 0x0000f82a01007387 */ /* 0x000fe20000100a00 */
[C---:B------:R-:W-:Y:S03]  /*2a820*/  HMMA.1688.F32.TF32 R248, R224.reuse, R10, R248 ;  /* 0x0000000ae0f8723c */ /* 0x040fe600000810f8 */
[----:B------:R-:W-:Y:S04]  /*2a830*/  LDS R89, [R0+0x1c400] ;  /* 0x01c4000000597984 */ /* 0x000fe80000000800 */
[----:B------:R-:W1:Y:S01]  /*2a840*/  LDS R91, [R0+0x1e400] ;  /* 0x01e40000005b7984 */ /* 0x000e620000000800 */
[----:B------:R-:W-:Y:S07]  /*2a850*/  HMMA.1688.F32.TF32 R244, R224, R6, R244 ;  /* 0x00000006e0f4723c */ /* 0x000fee00000810f4 */
[----:B------:R-:W-:Y:S01]  /*2a860*/  STL.64 [R1+0xe0], R36 ;  /* 0x0000e02401007387 */ /* 0x000fe20000100a00 */
[----:B------:R-:W-:Y:S01]  /*2a870*/  IMAD.MOV.U32 R224, RZ, RZ, R108 ;  /* 0x000000ffffe07224 */ /* 0x000fe200078e006c */
[----:B------:R-:W-:Y:S01]  /*2a880*/  MOV R226, R110 ;  /* 0x0000006e00e27202 */ /* 0x000fe20000000f00 */
[----:B------:R-:W-:Y:S01]  /*2a890*/  IMAD.MOV.U32 R225, RZ, RZ, R109 ;  /* 0x000000ffffe17224 */ /* 0x000fe200078e006d */
[----:B------:R-:W2:Y:S01]  /*2a8a0*/  LDL.LU R108, [R1+0x2524] ;  /* 0x00252400016c7983 */ /* 0x000ea20000300800 */
[----:B------:R-:W-:-:S03]  /*2a8b0*/  IMAD.MOV.U32 R227, RZ, RZ, R92 ;  /* 0x000000ffffe37224 */ /* 0x000fc600078e005c */
[----:B------:R-:W2:Y:S04]  /*2a8c0*/  LDL.LU R109, [R1+0x2520] ;  /* 0x00252000016d7983 */ /* 0x000ea80000300800 */
[----:B------:R-:W2:Y:S04]  /*2a8d0*/  LDL.LU R110, [R1+0x251c] ;  /* 0x00251c00016e7983 */ /* 0x000ea80000300800 */
[----:B------:R-:W3:Y:S04]  /*2a8e0*/  LDL.LU R92, [R1+0x2518] ;  /* 0x00251800015c7983 */ /* 0x000ee80000300800 */
[----:B------:R4:W-:Y:S04]  /*2a8f0*/  STL [R1+0x24c8], R240 ;  /* 0x0024c8f001007387 */ /* 0x0009e80000100800 */
[----:B------:R1:W-:Y:S04]  /*2a900*/  STL [R1+0x24c4], R241 ;  /* 0x0024c4f101007387 */ /* 0x0003e80000100800 */
[----:B------:R1:W-:Y:S01]  /*2a910*/  STL [R1+0x24c0], R242 ;  /* 0x0024c0f201007387 */ /* 0x0003e20000100800 */
[----:B----4-:R-:W-:-:S03]  /*2a920*/  IMAD.MOV.U32 R240, RZ, RZ, R93 ;  /* 0x000000fffff07224 */ /* 0x010fc600078e005d */
[----:B------:R4:W-:Y:S01]  /*2a930*/  STL [R1+0x24bc], R243 ;  /* 0x0024bcf301007387 */ /* 0x0009e20000100800 */
[----:B-1----:R-:W-:-:S03]  /*2a940*/  MOV R241, R94 ;  /* 0x0000005e00f17202 */ /* 0x002fc60000000f00 */
[----:B------:R-:W3:Y:S01]  /*2a950*/  LDL.LU R93, [R1+0x2514] ;  /* 0x00251400015d7983 */ /* 0x000ee20000300800 */
[----:B------:R-:W-:-:S03]  /*2a960*/  IMAD.MOV.U32 R242, RZ, RZ, R95 ;  /* 0x000000fffff27224 */ /* 0x000fc600078e005f */
[----:B------:R-:W3:Y:S04]  /*2a970*/  LDL.LU R94, [R1+0x2510] ;  /* 0x00251000015e7983 */ /* 0x000ee80000300800 */
[----:B------:R-:W3:Y:S01]  /*2a980*/  LDL.LU R95, [R1+0x250c] ;  /* 0x00250c00015f7983 */ /* 0x000ee20000300800 */
[----:B------:R-:W-:Y:S01]  /*2a990*/  IMAD.MOV.U32 R17, RZ, RZ, R244 ;  /* 0x000000ffff117224 */ /* 0x000fe200078e00f4 */
[----:B------:R-:W-:Y:S01]  /*2a9a0*/  MOV R244, R96 ;  /* 0x0000006000f47202 */ /* 0x000fe20000000f00 */
[----:B----4-:R-:W-:Y:S01]  /*2a9b0*/  IMAD.MOV.U32 R243, RZ, RZ, R111 ;  /* 0x000000fffff37224 */ /* 0x010fe200078e006f */
[----:B------:R-:W-:Y:S01]  /*2a9c0*/  MOV R13, R246 ;  /* 0x000000f6000d7202 */ /* 0x000fe20000000f00 */
[----:B------:R-:W-:Y:S01]  /*2a9d0*/  IMAD.MOV.U32 R16, RZ, RZ, R245 ;  /* 0x000000ffff107224 */ /* 0x000fe200078e00f5 */
[----:B------:R-:W2:Y:S01]  /*2a9e0*/  LDL.LU R111, [R1+0x2508] ;  /* 0x00250800016f7983 */ /* 0x000ea20000300800 */
[----:B------:R-:W-:-:S02]  /*2a9f0*/  IMAD.MOV.U32 R245, RZ, RZ, R97 ;  /* 0x000000fffff57224 */ /* 0x000fc400078e0061 */
[----:B------:R-:W-:Y:S01]  /*2aa00*/  IMAD.MOV.U32 R12, RZ, RZ, R247 ;  /* 0x000000ffff0c7224 */ /* 0x000fe200078e00f7 */
[----:B------:R-:W4:Y:S01]  /*2aa10*/  LDL.LU R96, [R1+0x2504] ;  /* 0x0025040001607983 */ /* 0x000f220000300800 */
[----:B------:R-:W-:Y:S01]  /*2aa20*/  IMAD.MOV.U32 R246, RZ, RZ, R98 ;  /* 0x000000fffff67224 */ /* 0x000fe200078e0062 */
[----:B------:R-:W-:Y:S02]  /*2aa30*/  MOV R247, R99 ;  /* 0x0000006300f77202 */ /* 0x000fe40000000f00 */
[----:B------:R-:W4:Y:S04]  /*2aa40*/  LDL.LU R97, [R1+0x2500] ;  /* 0x0025000001617983 */ /* 0x000f280000300800 */
[----:B------:R-:W4:Y:S04]  /*2aa50*/  LDL.LU R98, [R1+0x24fc] ;  /* 0x0024fc0001627983 */ /* 0x000f280000300800 */
[----:B------:R-:W4:Y:S01]  /*2aa60*/  LDL.LU R99, [R1+0x24f8] ;  /* 0x0024f80001637983 */ /* 0x000f220000300800 */
[C---:B------:R-:W-:Y:S08]  /*2aa70*/  HMMA.1688.F32.TF32 R72, R236.reuse, R26, R136 ;  /* 0x0000001aec48723c */ /* 0x040ff00000081088 */
[----:B------:R-:W-:Y:S08]  /*2aa80*/  HMMA.1688.F32.TF32 R56, R236, R10, R120 ;  /* 0x0000000aec38723c */ /* 0x000ff00000081078 */
[C---:B------:R-:W-:Y:S08]  /*2aa90*/  HMMA.1688.F32.TF32 R48, R232.reuse, R18, R112 ;  /* 0x00000012e830723c */ /* 0x040ff00000081070 */
[----:B------:R-:W-:Y:S08]  /*2aaa0*/  HMMA.1688.F32.TF32 R52, R232, R14, R116 ;  /* 0x0000000ee834723c */ /* 0x000ff00000081074 */
[----:B------:R-:W-:Y:S01]  /*2aab0*/  HMMA.1688.F32.TF32 R60, R236, R6, R124 ;  /* 0x00000006ec3c723c */ /* 0x000fe2000008107c */
[----:B------:R-:W-:Y:S01]  /*2aac0*/  MOV R9, R248 ;  /* 0x000000f800097202 */ /* 0x000fe20000000f00 */
[----:B------:R-:W-:Y:S01]  /*2aad0*/  IMAD.MOV.U32 R8, RZ, RZ, R249 ;  /* 0x000000ffff087224 */ /* 0x000fe200078e00f9 */
[----:B------:R-:W-:Y:S01]  /*2aae0*/  MOV R4, R251 ;  /* 0x000000fb00047202 */ /* 0x000fe20000000f00 */
[----:B------:R-:W-:-:S04]  /*2aaf0*/  IMAD.MOV.U32 R5, RZ, RZ, R250 ;  /* 0x000000ffff057224 */ /* 0x000fc800078e00fa */
[C---:B------:R-:W-:Y:S08]  /*2ab00*/  HMMA.1688.F32.TF32 R64, R236.reuse, R34, R128 ;  /* 0x00000022ec40723c */ /* 0x040ff00000081080 */
[C---:B------:R-:W-:Y:S08]  /*2ab10*/  HMMA.1688.F32.TF32 R68, R236.reuse, R30, R132 ;  /* 0x0000001eec44723c */ /* 0x040ff00000081084 */
[C---:B------:R-:W-:Y:S08]  /*2ab20*/  HMMA.1688.F32.TF32 R76, R236.reuse, R22, R140 ;  /* 0x00000016ec4c723c */ /* 0x040ff0000008108c */
[----:B------:R-:W-:Y:S01]  /*2ab30*/  HMMA.1688.F32.TF32 R84, R236, R14, R148 ;  /* 0x0000000eec54723c */ /* 0x000fe20000081094 */
[----:B------:R-:W-:Y:S01]  /*2ab40*/  IMAD.MOV.U32 R252, RZ, RZ, R38 ;  /* 0x000000fffffc7224 */ /* 0x000fe200078e0026 */
[----:B------:R-:W-:Y:S01]  /*2ab50*/  MOV R2, R39 ;  /* 0x0000002700027202 */ /* 0x000fe20000000f00 */
[----:B------:R-:W-:Y:S04]  /*2ab60*/  LDS R36, [R3+0x1c700] ;  /* 0x01c7000003247984 */ /* 0x000fe80000000800 */
[----:B------:R-:W-:Y:S04]  /*2ab70*/  LDS R38, [R3+0x1e700] ;  /* 0x01e7000003267984 */ /* 0x000fe80000000800 */
[----:B------:R-:W-:Y:S01]  /*2ab80*/  LDS R37, [R0+0x1c700] ;  /* 0x01c7000000257984 */ /* 0x000fe20000000800 */
[----:B---3--:R-:W-:Y:S03]  /*2ab90*/  HMMA.1688.F32.TF32 R92, R232, R6, R92 ;  /* 0x00000006e85c723c */ /* 0x008fe6000008105c */
[----:B------:R-:W-:Y:S11]  /*2aba0*/  LDS R39, [R0+0x1e700] ;  /* 0x01e7000000277984 */ /* 0x000ff60000000800 */
[----:B------:R-:W-:Y:S09]  /*2abb0*/  @!UPT UIADD3 URZ, URZ, URZ, URZ ;  /* 0x0000003f3f3ff290 */ /* 0x000ff2000fffe03f */
[----:B------:R1:W-:Y:S04]  /*2abc0*/  STL [R1+0x24a8], R92 ;  /* 0x0024a85c01007387 */ /* 0x0003e80000100800 */
[----:B------:R3:W-:Y:S04]  /*2abd0*/  STL [R1+0x24a4], R93 ;  /* 0x0024a45d01007387 */ /* 0x0007e80000100800 */
[----:B------:R2:W-:Y:S01]  /*2abe0*/  STL [R1+0x24a0], R94 ;  /* 0x0024a05e01007387 */ /* 0x0005e20000100800 */
[----:B-1----:R-:W-:-:S03]  /*2abf0*/  IMAD.MOV.U32 R92, RZ, RZ, R100 ;  /* 0x000000ffff5c7224 */ /* 0x002fc600078e0064 */
[----:B------:R1:W-:Y:S01]  /*2ac00*/  STL [R1+0x249c], R95 ;  /* 0x00249c5f01007387 */ /* 0x0003e20000100800 */
[----:B---3--:R-:W-:-:S03]  /*2ac10*/  IMAD.MOV.U32 R93, RZ, RZ, R101 ;  /* 0x000000ffff5d7224 */ /* 0x008fc600078e0065 */
[----:B------:R-:W3:Y:S01]  /*2ac20*/  LDL.LU R100, [R1+0x24f4] ;  /* 0x0024f40001647983 */ /* 0x000ee20000300800 */
[----:B--2---:R-:W-:-:S03]  /*2ac30*/  MOV R94, R102 ;  /* 0x00000066005e7202 */ /* 0x004fc60000000f00 */
[----:B------:R-:W3:Y:S01]  /*2ac40*/  LDL.LU R101, [R1+0x24f0] ;  /* 0x0024f00001657983 */ /* 0x000ee20000300800 */
[----:B-1----:R-:W-:-:S03]  /*2ac50*/  IMAD.MOV.U32 R95, RZ, RZ, R103 ;  /* 0x000000ffff5f7224 */ /* 0x002fc600078e0067 */
[----:B------:R-:W3:Y:S04]  /*2ac60*/  LDL.LU R102, [R1+0x24ec] ;  /* 0x0024ec0001667983 */ /* 0x000ee80000300800 */
[----:B------:R-:W3:Y:S01]  /*2ac70*/  LDL.LU R103, [R1+0x24e8] ;  /* 0x0024e80001677983 */ /* 0x000ee20000300800 */
[----:B----4-:R-:W-:Y:S11]  /*2ac80*/  HMMA.1688.F32.TF32 R96, R232, R34, R96 ;  /* 0x00000022e860723c */ /* 0x010ff60000081060 */
[----:B------:R-:W-:Y:S11]  /*2ac90*/  @!UPT UIADD3 URZ, URZ, URZ, URZ ;  /* 0x0000003f3f3ff290 */ /* 0x000ff6000fffe03f */
[----:B------:R-:W-:Y:S01]  /*2aca0*/  @!UPT UIADD3 URZ, URZ, URZ, URZ ;  /* 0x0000003f3f3ff290 */ /* 0x000fe2000fffe03f */
[----:B------:R1:W-:Y:S04]  /*2acb0*/  STL [R1+0x2490], R96 ;  /* 0x0024906001007387 */ /* 0x0003e80000100800 */
[----:B------:R2:W-:Y:S04]  /*2acc0*/  STL [R1+0x248c], R97 ;  /* 0x00248c6101007387 */ /* 0x0005e80000100800 */
[----:B------:R4:W-:Y:S01]  /*2acd0*/  STL [R1+0x2488], R98 ;  /* 0x0024886201007387 */ /* 0x0009e20000100800 */
[----:B-1----:R-:W-:-:S03]  /*2ace0*/  IMAD.MOV.U32 R96, RZ, RZ, R104 ;  /* 0x000000ffff607224 */ /* 0x002fc600078e0068 */
[----:B------:R1:W-:Y:S01]  /*2acf0*/  STL [R1+0x2484], R99 ;  /* 0x0024846301007387 */ /* 0x0003e20000100800 */
[----:B--2---:R-:W-:-:S03]  /*2ad00*/  MOV R97, R105 ;  /* 0x0000006900617202 */ /* 0x004fc60000000f00 */
[----:B------:R-:W4:Y:S02]  /*2ad10*/  LDL.LU R104, [R1+0x24e4] ;  /* 0x0024e40001687983 */ /* 0x000f240000300800 */
[----:B----4-:R-:W-:Y:S02]  /*2ad20*/  IMAD.MOV.U32 R98, RZ, RZ, R106 ;  /* 0x000000ffff627224 */ /* 0x010fe400078e006a */
[----:B------:R-:W4:Y:S01]  /*2ad30*/  LDL.LU R105, [R1+0x24e0] ;  /* 0x0024e00001697983 */ /* 0x000f220000300800 */
[----:B-1----:R-:W-:-:S03]  /*2ad40*/  IMAD.MOV.U32 R99, RZ, RZ, R107 ;  /* 0x000000ffff637224 */ /* 0x002fc600078e006b */
[----:B------:R-:W4:Y:S04]  /*2ad50*/  LDL.LU R106, [R1+0x24dc] ;  /* 0x0024dc00016a7983 */ /* 0x000f280000300800 */
[----:B------:R-:W4:Y:S01]  /*2ad60*/  LDL.LU R107, [R1+0x24d8] ;  /* 0x0024d800016b7983 */ /* 0x000f220000300800 */
[C---:B---3--:R-:W-:Y:S11]  /*2ad70*/  HMMA.1688.F32.TF32 R100, R232.reuse, R30, R100 ;  /* 0x0000001ee864723c */ /* 0x048ff60000081064 */
[----:B------:R-:W-:Y:S11]  /*2ad80*/  @!UPT UIADD3 URZ, URZ, URZ, URZ ;  /* 0x0000003f3f3ff290 */ /* 0x000ff6000fffe03f */
[----:B------:R-:W-:Y:S01]  /*2ad90*/  @!UPT UIADD3 URZ, URZ, URZ, URZ ;  /* 0x0000003f3f3ff290 */ /* 0x000fe2000fffe03f */
[----:B------:R1:W-:Y:S04]  /*2ada0*/  STL [R1+0x24ac], R100 ;  /* 0x0024ac6401007387 */ /* 0x0003e80000100800 */
[----:B------:R3:W-:Y:S04]  /*2adb0*/  STL [R1+0x2498], R101 ;  /* 0x0024986501007387 */ /* 0x0007e80000100800 */
[----:B------:R4:W-:Y:S04]  /*2adc0*/  STL [R1+0x2494], R102 ;  /* 0x0024946601007387 */ /* 0x0009e80000100800 */
[----:B------:R4:W-:Y:S04]  /*2add0*/  STL [R1+0x2480], R103 ;  /* 0x0024806701007387 */ /* 0x0009e80000100800 */
[----:B-1----:R-:W2:Y:S04]  /*2ade0*/  LDL.LU R100, [R1+0xd0] ;  /* 0x0000d00001647983 */ /* 0x002ea80000300800 */
[----:B---3--:R-:W2:Y:S04]  /*2adf0*/  LDL.LU R101, [R1+0xd4] ;  /* 0x0000d40001657983 */ /* 0x008ea80000300800 */
[----:B----4-:R-:W2:Y:S04]  /*2ae00*/  LDL.LU R102, [R1+0xd8] ;  /* 0x0000d80001667983 */ /* 0x010ea80000300800 */
[----:B------:R-:W2:Y:S01]  /*2ae10*/  LDL.LU R103, [R1+0xdc] ;  /* 0x0000dc0001677983 */ /* 0x000ea20000300800 */
[----:B------:R-:W-:Y:S11]  /*2ae20*/  HMMA.1688.F32.TF32 R40, R232, R26, R104 ;  /* 0x0000001ae828723c */ /* 0x000ff60000081068 */
[----:B------:R-:W-:Y:S11]  /*2ae30*/  @!UPT UIADD3 URZ, URZ, URZ, URZ ;  /* 0x0000003f3f3ff290 */ /* 0x000ff6000fffe03f */
[----:B------:R-:W-:Y:S01]  /*2ae40*/  @!UPT UIADD3 URZ, URZ, URZ, URZ ;  /* 0x0000003f3f3ff290 */ /* 0x000fe2000fffe03f */
[----:B------:R-:W-:Y:S04]  /*2ae50*/  STL [R1+0x24cc], R40 ;  /* 0x0024cc2801007387 */ /* 0x000fe80000100800 */
[----:B------:R-:W-:Y:S04]  /*2ae60*/  STL [R1+0x24b8], R41 ;  /* 0x0024b82901007387 */ /* 0x000fe80000100800 */
[----:B------:R-:W-:Y:S04]  /*2ae70*/  STL [R1+0x24b4], R42 ;  /* 0x0024b42a01007387 */ /* 0x000fe80000100800 */
[----:B------:R1:W-:Y:S02]  /*2ae80*/  STL [R1+0x24b0], R43 ;  /* 0x0024b02b01007387 */ /* 0x0003e40000100800 */
[----:B-1----:R-:W-:Y:S08]  /*2ae90*/  HMMA.1688.F32.TF32 R40, R88, R6, R96 ;  /* 0x000000065828723c */ /* 0x002ff00000081060 */
[----:B------:R-:W-:Y:S01]  /*2aea0*/  HMMA.1688.F32.TF32 R44, R232, R22, R108 ;  /* 0x00000016e82c723c */ /* 0x000fe2000008106c */
[----:B------:R-:W-:Y:S04]  /*2aeb0*/  LDS R232, [R3+0x1c500] ;  /* 0x01c5000003e87984 */ /* 0x000fe80000000800 */
[----:B------:R-:W-:Y:S03]  /*2aec0*/  LDS R234, [R3+0x1e500] ;  /* 0x01e5000003ea7984 */ /* 0x000fe60000000800 */
[----:B------:R-:W-:Y:S01]  /*2aed0*/  HMMA.1688.F32.TF32 R104, R88, R26, R240 ;  /* 0x0000001a5868723c */ /* 0x000fe200000810f0 */
[----:B------:R-:W-:Y:S04]  /*2aee0*/  LDS R233, [R0+0x1c500] ;  /* 0x01c5000000e97984 */ /* 0x000fe80000000800 */
[----:B------:R-:W1:Y:S03]  /*2aef0*/  LDS R235, [R0+0x1e500] ;  /* 0x01e5000000eb7984 */ /* 0x000e660000000800 */
[----:B------:R-:W-:Y:S01]  /*2af00*/  IMAD.MOV.U32 R99, RZ, RZ, R40 ;  /* 0x000000ffff637224 */ /* 0x000fe200078e0028 */
[----:B------:R-:W-:Y:S01]  /*2af10*/  MOV R139, R42 ;  /* 0x0000002a008b7202 */ /* 0x000fe20000000f00 */
[----:B------:R-:W-:-:S05]  /*2af20*/  IMAD.MOV.U32 R138, RZ, RZ, R43 ;  /* 0x000000ffff8a7224 */ /* 0x000fca00078e002b */
[----:B------:R3:W-:Y:S04]  /*2af30*/  STL [R1+0x24d4], R46 ;  /* 0x0024d42e01007387 */ /* 0x0007e80000100800 */
[----:B------:R4:W-:Y:S01]  /*2af40*/  STL [R1+0x24d0], R47 ;  /* 0x0024d02f01007387 */ /* 0x0009e20000100800 */
[C---:B--2---:R-:W-:Y:S11]  /*2af50*/  HMMA.1688.F32.TF32 R100, R88.reuse, R10, R100 ;  /* 0x0000000a5864723c */ /* 0x044ff60000081064 */
[----:B------:R-:W-:Y:S11]  /*2af60*/  @!UPT UIADD3 URZ, URZ, URZ, URZ ;  /* 0x0000003f3f3ff290 */ /* 0x000ff6000fffe03f */
[----:B------:R-:W-:Y:S02]  /*2af70*/  @!UPT UIADD3 URZ, URZ, URZ, URZ ;  /* 0x0000003f3f3ff290 */ /* 0x000fe4000fffe03f */
[----:B------:R-:W-:Y:S01]  /*2af80*/  MOV R32, R103 ;  /* 0x0000006700207202 */ /* 0x000fe20000000f00 */
[----:B------:R-:W-:Y:S02]  /*2af90*/  IMAD.MOV.U32 R103, RZ, RZ, R41 ;  /* 0x000000ffff677224 */ /* 0x000fe400078e0029 */
[C---:B------:R-:W-:Y:S01]  /*2afa0*/  HMMA.1688.F32.TF32 R40, R88.reuse, R34, R92 ;  /* 0x000000225828723c */ /* 0x040fe2000008105c */
[----:B------:R-:W-:Y:S11]  /*2afb0*/  IMAD.MOV.U32 R33, RZ, RZ, R102 ;  /* 0x000000ffff217224 */ /* 0x000ff600078e0066 */
[----:B------:R-:W-:Y:S11]  /*2afc0*/  @!UPT UIADD3 URZ, URZ, URZ, URZ ;  /* 0x0000003f3f3ff290 */ /* 0x000ff6000fffe03f */
[----:B------:R-:W-:Y:S01]  /*2afd0*/  @!UPT UIADD3 URZ, URZ, URZ, URZ ;  /* 0x0000003f3f3ff290 */ /* 0x000fe2000fffe03f */
        /* <DEDUP_REMOVED lines=9> */
[----:B------:R-:W-:Y:S01]  /*2b070*/  IMAD.MOV.U32 R136, RZ, RZ, R101 ;  /* 0x000000ffff887224 */ /* 0x000fe200078e0065 */
[----:B------:R-:W-:Y:S01]  /*2b080*/  MOV R137, R100 ;  /* 0x0000006400897202 */ /* 0x000fe20000000f00 */
[----:B------:R-:W-:Y:S01]  /*2b090*/  IMAD.MOV.U32 R92, RZ, RZ, R107 ;  /* 0x000000ffff5c7224 */ /* 0x000fe200078e006b */
[----:B------:R-:W-:Y:S01]  /*2b0a0*/  MOV R100, R106 ;  /* 0x0000006a00647202 */ /* 0x000fe20000000f00 */
[----:B------:R-:W3:Y:S04]  /*2b0b0*/  LDL.LU R120, [R1+0x60] ;  /* 0x0000600001787983 */ /* 0x000ee80000300800 */
[----:B------:R-:W3:Y:S02]  /*2b0c0*/  LDL.LU R121, [R1+0x64] ;  /* 0x0000640001797983 */ /* 0x000ee40000300800 */
[----:B------:R-:W-:Y:S01]  /*2b0d0*/  IMAD.MOV.U32 R95, RZ, RZ, R42 ;  /* 0x000000ffff5f7224 */ /* 0x000fe200078e002a */
[----:B------:R-:W-:Y:S01]  /*2b0e0*/  MOV R101, R43 ;  /* 0x0000002b00657202 */ /* 0x000fe20000000f00 */
[----:B------:R-:W-:Y:S01]  /*2b0f0*/  IMAD.MOV.U32 R42, RZ, RZ, R104 ;  /* 0x000000ffff2a7224 */ /* 0x000fe200078e0068 */
[----:B------:R-:W3:Y:S01]  /*2b100*/  LDL.LU R122, [R1+0x68] ;  /* 0x00006800017a7983 */ /* 0x000ee20000300800 */
[----:B------:R-:W-:-:S02]  /*2b110*/  IMAD.MOV.U32 R43, RZ, RZ, R105 ;  /* 0x000000ffff2b7224 */ /* 0x000fc400078e0069 */
[----:B------:R-:W-:Y:S01]  /*2b120*/  HMMA.1688.F32.TF32 R104, R88, R22, R224 ;  /* 0x000000165868723c */ /* 0x000fe200000810e0 */
[----:B------:R-:W3:Y:S04]  /*2b130*/  LDL.LU R123, [R1+0x6c] ;  /* 0x00006c00017b7983 */ /* 0x000ee80000300800 */
[----:B------:R-:W1:Y:S04]  /*2b140*/  LDL.LU R108, [R1+0x50] ;  /* 0x00005000016c7983 */ /* 0x000e680000300800 */
[----:B------:R-:W1:Y:S04]  /*2b150*/  LDL.LU R109, [R1+0x54] ;  /* 0x00005400016d7983 */ /* 0x000e680000300800 */
[----:B------:R-:W1:Y:S04]  /*2b160*/  LDL.LU R110, [R1+0x58] ;  /* 0x00005800016e7983 */ /* 0x000e680000300800 */
[----:B------:R-:W1:Y:S04]  /*2b170*/  LDL.LU R111, [R1+0x5c] ;  /* 0x00005c00016f7983 */ /* 0x000e680000300800 */
[----:B------:R-:W4:Y:S04]  /*2b180*/  LDL.LU R112, [R1+0x40] ;  /* 0x0000400001707983 */ /* 0x000f280000300800 */
[----:B------:R-:W4:Y:S04]  /*2b190*/  LDL.LU R113, [R1+0x44] ;  /* 0x0000440001717983 */ /* 0x000f280000300800 */
[----:B------:R-:W4:Y:S04]  /*2b1a0*/  LDL.LU R114, [R1+0x48] ;  /* 0x0000480001727983 */ /* 0x000f280000300800 */
        /* <DEDUP_REMOVED lines=18> */
[-C--:B--2---:R-:W-:Y:S03]  /*2b2d0*/  HMMA.1688.F32.TF32 R124, R88, R18.reuse, R244 ;  /* 0x00000012587c723c */ /* 0x084fe600000810f4 */
[----:B------:R-:W2:Y:S04]  /*2b2e0*/  LDL.LU R244, [R1] ;  /* 0x0000000001f47983 */ /* 0x000ea80000300800 */
[----:B------:R-:W2:Y:S04]  /*2b2f0*/  LDL.LU R245, [R1+0x4] ;  /* 0x0000040001f57983 */ /* 0x000ea80000300800 */
[----:B------:R-:W2:Y:S04]  /*2b300*/  LDL.LU R246, [R1+0x8] ;  /* 0x0000080001f67983 */ /* 0x000ea80000300800 */
[----:B------:R-:W2:Y:S01]  /*2b310*/  LDL.LU R247, [R1+0xc] ;  /* 0x00000c0001f77983 */ /* 0x000ea20000300800 */
[----:B------:R-:W-:Y:S01]  /*2b320*/  HMMA.1688.F32.TF32 R248, R228, R18, R80 ;  /* 0x00000012e4f8723c */ /* 0x000fe20000081050 */
[----:B------:R-:W-:-:S02]  /*2b330*/  MOV R93, R40 ;  /* 0x00000028005d7202 */ /* 0x000fc40000000f00 */
[----:B------:R-:W-:Y:S04]  /*2b340*/  LDS R228, [R3+0x1c600] ;  /* 0x01c6000003e47984 */ /* 0x000fe80000000800 */
[----:B------:R-:W-:Y:S01]  /*2b350*/  LDS R230, [R3+0x1e600] ;  /* 0x01e6000003e67984 */ /* 0x000fe20000000800 */
[----:B------:R-:W-:Y:S08]  /*2b360*/  HMMA.1688.F32.TF32 R80, R236, R18, R144 ;  /* 0x00000012ec50723c */ /* 0x000ff00000081090 */
[----:B-1----:R-:W-:Y:S01]  /*2b370*/  HMMA.1688.F32.TF32 R108, R232, R10, R108 ;  /* 0x0000000ae86c723c */ /* 0x002fe2000008106c */
[----:B---3--:R-:W-:Y:S01]  /*2b380*/  MOV R46, R124 ;  /* 0x0000007c002e7202 */ /* 0x008fe20000000f00 */
[----:B----4-:R-:W-:Y:S01]  /*2b390*/  IMAD.MOV.U32 R47, RZ, RZ, R125 ;  /* 0x000000ffff2f7224 */ /* 0x010fe200078e007d */
[----:B------:R-:W-:Y:S01]  /*2b3a0*/  MOV R240, R127 ;  /* 0x0000007f00f07202 */ /* 0x000fe20000000f00 */
[----:B------:R-:W-:Y:S04]  /*2b3b0*/  LDS R229, [R0+0x1c600] ;  /* 0x01c6000000e57984 */ /* 0x000fe80000000800 */
[----:B------:R-:W-:Y:S08]  /*2b3c0*/  HMMA.1688.F32.TF32 R236, R88, R14, R120 ;  /* 0x0000000e58ec723c */ /* 0x000ff00000081078 */
[C---:B------:R-:W-:Y:S01]  /*2b3d0*/  HMMA.1688.F32.TF32 R112, R232.reuse, R6, R112 ;  /* 0x00000006e870723c */ /* 0x040fe20000081070 */
[----:B------:R-:W-:Y:S01]  /*2b3e0*/  IMAD.MOV.U32 R40, RZ, RZ, R126 ;  /* 0x000000ffff287224 */ /* 0x000fe200078e007e */
[----:B------:R-:W1:Y:S04]  /*2b3f0*/  LDS R231, [R0+0x1e600] ;  /* 0x01e6000000e77984 */ /* 0x000e680000000800 */
[----:B------:R-:W-:Y:S02]  /*2b400*/  LDS R88, [R3+0x20300] ;  /* 0x0203000003587984 */ /* 0x000fe40000000800 */
[C---:B------:R-:W-:Y:S02]  /*2b410*/  HMMA.1688.F32.TF32 R132, R232.reuse, R18, R152 ;  /* 0x00000012e884723c */ /* 0x040fe40000081098 */
[----:B------:R-:W-:Y:S04]  /*2b420*/  LDS R90, [R3+0x22300] ;  /* 0x02230000035a7984 */ /* 0x000fe80000000800 */
[----:B------:R-:W-:Y:S02]  /*2b430*/  LDS R89, [R0+0x20300] ;  /* 0x0203000000597984 */ /* 0x000fe40000000800 */
[----:B------:R-:W-:Y:S02]  /*2b440*/  HMMA.1688.F32.TF32 R116, R232, R34, R116 ;  /* 0x00000022e874723c */ /* 0x000fe40000081074 */
[----:B------:R-:W-:Y:S04]  /*2b450*/  STL [R1+0x23d0], R236 ;  /* 0x0023d0ec01007387 */ /* 0x000fe80000100800 */
[----:B------:R-:W-:Y:S02]  /*2b460*/  STL [R1+0x23cc], R237 ;  /* 0x0023cced01007387 */ /* 0x000fe40000100800 */
[-C--:B------:R-:W-:Y:S02]  /*2b470*/  HMMA.1688.F32.TF32 R204, R36, R30.reuse, R204 ;  /* 0x0000001e24cc723c */ /* 0x080fe400000810cc */
[----:B------:R-:W-:Y:S06]  /*2b480*/  LDS R91, [R0+0x22300] ;  /* 0x02230000005b7984 */ /* 0x000fec0000000800 */
[C---:B------:R-:W-:Y:S01]  /*2b490*/  HMMA.1688.F32.TF32 R120, R232.reuse, R30, R104 ;  /* 0x0000001ee878723c */ /* 0x040fe20000081068 */
[----:B------:R3:W-:Y:S04]  /*2b4a0*/  STL [R1+0x23c8], R238 ;  /* 0x0023c8ee01007387 */ /* 0x0007e80000100800 */
[----:B------:R2:W-:Y:S04]  /*2b4b0*/  STL [R1+0x23c4], R239 ;  /* 0x0023c4ef01007387 */ /* 0x0005e80000100800 */
[----:B------:R1:W-:Y:S01]  /*2b4c0*/  STL [R1+0x23e0], R108 ;  /* 0x0023e06c01007387 */ /* 0x0003e20000100800 */
[----:B------:R-:W-:Y:S03]  /*2b4d0*/  HMMA.1688.F32.TF32 R124, R232, R26, R224 ;  /* 0x0000001ae87c723c */ /* 0x000fe600000810e0 */
        /* <DEDUP_REMOVED lines=19> */
[----:B------:R-:W3:Y:S01]  /*2b610*/  LDL R227, [R1+0x390] ;  /* 0x0003900001e37983 */ /* 0x000ee20000100800 */
[C---:B-1----:R-:W-:Y:S08]  /*2b620*/  HMMA.1688.F32.TF32 R140, R228.reuse, R10, R160 ;  /* 0x0000000ae48c723c */ /* 0x042ff000000810a0 */
[C---:B------:R-:W-:Y:S08]  /*2b630*/  HMMA.1688.F32.TF32 R144, R228.reuse, R6, R164 ;  /* 0x00000006e490723c */ /* 0x040ff000000810a4 */
[----:B------:R-:W-:Y:S08]  /*2b640*/  HMMA.1688.F32.TF32 R148, R228, R34, R168 ;  /* 0x00000022e494723c */ /* 0x000ff000000810a8 */
[----:B--2---:R-:W-:Y:S01]  /*2b650*/  HMMA.1688.F32.TF32 R128, R232, R22, R244 ;  /* 0x00000016e880723c */ /* 0x004fe200000810f4 */
[----:B---3--:R-:W-:Y:S01]  /*2b660*/  MOV R238, R13 ;  /* 0x0000000d00ee7202 */ /* 0x008fe20000000f00 */
[----:B------:R-:W-:-:S06]  /*2b670*/  IMAD.MOV.U32 R239, RZ, RZ, R12 ;  /* 0x000000ffffef7224 */ /* 0x000fcc00078e000c */
[----:B------:R-:W-:Y:S01]  /*2b680*/  HMMA.1688.F32.TF32 R152, R228, R30, R172 ;  /* 0x0000001ee498723c */ /* 0x000fe200000810ac */
[----:B------:R-:W-:Y:S04]  /*2b690*/  LDS R30, [R3+0x22000] ;  /* 0x02200000031e7984 */ /* 0x000fe80000000800 */
[----:B------:R-:W-:Y:S03]  /*2b6a0*/  LDS R31, [R0+0x22000] ;  /* 0x02200000001f7984 */ /* 0x000fe60000000800 */
[----:B------:R-:W-:Y:S01]  /*2b6b0*/  HMMA.1688.F32.TF32 R232, R232, R14, R156 ;  /* 0x0000000ee8e8723c */ /* 0x000fe2000008109c */
[----:B------:R-:W-:Y:S02]  /*2b6c0*/  IMAD.MOV.U32 R236, RZ, RZ, R17 ;  /* 0x000000ffffec7224 */ /* 0x000fe400078e0011 */
[----:B------:R-:W-:-:S05]  /*2b6d0*/  IMAD.MOV.U32 R237, RZ, RZ, R16 ;  /* 0x000000ffffed7224 */ /* 0x000fca00078e0010 */
[----:B------:R-:W-:Y:S01]  /*2b6e0*/  HMMA.1688.F32.TF32 R216, R36, R18, R216 ;  /* 0x0000001224d8723c */ /* 0x000fe200000810d8 */
        /* <DEDUP_REMOVED lines=28> */
[----:B-1----:R-:W4:Y:S04]  /*2b8b0*/  LDL.LU R128, [R1+0x200] ;  /* 0x0002000001807983 */ /* 0x002f280000300800 */
[----:B--2---:R-:W2:Y:S04]  /*2b8c0*/  LDL.LU R129, [R1+0x204] ;  /* 0x0002040001817983 */ /* 0x004ea80000300800 */
[----:B---3--:R-:W2:Y:S04]  /*2b8d0*/  LDL.LU R130, [R1+0x208] ;  /* 0x0002080001827983 */ /* 0x008ea80000300800 */
[----:B------:R-:W2:Y:S01]  /*2b8e0*/  LDL.LU R131, [R1+0x20c] ;  /* 0x00020c0001837983 */ /* 0x000ea20000300800 */
[C---:B------:R-:W-:Y:S01]  /*2b8f0*/  HMMA.1688.F32.TF32 R160, R228.reuse, R22, R180 ;  /* 0x00000016e4a0723c */ /* 0x040fe200000810b4 */
[----:B------:R-:W-:Y:S01]  /*2b900*/  IMAD.MOV.U32 R112, RZ, RZ, R9 ;  /* 0x000000ffff707224 */ /* 0x000fe200078e0009 */
[----:B------:R-:W-:Y:S01]  /*2b910*/  MOV R113, R8 ;  /* 0x0000000800717202 */ /* 0x000fe20000000f00 */
[----:B------:R-:W-:Y:S01]  /*2b920*/  IMAD.MOV.U32 R114, RZ, RZ, R5 ;  /* 0x000000ffff727224 */ /* 0x000fe200078e0005 */
[----:B------:R-:W3:Y:S04]  /*2b930*/  LDL.LU R116, [R1+0x1f0] ;  /* 0x0001f00001747983 */ /* 0x000ee80000300800 */
[C---:B------:R-:W-:Y:S01]  /*2b940*/  HMMA.1688.F32.TF32 R156, R228.reuse, R26, R176 ;  /* 0x0000001ae49c723c */ /* 0x040fe200000810b0 */
[----:B------:R-:W-:Y:S01]  /*2b950*/  IMAD.MOV.U32 R115, RZ, RZ, R4 ;  /* 0x000000ffff737224 */ /* 0x000fe200078e0004 */
[----:B------:R-:W3:Y:S04]  /*2b960*/  LDL.LU R117, [R1+0x1f4] ;  /* 0x0001f40001757983 */ /* 0x000ee80000300800 */
[----:B------:R-:W3:Y:S02]  /*2b970*/  LDL.LU R118, [R1+0x1f8] ;  /* 0x0001f80001767983 */ /* 0x000ee40000300800 */
[----:B------:R-:W-:Y:S02]  /*2b980*/  HMMA.1688.F32.TF32 R164, R228, R18, R184 ;  /* 0x00000012e4a4723c */ /* 0x000fe400000810b8 */
[----:B------:R-:W-:Y:S04]  /*2b990*/  LDSM.16.M88.4 R16, [R227+0x81100] ;  /* 0x08110000e310783b */ /* 0x000fe80000000200 */
[----:B------:R-:W3:Y:S02]  /*2b9a0*/  LDL.LU R119, [R1+0x1fc] ;  /* 0x0001fc0001777983 */ /* 0x000ee40000300800 */
[----:B------:R-:W-:Y:S02]  /*2b9b0*/  HMMA.1688.F32.TF32 R180, R36, R34, R200 ;  /* 0x0000002224b4723c */ /* 0x000fe400000810c8 */
[----:B------:R-:W3:Y:S04]  /*2b9c0*/  LDL.LU R120, [R1+0x1e0] ;  /* 0x0001e00001787983 */ /* 0x000ee80000300800 */
[----:B------:R-:W3:Y:S02]  /*2b9d0*/  LDL.LU R121, [R1+0x1e4] ;  /* 0x0001e40001797983 */ /* 0x000ee40000300800 */
[-C--:B------:R-:W-:Y:S02]  /*2b9e0*/  HMMA.1688.F32.TF32 R228, R228, R14.reuse, R188 ;  /* 0x0000000ee4e4723c */ /* 0x080fe400000810bc */
[----:B------:R-:W3:Y:S04]  /*2b9f0*/  LDL.LU R122, [R1+0x1e8] ;  /* 0x0001e800017a7983 */ /* 0x000ee80000300800 */
[----:B------:R-:W3:Y:S02]  /*2ba00*/  LDL.LU R123, [R1+0x1ec] ;  /* 0x0001ec00017b7983 */ /* 0x000ee40000300800 */
[C---:B------:R-:W-:Y:S02]  /*2ba10*/  HMMA.1688.F32.TF32 R200, R36.reuse, R14, R220 ;  /* 0x0000000e24c8723c */ /* 0x040fe400000810dc */
[----:B------:R-:W1:Y:S04]  /*2ba20*/  LDSM.16.M88.4 R12, [R227+0x80100] ;  /* 0x08010000e30c783b */ /* 0x000e680000000200 */
[----:B------:R-:W3:Y:S02]  /*2ba30*/  LDL.LU R124, [R1+0x1d0] ;  /* 0x0001d000017c7983 */ /* 0x000ee40000300800 */
[C---:B------:R-:W-:Y:S02]  /*2ba40*/  HMMA.1688.F32.TF32 R172, R36.reuse, R10, R192 ;  /* 0x0000000a24ac723c */ /* 0x040fe400000810c0 */
[----:B------:R-:W-:Y:S04]  /*2ba50*/  LDSM.16.M88.4 R8, [R227+0x84100] ;  /* 0x08410000e308783b */ /* 0x000fe80000000200 */
[----:B------:R-:W-:Y:S02]  /*2ba60*/  LDSM.16.M88.4 R220, [R227+0x86100] ;  /* 0x08610000e3dc783b */ /* 0x000fe40000000200 */
[C---:B------:R-:W-:Y:S02]  /*2ba70*/  HMMA.1688.F32.TF32 R176, R36.reuse, R6, R196 ;  /* 0x0000000624b0723c */ /* 0x040fe400000810c4 */
[----:B------:R-:W-:Y:S04]  /*2ba80*/  LDSM.16.M88.4 R4, [R227+0x85100] ;  /* 0x08510000e304783b */ /* 0x000fe80000000200 */
[----:B------:R-:W-:Y:S02]  /*2ba90*/  LDS R244, [R3+0x20100] ;  /* 0x0201000003f47984 */ /* 0x000fe40000000800 */
[C---:B------:R-:W-:Y:S02]  /*2baa0*/  HMMA.1688.F32.TF32 R208, R36.reuse, R26, R208 ;  /* 0x0000001a24d0723c */ /* 0x040fe400000810d0 */
[----:B------:R-:W-:Y:S04]  /*2bab0*/  LDSM.16.M88.4 R24, [R227+0x82100] ;  /* 0x08210000e318783b */ /* 0x000fe80000000200 */
[----:B------:R-:W-:Y:S02]  /*2bac0*/  LDS R246, [R3+0x22100] ;  /* 0x0221000003f67984 */ /* 0x000fe40000000800 */
[----:B------:R-:W-:Y:S02]  /*2bad0*/  HMMA.1688.F32.TF32 R212, R36, R22, R212 ;  /* 0x0000001624d4723c */ /* 0x000fe400000810d4 */
[----:B------:R-:W-:Y:S04]  /*2bae0*/  LDSM.16.M88.4 R20, [R227+0x83100] ;  /* 0x08310000e314783b */ /* 0x000fe80000000200 */
[----:B------:R-:W-:Y:S02]  /*2baf0*/  LDSM.16.M88.4 R224, [R227+0x87100] ;  /* 0x08710000e3e0783b */ /* 0x000fe40000000200 */
[----:B-1----:R-:W-:Y:S02]  /*2bb00*/  HMMA.1688.F32.TF32 R36, R28, R12, R112 ;  /* 0x0000000c1c24723c */ /* 0x002fe40000081070 */
[----:B------:R-:W-:Y:S04]  /*2bb10*/  LDS R245, [R0+0x20100] ;  /* 0x0201000000f57984 */ /* 0x000fe80000000800 */
[----:B------:R-:W1:Y:S01]  /*2bb20*/  LDS R247, [R0+0x22100] ;  /* 0x0221000000f77984 */ /* 0x000e620000000800 */
[----:B------:R-:W-:-:S02]  /*2bb30*/  IMAD.MOV.U32 R170, RZ, RZ, R252 ;  /* 0x000000ffffaa7224 */ /* 0x000fc400078e00fc */
[----:B------:R-:W-:Y:S01]  /*2bb40*/  IMAD.MOV.U32 R171, RZ, RZ, R2 ;  /* 0x000000ffffab7224 */ /* 0x000fe200078e0002 */
[----:B------:R-:W-:Y:S04]  /*2bb50*/  LDS R104, [R3+0x20200] ;  /* 0x0202000003687984 */ /* 0x000fe80000000800 */
[----:B------:R-:W-:Y:S04]  /*2bb60*/  LDS R106, [R3+0x22200] ;  /* 0x02220000036a7984 */ /* 0x000fe80000000800 */
[----:B------:R-:W-:Y:S04]  /*2bb70*/  LDS R105, [R0+0x20200] ;  /* 0x0202000000697984 */ /* 0x000fe80000000800 */
[----:B------:R-:W1:Y:S04]  /*2bb80*/  LDS R107, [R0+0x22200] ;  /* 0x02220000006b7984 */ /* 0x000e680000000800 */
[----:B------:R-:W-:Y:S04]  /*2bb90*/  STL.64 [R1+0xd0], R36 ;  /* 0x0000d02401007387 */ /* 0x000fe80000100a00 */
[----:B------:R1:W-:Y:S04]  /*2bba0*/  STL.64 [R1+0xd8], R38 ;  /* 0x0000d82601007387 */ /* 0x0003e80000100a00 */
[----:B------:R-:W3:Y:S04]  /*2bbb0*/  LDL.LU R125, [R1+0x1d4] ;  /* 0x0001d400017d7983 */ /* 0x000ee80000300800 */
[----:B------:R-:W3:Y:S01]  /*2bbc0*/  LDL.LU R126, [R1+0x1d8] ;  /* 0x0001d800017e7983 */ /* 0x000ee20000300800 */
[----:B-1----:R-:W-:Y:S03]  /*2bbd0*/  HMMA.1688.F32.TF32 R36, R28, R16, R236 ;  /* 0x000000101c24723c */ /* 0x002fe600000810ec */
[----:B------:R-:W3:Y:S01]  /*2bbe0*/  LDL.LU R127, [R1+0x1dc] ;  /* 0x0001dc00017f7983 */ /* 0x000ee20000300800 */
[----:B------:R-:W-:Y:S01]  /*2bbf0*/  MOV R188, R42 ;  /* 0x0000002a00bc7202 */ /* 0x000fe20000000f00 */
[----:B------:R-:W-:Y:S01]  /*2bc00*/  IMAD.MOV.U32 R189, RZ, RZ, R43 ;  /* 0x000000ffffbd7224 */ /* 0x000fe200078e002b */
[----:B------:R-:W-:Y:S01]  /*2bc10*/  MOV R191, R92 ;  /* 0x0000005c00bf7202 */ /* 0x000fe20000000f00 */
[----:B------:R-:W-:Y:S01]  /*2bc20*/  IMAD.MOV.U32 R190, RZ, RZ, R100 ;  /* 0x000000ffffbe7224 */ /* 0x000fe200078e0064 */
[----:B------:R-:W-:Y:S01]  /*2bc30*/  MOV R194, R33 ;  /* 0x0000002100c27202 */ /* 0x000fe20000000f00 */
[----:B------:R-:W-:Y:S01]  /*2bc40*/  IMAD.MOV.U32 R195, RZ, RZ, R32 ;  /* 0x000000ffffc37224 */ /* 0x000fe200078e0020 */
[C---:B------:R-:W-:Y:S08]  /*2bc50*/  HMMA.1688.F32.TF32 R56, R88.reuse, R12, R56 ;  /* 0x0000000c5838723c */ /* 0x040ff00000081038 */
[----:B------:R-:W-:Y:S01]  /*2bc60*/  HMMA.1688.F32.TF32 R60, R88, R16, R60 ;  /* 0x00000010583c723c */ /* 0x000fe2000008103c */
[----:B------:R-:W-:Y:S01]  /*2bc70*/  IMAD.MOV.U32 R192, RZ, RZ, R137 ;  /* 0x000000ffffc07224 */ /* 0x000fe200078e0089 */
[----:B------:R-:W-:Y:S01]  /*2bc80*/  LDS R196, [R3+0x20700] ;  /* 0x0207000003c47984 */ /* 0x000fe20000000800 */
[----:B------:R-:W-:-:S03]  /*2bc90*/  IMAD.MOV.U32 R193, RZ, RZ, R136 ;  /* 0x000000ffffc17224 */ /* 0x000fc600078e0088 */
[----:B------:R-:W-:Y:S01]  /*2bca0*/  LDS R136, [R3+0x20500] ;  /* 0x0205000003887984 */ /* 0x000fe20000000800 */
[----:B------:R-:W-:Y:S01]  /*2bcb0*/  MOV R237, R36 ;  /* 0x0000002400ed7202 */ /* 0x000fe20000000f00 */
[----:B------:R-:W-:Y:S01]  /*2bcc0*/  IMAD.MOV.U32 R238, RZ, RZ, R37 ;  /* 0x000000ffffee7224 */ /* 0x000fe200078e0025 */
[----:B------:R-:W-:Y:S01]  /*2bcd0*/  MOV R115, R39 ;  /* 0x0000002700737202 */ /* 0x000fe20000000f00 */
[----:B------:R-:W-:Y:S01]  /*2bce0*/  IMAD.MOV.U32 R239, RZ, RZ, R38 ;  /* 0x000000ffffef7224 */ /* 0x000fe200078e0026 */
[----:B------:R-:W-:Y:S01]  /*2bcf0*/  HMMA.1688.F32.TF32 R248, R244, R220, R248 ;  /* 0x000000dcf4f8723c */ /* 0x000fe200000810f8 */
[----:B------:R-:W-:Y:S04]  /*2bd00*/  LDS R137, [R0+0x20500] ;  /* 0x0205000000897984 */ /* 0x000fe80000000800 */
[----:B------:R-:W-:Y:S03]  /*2bd10*/  LDS R198, [R3+0x22700] ;  /* 0x0227000003c67984 */ /* 0x000fe60000000800 */
[----:B------:R-:W-:Y:S01]  /*2bd20*/  HMMA.1688.F32.TF32 R72, R88, R8, R72 ;  /* 0x000000085848723c */ /* 0x000fe20000081048 */
[----:B------:R-:W-:Y:S04]  /*2bd30*/  LDS R197, [R0+0x20700] ;  /* 0x0207000000c57984 */ /* 0x000fe80000000800 */
[----:B------:R-:W-:Y:S03]  /*2bd40*/  LDS R199, [R0+0x22700] ;  /* 0x0227000000c77984 */ /* 0x000fe60000000800 */
[C---:B----4-:R-:W-:Y:S11]  /*2bd50*/  HMMA.1688.F32.TF32 R36, R28.reuse, R24, R108 ;  /* 0x000000181c24723c */ /* 0x050ff6000008106c */
[----:B------:R-:W-:Y:S11]  /*2bd60*/  @!UPT UIADD3 URZ, URZ, URZ, URZ ;  /* 0x0000003f3f3ff290 */ /* 0x000ff6000fffe03f */
[----:B------:R-:W-:Y:S02]  /*2bd70*/  @!UPT UIADD3 URZ, URZ, URZ, URZ ;  /* 0x0000003f3f3ff290 */ /* 0x000fe4000fffe03f */
[----:B------:R-:W-:Y:S01]  /*2bd80*/  IMAD.MOV.U32 R109, RZ, RZ, R36 ;  /* 0x000000ffff6d7224 */ /* 0x000fe200078e0024 */
[----:B------:R-:W-:Y:S01]  /*2bd90*/  MOV R111, R38 ;  /* 0x00000026006f7202 */ /* 0x000fe20000000f00 */
[----:B------:R-:W-:Y:S02]  /*2bda0*/  IMAD.MOV.U32 R110, RZ, RZ, R37 ;  /* 0x000000ffff6e7224 */ /* 0x000fe400078e0025 */
[----:B------:R-:W-:Y:S02]  /*2bdb0*/  IMAD.MOV.U32 R236, RZ, RZ, R39 ;  /* 0x000000ffffec7224 */ /* 0x000fe400078e0027 */
[----:B--2---:R-:W-:Y:S01]  /*2bdc0*/  HMMA.1688.F32.TF32 R36, R28, R20, R128 ;  /* 0x000000141c24723c */ /* 0x004fe20000081080 */
        /* <DEDUP_REMOVED lines=30> */
[----:B------:R-:W-:Y:S01]  /*2bfb0*/  IMAD.MOV.U32 R112, RZ, RZ, R36 ;  /* 0x000000ffff707224 */ /* 0x000fe200078e0024 */
[----:B------:R-:W-:Y:S01]  /*2bfc0*/  MOV R113, R37 ;  /* 0x0000002500717202 */ /* 0x000fe20000000f00 */
[----:B------:R-:W-:-:S02]  /*2bfd0*/  IMAD.MOV.U32 R114, RZ, RZ, R38 ;  /* 0x000000ffff727224 */ /* 0x000fc400078e0026 */
[----:B------:R-:W-:Y:S02]  /*2bfe0*/  IMAD.MOV.U32 R108, RZ, RZ, R39 ;  /* 0x000000ffff6c7224 */ /* 0x000fe400078e0027 */
[C---:B---3--:R-:W-:Y:S11]  /*2bff0*/  HMMA.1688.F32.TF32 R36, R28.reuse, R8, R116 ;  /* 0x000000081c24723c */ /* 0x048ff60000081074 */
        /* <DEDUP_REMOVED lines=13> */
[C---:B------:R-:W-:Y:S08]  /*2c0d0*/  HMMA.1688.F32.TF32 R36, R28.reuse, R220, R124 ;  /* 0x000000dc1c24723c */ /* 0x040ff0000008107c */
[----:B--2---:R-:W-:Y:S11]  /*2c0e0*/  HMMA.1688.F32.TF32 R28, R28, R224, R128 ;  /* 0x000000e01c1c723c */ /* 0x004ff60000081080 */
[----:B------:R-:W-:Y:S11]  /*2c0f0*/  @!UPT UIADD3 URZ, URZ, URZ, URZ ;  /* 0x0000003f3f3ff290 */ /* 0x000ff6000fffe03f */
[----:B------:R-:W-:Y:S02]  /*2c100*/  @!UPT UIADD3 URZ, URZ, URZ, URZ ;  /* 0x0000003f3f3ff290 */ /* 0x000fe4000fffe03f */
[----:B------:R-:W-:Y:S01]  /*2c110*/  MOV R128, R28 ;  /* 0x0000001c00807202 */ /* 0x000fe20000000f00 */
[----:B------:R-:W-:Y:S01]  /*2c120*/  IMAD.MOV.U32 R129, RZ, RZ, R29 ;  /* 0x000000ffff817224 */ /* 0x000fe200078e001d */
[----:B------:R-:W-:Y:S01]  /*2c130*/  MOV R131, R31 ;  /* 0x0000001f00837202 */ /* 0x000fe20000000f00 */
[----:B------:R-:W-:Y:S02]  /*2c140*/  IMAD.MOV.U32 R130, RZ, RZ, R30 ;  /* 0x000000ffff827224 */ /* 0x000fe400078e001e */
[C---:B----4-:R-:W-:Y:S11]  /*2c150*/  HMMA.1688.F32.TF32 R28, R244.reuse, R12, R132 ;  /* 0x0000000cf41c723c */ /* 0x050ff60000081084 */
        /* <DEDUP_REMOVED lines=40> */
[----:B------:R-:W-:Y:S01]  /*2c3e0*/  IMAD.MOV.U32 R187, RZ, RZ, R98 ;  /* 0x000000ffffbb7224 */ /* 0x000fe200078e0062 */
[----:B------:R-:W-:Y:S01]  /*2c3f0*/  LDS R168, [R3+0x20600] ;  /* 0x0206000003a87984 */ /* 0x000fe20000000800 */
[----:B------:R-:W-:Y:S01]  /*2c400*/  IMAD.MOV.U32 R124, RZ, RZ, R36 ;  /* 0x000000ffff7c7224 */ /* 0x000fe200078e0024 */
[----:B------:R-:W-:Y:S01]  /*2c410*/  HMMA.1688.F32.TF32 R48, R104, R220, R48 ;  /* 0x000000dc6830723c */ /* 0x000fe20000081030 */
[----:B------:R-:W-:Y:S01]  /*2c420*/  IMAD.MOV.U32 R126, RZ, RZ, R38 ;  /* 0x000000ffff7e7224 */ /* 0x000fe200078e0026 */
[----:B------:R-:W-:Y:S01]  /*2c430*/  LDS R170, [R3+0x22600] ;  /* 0x0226000003aa7984 */ /* 0x000fe20000000800 */
[----:B------:R-:W-:-:S03]  /*2c440*/  IMAD.MOV.U32 R127, RZ, RZ, R39 ;  /* 0x000000ffff7f7224 */ /* 0x000fc600078e0027 */
        /* <DEDUP_REMOVED lines=10> */
[----:B--2---:R-:W-:Y:S02]  /*2c4f0*/  IMAD.MOV.U32 R248, RZ, RZ, R46 ;  /* 0x000000fffff87224 */ /* 0x004fe400078e002e */
[----:B------:R-:W2:Y:S01]  /*2c500*/  LDL.LU R46, [R1+0x24d4] ;  /* 0x0024d400012e7983 */ /* 0x000ea20000300800 */
[----:B------:R-:W-:-:S03]  /*2c510*/  IMAD.MOV.U32 R249, RZ, RZ, R47 ;  /* 0x000000fffff97224 */ /* 0x000fc600078e002f */
[----:B------:R-:W2:Y:S04]  /*2c520*/  LDL.LU R47, [R1+0x24d0] ;  /* 0x0024d000012f7983 */ /* 0x000ea80000300800 */
[----:B------:R-:W3:Y:S04]  /*2c530*/  LDL.LU R40, [R1+0x24cc] ;  /* 0x0024cc0001287983 */ /* 0x000ee80000300800 */
[----:B------:R-:W4:Y:S04]  /*2c540*/  LDL.LU R240, [R1+0x24c8] ;  /* 0x0024c80001f07983 */ /* 0x000f280000300800 */
[----:B------:R1:W-:Y:S04]  /*2c550*/  STL.64 [R1+0x2308], R246 ;  /* 0x002308f601007387 */ /* 0x0003e80000100a00 */
[----:B------:R1:W-:Y:S02]  /*2c560*/  STL.64 [R1+0x2300], R244 ;  /* 0x002300f401007387 */ /* 0x0003e40000100a00 */
[----:B-1----:R-:W-:-:S02]  /*2c570*/  IMAD.MOV.U32 R246, RZ, RZ, R243 ;  /* 0x000000fffff67224 */ /* 0x002fc400078e00f3 */
[----:B------:R-:W-:Y:S01]  /*2c580*/  IMAD.MOV.U32 R244, RZ, RZ, R241 ;  /* 0x000000fffff47224 */ /* 0x000fe200078e00f1 */
[----:B------:R-:W-:Y:S01]  /*2c590*/  MOV R245, R242 ;  /* 0x000000f200f57202 */ /* 0x000fe20000000f00 */
[----:B------:R-:W4:Y:S04]  /*2c5a0*/  LDL.LU R241, [R1+0x24c4] ;  /* 0x0024c40001f17983 */ /* 0x000f280000300800 */
[----:B------:R-:W4:Y:S04]  /*2c5b0*/  LDL.LU R242, [R1+0x24c0] ;  /* 0x0024c00001f27983 */ /* 0x000f280000300800 */
[----:B------:R-:W4:Y:S01]  /*2c5c0*/  LDL.LU R243, [R1+0x24bc] ;  /* 0x0024bc0001f37983 */ /* 0x000f220000300800 */
[----:B------:R-:W-:-:S03]  /*2c5d0*/  IMAD.MOV.U32 R247, RZ, RZ, R41 ;  /* 0x000000fffff77224 */ /* 0x000fc600078e0029 */
[----:B------:R-:W3:Y:S04]  /*2c5e0*/  LDL.LU R41, [R1+0x24b8] ;  /* 0x0024b80001297983 */ /* 0x000ee80000300800 */
[----:B------:R-:W3:Y:S04]  /*2c5f0*/  LDL.LU R42, [R1+0x24b4] ;  /* 0x0024b400012a7983 */ /* 0x000ee80000300800 */
[----:B------:R-:W3:Y:S04]  /*2c600*/  LDL.LU R43, [R1+0x24b0] ;  /* 0x0024b000012b7983 */ /* 0x000ee80000300800 */
[----:B------:R-:W2:Y:S04]  /*2c610*/  LDL.LU R100, [R1+0x24ac] ;  /* 0x0024ac0001647983 */ /* 0x000ea80000300800 */
[----:B------:R-:W2:Y:S01]  /*2c620*/  LDL.LU R92, [R1+0x24a8] ;  /* 0x0024a800015c7983 */ /* 0x000ea20000300800 */
[----:B----4-:R-:W-:Y:S11]  /*2c630*/  HMMA.1688.F32.TF32 R240, R104, R12, R240 ;  /* 0x0000000c68f0723c */ /* 0x010ff600000810f0 */
[----:B------:R-:W-:Y:S11]  /*2c640*/  @!UPT UIADD3 URZ, URZ, URZ, URZ ;  /* 0x0000003f3f3ff290 */ /* 0x000ff6000fffe03f */
[----:B------:R-:W-:Y:S01]  /*2c650*/  @!UPT UIADD3 URZ, URZ, URZ, URZ ;  /* 0x0000003f3f3ff290 */ /* 0x000fe2000fffe03f */
[----:B------:R1:W-:Y:S04]  /*2c660*/  STL.64 [R1+0x2318], R242 ;  /* 0x002318f201007387 */ /* 0x0003e80000100a00 */
[----:B------:R4:W-:Y:S01]  /*2c670*/  STL.64 [R1+0x2310], R240 ;  /* 0x002310f001007387 */ /* 0x0009e20000100a00 */
[----:B-1----:R-:W-:Y:S01]  /*2c680*/  MOV R242, R95 ;  /* 0x0000005f00f27202 */ /* 0x002fe20000000f00 */
[----:B----4-:R-:W-:Y:S02]  /*2c690*/  IMAD.MOV.U32 R240, RZ, RZ, R93 ;  /* 0x000000fffff07224 */ /* 0x010fe400078e005d */
[----:B------:R-:W2:Y:S01]  /*2c6a0*/  LDL.LU R93, [R1+0x24a4] ;  /* 0x0024a400015d7983 */ /* 0x000ea20000300800 */
[----:B------:R-:W-:-:S03]  /*2c6b0*/  IMAD.MOV.U32 R241, RZ, RZ, R94 ;  /* 0x000000fffff17224 */ /* 0x000fc600078e005e */
[----:B------:R-:W2:Y:S04]  /*2c6c0*/  LDL.LU R94, [R1+0x24a0] ;  /* 0x0024a000015e7983 */ /* 0x000ea80000300800 */
[----:B------:R-:W2:Y:S01]  /*2c6d0*/  LDL.LU R95, [R1+0x249c] ;  /* 0x00249c00015f7983 */ /* 0x000ea20000300800 */
[----:B------:R-:W-:-:S03]  /*2c6e0*/  IMAD.MOV.U32 R243, RZ, RZ, R101 ;  /* 0x000000fffff37224 */ /* 0x000fc600078e0065 */
[----:B------:R-:W4:Y:S04]  /*2c6f0*/  LDL.LU R101, [R1+0x2498] ;  /* 0x0024980001657983 */ /* 0x000f280000300800 */
[----:B------:R-:W4:Y:S04]  /*2c700*/  LDL.LU R102, [R1+0x2494] ;  /* 0x0024940001667983 */ /* 0x000f280000300800 */
[----:B------:R-:W3:Y:S04]  /*2c710*/  LDL.LU R96, [R1+0x2490] ;  /* 0x0024900001607983 */ /* 0x000ee80000300800 */
[----:B------:R-:W4:Y:S04]  /*2c720*/  LDL.LU R97, [R1+0x248c] ;  /* 0x00248c0001617983 */ /* 0x000f280000300800 */
[----:B------:R-:W4:Y:S01]  /*2c730*/  LDL.LU R98, [R1+0x2488] ;  /* 0x0024880001627983 */ /* 0x000f220000300800 */
[C---:B--2---:R-:W-:Y:S07]  /*2c740*/  HMMA.1688.F32.TF32 R28, R104.reuse, R16, R92 ;  /* 0x00000010681c723c */ /* 0x044fee000008105c */
[----:B------:R-:W-:Y:S01]  /*2c750*/  MOV R92, R99 ;  /* 0x00000063005c7202 */ /* 0x000fe20000000f00 */
[----:B------:R-:W-:Y:S01]  /*2c760*/  IMAD.MOV.U32 R93, RZ, RZ, R103 ;  /* 0x000000ffff5d7224 */ /* 0x000fe200078e0067 */
[----:B------:R-:W4:Y:S04]  /*2c770*/  LDL.LU R99, [R1+0x2484] ;  /* 0x0024840001637983 */ /* 0x000f280000300800 */
[----:B------:R-:W2:Y:S01]  /*2c780*/  LDL.LU R103, [R1+0x2480] ;  /* 0x0024800001677983 */ /* 0x000ea20000300800 */
[C---:B---3--:R-:W-:Y:S08]  /*2c790*/  HMMA.1688.F32.TF32 R40, R104.reuse, R8, R40 ;  /* 0x000000086828723c */ /* 0x048ff00000081028 */
[----:B------:R-:W-:Y:S01]  /*2c7a0*/  HMMA.1688.F32.TF32 R44, R104, R4, R44 ;  /* 0x00000004682c723c */ /* 0x000fe2000008102c */
[----:B------:R-:W-:Y:S07]  /*2c7b0*/  STL.64 [R1+0x2328], R30 ;  /* 0x0023281e01007387 */ /* 0x000fee0000100a00 */
[----:B------:R-:W-:Y:S01]  /*2c7c0*/  HMMA.1688.F32.TF32 R64, R88, R24, R64 ;  /* 0x000000185840723c */ /* 0x000fe20000081040 */
[----:B------:R1:W-:Y:S01]  /*2c7d0*/  STL.64 [R1+0x2320], R28 ;  /* 0x0023201c01007387 */ /* 0x0003e20000100a00 */
[----:B------:R-:W-:Y:S01]  /*2c7e0*/  IMAD.MOV.U32 R94, RZ, RZ, R139 ;  /* 0x000000ffff5e7224 */ /* 0x000fe200078e008b */
[----:B------:R-:W-:-:S05]  /*2c7f0*/  MOV R95, R138 ;  /* 0x0000008a005f7202 */ /* 0x000fca0000000f00 */
[C---:B------:R-:W-:Y:S08]  /*2c800*/  HMMA.1688.F32.TF32 R68, R88.reuse, R20, R68 ;  /* 0x000000145844723c */ /* 0x040ff00000081044 */
[----:B------:R-:W-:Y:S01]  /*2c810*/  HMMA.1688.F32.TF32 R76, R88, R4, R76 ;  /* 0x00000004584c723c */ /* 0x000fe2000008104c */
[----:B-1----:R-:W-:-:S07]  /*2c820*/  IMAD.MOV.U32 R28, RZ, RZ, R232 ;  /* 0x000000ffff1c7224 */ /* 0x002fce00078e00e8 */
[C---:B------:R-:W-:Y:S08]  /*2c830*/  HMMA.1688.F32.TF32 R80, R88.reuse, R220, R80 ;  /* 0x000000dc5850723c */ /* 0x040ff00000081050 */
[----:B------:R-:W-:Y:S01]  /*2c840*/  HMMA.1688.F32.TF32 R84, R88, R224, R84 ;  /* 0x000000e05854723c */ /* 0x000fe20000081054 */
[----:B------:R-:W-:Y:S01]  /*2c850*/  MOV R29, R233 ;  /* 0x000000e9001d7202 */ /* 0x000fe20000000f00 */
[----:B------:R-:W-:Y:S01]  /*2c860*/  IMAD.MOV.U32 R30, RZ, RZ, R234 ;  /* 0x000000ffff1e7224 */ /* 0x000fe200078e00ea */
[----:B------:R-:W-:Y:S01]  /*2c870*/  LDS R138, [R3+0x22500] ;  /* 0x02250000038a7984 */ /* 0x000fe20000000800 */
[----:B------:R-:W-:-:S03]  /*2c880*/  IMAD.MOV.U32 R31, RZ, RZ, R235 ;  /* 0x000000ffff1f7224 */ /* 0x000fc600078e00eb */
[----:B------:R-:W-:Y:S01]  /*2c890*/  LDS R139, [R0+0x22500] ;  /* 0x02250000008b7984 */ /* 0x000fe20000000800 */
[C---:B----4-:R-:W-:Y:S08]  /*2c8a0*/  HMMA.1688.F32.TF32 R32, R104.reuse, R24, R96 ;  /* 0x000000186820723c */ /* 0x050ff00000081060 */
[----:B--2---:R-:W-:Y:S01]  /*2c8b0*/  HMMA.1688.F32.TF32 R36, R104, R20, R100 ;  /* 0x000000146824723c */ /* 0x004fe20000081064 */
[----:B------:R-:W-:Y:S04]  /*2c8c0*/  LDS R104, [R3+0x20400] ;  /* 0x0204000003687984 */ /* 0x000fe80000000800 */
[----:B------:R-:W-:Y:S04]  /*2c8d0*/  LDS R106, [R3+0x22400] ;  /* 0x02240000036a7984 */ /* 0x000fe80000000800 */
[----:B------:R-:W-:Y:S04]  /*2c8e0*/  LDS R105, [R0+0x20400] ;  /* 0x0204000000697984 */ /* 0x000fe80000000800 */
[----:B------:R-:W1:Y:S04]  /*2c8f0*/  LDS R107, [R0+0x22400] ;  /* 0x02240000006b7984 */ /* 0x000e680000000800 */
[----:B------:R-:W-:Y:S04]  /*2c900*/  STL.64 [R1+0x2338], R34 ;  /* 0x0023382201007387 */ /* 0x000fe80000100a00 */
[----:B------:R2:W-:Y:S04]  /*2c910*/  STL.64 [R1+0x2330], R32 ;  /* 0x0023302001007387 */ /* 0x0005e80000100a00 */
        /* <DEDUP_REMOVED lines=10> */
[----:B------:R-:W-:Y:S01]  /*2c9c0*/  STL.64 [R1+0x2398], R58 ;  /* 0x0023983a01007387 */ /* 0x000fe20000100a00 */
[----:B-1----:R-:W-:Y:S03]  /*2c9d0*/  HMMA.1688.F32.TF32 R100, R104, R220, R248 ;  /* 0x000000dc6864723c */ /* 0x002fe600000810f8 */
[----:B------:R1:W-:Y:S04]  /*2c9e0*/  STL.64 [R1+0x2390], R56 ;  /* 0x0023903801007387 */ /* 0x0003e80000100a00 */
[----:B------:R-:W-:Y:S01]  /*2c9f0*/  STL.64 [R1+0x23a8], R62 ;  /* 0x0023a83e01007387 */ /* 0x000fe20000100a00 */
[----:B------:R-:W-:-:S03]  /*2ca00*/  IMAD.MOV.U32 R248, RZ, RZ, R148 ;  /* 0x000000fffff87224 */ /* 0x000fc600078e0094 */
[----:B------:R1:W-:Y:S01]  /*2ca10*/  STL.64 [R1+0x23a0], R60 ;  /* 0x0023a03c01007387 */ /* 0x0003e20000100a00 */
[----:B------:R-:W-:-:S03]  /*2ca20*/  MOV R249, R149 ;  /* 0x0000009500f97202 */ /* 0x000fc60000000f00 */
[----:B------:R-:W-:Y:S01]  /*2ca30*/  STL.64 [R1+0x23b8], R66 ;  /* 0x0023b84201007387 */ /* 0x000fe20000100a00 */
[----:B------:R-:W-:-:S03]  /*2ca40*/  IMAD.MOV.U32 R250, RZ, RZ, R150 ;  /* 0x000000fffffa7224 */ /* 0x000fc600078e0096 */
[----:B------:R1:W-:Y:S01]  /*2ca50*/  STL.64 [R1+0x23b0], R64 ;  /* 0x0023b04001007387 */ /* 0x0003e20000100a00 */
[----:B------:R-:W-:Y:S01]  /*2ca60*/  HMMA.1688.F32.TF32 R96, R104, R4, R244 ;  /* 0x000000046860723c */ /* 0x000fe200000810f4 */
[----:B------:R-:W-:Y:S02]  /*2ca70*/  IMAD.MOV.U32 R251, RZ, RZ, R151 ;  /* 0x000000fffffb7224 */ /* 0x000fe400078e0097 */
[----:B------:R-:W4:Y:S04]  /*2ca80*/  LDL.LU R148, [R1+0x247c] ;  /* 0x00247c0001947983 */ /* 0x000f280000300800 */
[----:B------:R-:W4:Y:S01]  /*2ca90*/  LDL.LU R149, [R1+0x2478] ;  /* 0x0024780001957983 */ /* 0x000f220000300800 */
[----:B------:R-:W-:Y:S01]  /*2caa0*/  MOV R244, R144 ;  /* 0x0000009000f47202 */ /* 0x000fe20000000f00 */
[----:B------:R-:W-:-:S02]  /*2cab0*/  IMAD.MOV.U32 R245, RZ, RZ, R145 ;  /* 0x000000fffff57224 */ /* 0x000fc400078e0091 */
[----:B------:R-:W4:Y:S01]  /*2cac0*/  LDL.LU R150, [R1+0x2474] ;  /* 0x0024740001967983 */ /* 0x000f220000300800 */
[----:B------:R-:W-:Y:S01]  /*2cad0*/  HMMA.1688.F32.TF32 R88, R104, R16, R92 ;  /* 0x000000106858723c */ /* 0x000fe2000008105c */
[----:B------:R-:W-:Y:S02]  /*2cae0*/  IMAD.MOV.U32 R246, RZ, RZ, R146 ;  /* 0x000000fffff67224 */ /* 0x000fe400078e0092 */
[----:B------:R-:W4:Y:S01]  /*2caf0*/  LDL.LU R151, [R1+0x2470] ;  /* 0x0024700001977983 */ /* 0x000f220000300800 */
[----:B------:R-:W-:-:S03]  /*2cb00*/  MOV R247, R147 ;  /* 0x0000009300f77202 */ /* 0x000fc60000000f00 */
[----:B------:R-:W4:Y:S01]  /*2cb10*/  LDL.LU R144, [R1+0x246c] ;  /* 0x00246c0001907983 */ /* 0x000f220000300800 */
[----:B------:R-:W-:Y:S03]  /*2cb20*/  HMMA.1688.F32.TF32 R92, R104, R20, R240 ;  /* 0x00000014685c723c */ /* 0x000fe600000810f0 */
[----:B------:R-:W4:Y:S04]  /*2cb30*/  LDL.LU R145, [R1+0x2468] ;  /* 0x0024680001917983 */ /* 0x000f280000300800 */
[----:B------:R-:W4:Y:S01]  /*2cb40*/  LDL.LU R146, [R1+0x2464] ;  /* 0x0024640001927983 */ /* 0x000f220000300800 */
[----:B------:R-:W-:Y:S01]  /*2cb50*/  IMAD.MOV.U32 R240, RZ, RZ, R140 ;  /* 0x000000fffff07224 */ /* 0x000fe200078e008c */
[----:B------:R-:W-:Y:S01]  /*2cb60*/  MOV R242, R142 ;  /* 0x0000008e00f27202 */ /* 0x000fe20000000f00 */
[----:B------:R-:W-:Y:S01]  /*2cb70*/  IMAD.MOV.U32 R241, RZ, RZ, R141 ;  /* 0x000000fffff17224 */ /* 0x000fe200078e008d */
[----:B------:R-:W4:Y:S01]  /*2cb80*/  LDL.LU R147, [R1+0x2460] ;  /* 0x0024600001937983 */ /* 0x000f220000300800 */
[----:B------:R-:W-:-:S03]  /*2cb90*/  IMAD.MOV.U32 R243, RZ, RZ, R143 ;  /* 0x000000fffff37224 */ /* 0x000fc600078e008f */
[----:B------:R-:W4:Y:S04]  /*2cba0*/  LDL.LU R140, [R1+0x245c] ;  /* 0x00245c00018c7983 */ /* 0x000f280000300800 */
[----:B------:R-:W4:Y:S04]  /*2cbb0*/  LDL.LU R141, [R1+0x2458] ;  /* 0x00245800018d7983 */ /* 0x000f280000300800 */
[----:B------:R-:W4:Y:S04]  /*2cbc0*/  LDL.LU R142, [R1+0x2454] ;  /* 0x00245400018e7983 */ /* 0x000f280000300800 */
[----:B------:R-:W4:Y:S01]  /*2cbd0*/  LDL.LU R143, [R1+0x2450] ;  /* 0x00245000018f7983 */ /* 0x000f220000300800 */
[----:B--2---:R-:W-:-:S03]  /*2cbe0*/  MOV R32, R132 ;  /* 0x0000008400207202 */ /* 0x004fc60000000f00 */
[----:B------:R-:W2:Y:S01]  /*2cbf0*/  LDL.LU R232, [R1+0x244c] ;  /* 0x00244c0001e87983 */ /* 0x000ea20000300800 */
[----:B------:R-:W-:-:S03]  /*2cc00*/  IMAD.MOV.U32 R33, RZ, RZ, R133 ;  /* 0x000000ffff217224 */ /* 0x000fc600078e0085 */
[----:B------:R-:W2:Y:S01]  /*2cc10*/  LDL.LU R233, [R1+0x2448] ;  /* 0x0024480001e97983 */ /* 0x000ea20000300800 */
[----:B------:R-:W-:-:S03]  /*2cc20*/  IMAD.MOV.U32 R34, RZ, RZ, R134 ;  /* 0x000000ffff227224 */ /* 0x000fc600078e0086 */
[----:B------:R-:W2:Y:S01]  /*2cc30*/  LDL.LU R234, [R1+0x2444] ;  /* 0x0024440001ea7983 */ /* 0x000ea20000300800 */
[----:B------:R-:W-:-:S03]  /*2cc40*/  MOV R35, R135 ;  /* 0x0000008700237202 */ /* 0x000fc60000000f00 */
[----:B------:R-:W2:Y:S01]  /*2cc50*/  LDL.LU R235, [R1+0x2440] ;  /* 0x0024400001eb7983 */ /* 0x000ea20000300800 */
[----:B---3--:R-:W-:-:S03]  /*2cc60*/  IMAD.MOV.U32 R36, RZ, RZ, R128 ;  /* 0x000000ffff247224 */ /* 0x008fc600078e0080 */
[----:B------:R-:W3:Y:S01]  /*2cc70*/  LDL.LU R132, [R1+0x243c] ;  /* 0x00243c0001847983 */ /* 0x000ee20000300800 */
[----:B------:R-:W-:-:S03]  /*2cc80*/  IMAD.MOV.U32 R37, RZ, RZ, R129 ;  /* 0x000000ffff257224 */ /* 0x000fc600078e0081 */
[----:B------:R-:W3:Y:S01]  /*2cc90*/  LDL.LU R133, [R1+0x2438] ;  /* 0x0024380001857983 */ /* 0x000ee20000300800 */
[----:B------:R-:W-:-:S03]  /*2cca0*/  MOV R38, R130 ;  /* 0x0000008200267202 */ /* 0x000fc60000000f00 */
[----:B------:R-:W3:Y:S01]  /*2ccb0*/  LDL.LU R134, [R1+0x2434] ;  /* 0x0024340001867983 */ /* 0x000ee20000300800 */
[----:B------:R-:W-:-:S03]  /*2ccc0*/  IMAD.MOV.U32 R39, RZ, RZ, R131 ;  /* 0x000000ffff277224 */ /* 0x000fc600078e0083 */
[----:B------:R-:W3:Y:S01]  /*2ccd0*/  LDL.LU R135, [R1+0x2430] ;  /* 0x0024300001877983 */ /* 0x000ee20000300800 */
[----:B------:R-:W-:-:S03]  /*2cce0*/  IMAD.MOV.U32 R40, RZ, RZ, R124 ;  /* 0x000000ffff287224 */ /* 0x000fc600078e007c */
[----:B------:R-:W2:Y:S01]  /*2ccf0*/  LDL.LU R128, [R1+0x242c] ;  /* 0x00242c0001807983 */ /* 0x000ea20000300800 */
[----:B------:R-:W-:-:S03]  /*2cd00*/  MOV R41, R125 ;  /* 0x0000007d00297202 */ /* 0x000fc60000000f00 */
[----:B------:R-:W2:Y:S01]  /*2cd10*/  LDL.LU R129, [R1+0x2428] ;  /* 0x0024280001817983 */ /* 0x000ea20000300800 */
[----:B------:R-:W-:-:S03]  /*2cd20*/  IMAD.MOV.U32 R42, RZ, RZ, R126 ;  /* 0x000000ffff2a7224 */ /* 0x000fc600078e007e */
[----:B------:R-:W2:Y:S01]  /*2cd30*/  LDL.LU R130, [R1+0x2424] ;  /* 0x0024240001827983 */ /* 0x000ea20000300800 */
        /* <DEDUP_REMOVED lines=26> */
[----:B-1----:R-:W-:-:S03]  /*2cee0*/  MOV R56, R109 ;  /* 0x0000006d00387202 */ /* 0x002fc60000000f00 */
        /* <DEDUP_REMOVED lines=25> */
[----:B------:R-:W-:Y:S08]  /*2d080*/  HMMA.1688.F32.TF32 R188, R104, R8, R188 ;  /* 0x0000000868bc723c */ /* 0x000ff000000810bc */
[C---:B------:R-:W-:Y:S08]  /*2d090*/  HMMA.1688.F32.TF32 R152, R168.reuse, R20, R152 ;  /* 0x00000014a898723c */ /* 0x040ff00000081098 */
[C---:B------:R-:W-:Y:S08]  /*2d0a0*/  HMMA.1688.F32.TF32 R156, R168.reuse, R8, R156 ;  /* 0x00000008a89c723c */ /* 0x040ff0000008109c */
[C---:B------:R-:W-:Y:S08]  /*2d0b0*/  HMMA.1688.F32.TF32 R160, R168.reuse, R4, R160 ;  /* 0x00000004a8a0723c */ /* 0x040ff000000810a0 */
[----:B------:R-:W-:Y:S08]  /*2d0c0*/  HMMA.1688.F32.TF32 R164, R168, R220, R164 ;  /* 0x000000dca8a4723c */ /* 0x000ff000000810a4 */
[C---:B------:R-:W-:Y:S08]  /*2d0d0*/  HMMA.1688.F32.TF32 R172, R196.reuse, R12, R172 ;  /* 0x0000000cc4ac723c */ /* 0x040ff000000810ac */
[C---:B------:R-:W-:Y:S08]  /*2d0e0*/  HMMA.1688.F32.TF32 R176, R196.reuse, R16, R176 ;  /* 0x00000010c4b0723c */ /* 0x040ff000000810b0 */
[C---:B------:R-:W-:Y:S08]  /*2d0f0*/  HMMA.1688.F32.TF32 R180, R196.reuse, R24, R180 ;  /* 0x00000018c4b4723c */ /* 0x040ff000000810b4 */
[C---:B------:R-:W-:Y:S08]  /*2d100*/  HMMA.1688.F32.TF32 R204, R196.reuse, R20, R204 ;  /* 0x00000014c4cc723c */ /* 0x040ff000000810cc */
[----:B------:R-:W-:Y:S08]  /*2d110*/  HMMA.1688.F32.TF32 R200, R196, R224, R200 ;  /* 0x000000e0c4c8723c */ /* 0x000ff000000810c8 */
[C---:B----4-:R-:W-:Y:S08]  /*2d120*/  HMMA.1688.F32.TF32 R148, R168.reuse, R24, R148 ;  /* 0x00000018a894723c */ /* 0x050ff00000081094 */
[C---:B------:R-:W-:Y:S08]  /*2d130*/  HMMA.1688.F32.TF32 R144, R168.reuse, R16, R144 ;  /* 0x00000010a890723c */ /* 0x040ff00000081090 */
[C---:B------:R-:W-:Y:S08]  /*2d140*/  HMMA.1688.F32.TF32 R140, R168.reuse, R12, R140 ;  /* 0x0000000ca88c723c */ /* 0x040ff0000008108c */
[----:B------:R-:W-:Y:S08]  /*2d150*/  HMMA.1688.F32.TF32 R168, R168, R224, R228 ;  /* 0x000000e0a8a8723c */ /* 0x000ff000000810e4 */
[----:B------:R-:W-:Y:S01]  /*2d160*/  HMMA.1688.F32.TF32 R228, R196, R8, R208 ;  /* 0x00000008c4e4723c */ /* 0x000fe200000810d0 */
[----:B------:R-:W-:Y:S04]  /*2d170*/  LDS R208, [R3+0x24100] ;  /* 0x0241000003d07984 */ /* 0x000fe80000000800 */
[----:B------:R-:W-:Y:S04]  /*2d180*/  LDS R210, [R3+0x26100] ;  /* 0x0261000003d27984 */ /* 0x000fe80000000800 */
[----:B------:R-:W-:Y:S04]  /*2d190*/  LDS R209, [R0+0x24100] ;  /* 0x0241000000d17984 */ /* 0x000fe80000000800 */
[----:B------:R-:W1:Y:S01]  /*2d1a0*/  LDS R211, [R0+0x26100] ;  /* 0x0261000000d37984 */ /* 0x000e620000000800 */
[C---:B---3--:R-:W-:Y:S08]  /*2d1b0*/  HMMA.1688.F32.TF32 R132, R136.reuse, R220, R132 ;  /* 0x000000dc8884723c */ /* 0x048ff00000081084 */
[C---:B--2---:R-:W-:Y:S08]  /*2d1c0*/  HMMA.1688.F32.TF32 R128, R136.reuse, R4, R128 ;  /* 0x000000048880723c */ /* 0x044ff00000081080 */
[C---:B------:R-:W-:Y:S08]  /*2d1d0*/  HMMA.1688.F32.TF32 R124, R136.reuse, R8, R124 ;  /* 0x00000008887c723c */ /* 0x040ff0000008107c */
[C---:B------:R-:W-:Y:S08]  /*2d1e0*/  HMMA.1688.F32.TF32 R120, R136.reuse, R20, R120 ;  /* 0x000000148878723c */ /* 0x040ff00000081078 */
[C---:B------:R-:W-:Y:S08]  /*2d1f0*/  HMMA.1688.F32.TF32 R116, R136.reuse, R24, R116 ;  /* 0x000000188874723c */ /* 0x040ff00000081074 */
[----:B------:R-:W-:Y:S08]  /*2d200*/  HMMA.1688.F32.TF32 R108, R136, R12, R108 ;  /* 0x0000000c886c723c */ /* 0x000ff0000008106c */
[----:B------:R-:W-:Y:S08]  /*2d210*/  HMMA.1688.F32.TF32 R104, R104, R224, R236 ;  /* 0x000000e06868723c */ /* 0x000ff000000810ec */
[C---:B------:R-:W-:Y:S08]  /*2d220*/  HMMA.1688.F32.TF32 R112, R136.reuse, R16, R112 ;  /* 0x000000108870723c */ /* 0x040ff00000081070 */
[----:B------:R-:W-:Y:S08]  /*2d230*/  HMMA.1688.F32.TF32 R136, R136, R224, R232 ;  /* 0x000000e08888723c */ /* 0x000ff000000810e8 */
[C---:B------:R-:W-:Y:S01]  /*2d240*/  HMMA.1688.F32.TF32 R232, R196.reuse, R4, R212 ;  /* 0x00000004c4e8723c */ /* 0x040fe200000810d4 */
[----:B------:R-:W-:Y:S04]  /*2d250*/  LDS R212, [R3+0x24200] ;  /* 0x0242000003d47984 */ /* 0x000fe80000000800 */
[----:B------:R-:W-:Y:S03]  /*2d260*/  LDS R214, [R3+0x26200] ;  /* 0x0262000003d67984 */ /* 0x000fe60000000800 */
[----:B------:R-:W-:Y:S01]  /*2d270*/  HMMA.1688.F32.TF32 R236, R196, R220, R216 ;  /* 0x000000dcc4ec723c */ /* 0x000fe200000810d8 */
[----:B------:R-:W-:Y:S04]  /*2d280*/  LDS R196, [R3+0x24000] ;  /* 0x0240000003c47984 */ /* 0x000fe80000000800 */
[----:B------:R-:W-:Y:S04]  /*2d290*/  LDS R198, [R3+0x26000] ;  /* 0x0260000003c67984 */ /* 0x000fe80000000800 */
[----:B------:R-:W-:Y:S04]  /*2d2a0*/  LDS R197, [R0+0x24000] ;  /* 0x0240000000c57984 */ /* 0x000fe80000000800 */
[----:B------:R-:W2:Y:S01]  /*2d2b0*/  LDS R199, [R0+0x26000] ;  /* 0x0260000000c77984 */ /* 0x000ea20000000800 */
[C---:B-1----:R-:W-:Y:S03]  /*2d2c0*/  HMMA.1688.F32.TF32 R32, R208.reuse, R14, R32 ;  /* 0x0000000ed020723c */ /* 0x042fe60000081020 */
[----:B------:R-:W-:Y:S04]  /*2d2d0*/  LDS R213, [R0+0x24200] ;  /* 0x0242000000d57984 */ /* 0x000fe80000000800 */
[----:B------:R-:W1:Y:S01]  /*2d2e0*/  LDS R215, [R0+0x26200] ;  /* 0x0262000000d77984 */ /* 0x000e620000000800 */
[C---:B------:R-:W-:Y:S03]  /*2d2f0*/  HMMA.1688.F32.TF32 R28, R208.reuse, R18, R28 ;  /* 0x00000012d01c723c */ /* 0x040fe6000008101c */
[----:B------:R-:W-:Y:S04]  /*2d300*/  LDS R216, [R3+0x24300] ;  /* 0x0243000003d87984 */ /* 0x000fe80000000800 */
[----:B------:R-:W-:Y:S01]  /*2d310*/  LDS R218, [R3+0x26300] ;  /* 0x0263000003da7984 */ /* 0x000fe20000000800 */
[----:B------:R-:W-:Y:S03]  /*2d320*/  HMMA.1688.F32.TF32 R240, R208, R26, R240 ;  /* 0x0000001ad0f0723c */ /* 0x000fe600000810f0 */
[----:B------:R-:W-:Y:S04]  /*2d330*/  LDS R217, [R0+0x24300] ;  /* 0x0243000000d97984 */ /* 0x000fe80000000800 */
[----:B------:R-:W3:Y:S01]  /*2d340*/  LDS R219, [R0+0x26300] ;  /* 0x0263000000db7984 */ /* 0x000ee20000000800 */
[C---:B--2---:R-:W-:Y:S08]  /*2d350*/  HMMA.1688.F32.TF32 R64, R196.reuse, R14, R64 ;  /* 0x0000000ec440723c */ /* 0x044ff00000081040 */
[C---:B------:R-:W-:Y:S08]  /*2d360*/  HMMA.1688.F32.TF32 R60, R196.reuse, R18, R60 ;  /* 0x00000012c43c723c */ /* 0x040ff0000008103c */
[C---:B------:R-:W-:Y:S08]  /*2d370*/  HMMA.1688.F32.TF32 R56, R196.reuse, R26, R56 ;  /* 0x0000001ac438723c */ /* 0x040ff00000081038 */
[C---:B------:R-:W-:Y:S08]  /*2d380*/  HMMA.1688.F32.TF32 R52, R196.reuse, R22, R52 ;  /* 0x00000016c434723c */ /* 0x040ff00000081034 */
[----:B------:R-:W-:Y:S01]  /*2d390*/  HMMA.1688.F32.TF32 R48, R196, R10, R48 ;  /* 0x0000000ac430723c */ /* 0x000fe20000081030 */
[----:B------:R-:W-:-:S07]  /*2d3a0*/  IMAD.MOV.U32 R5, RZ, RZ, R66 ;  /* 0x000000ffff057224 */ /* 0x000fce00078e0042 */
[C---:B------:R-:W-:Y:S01]  /*2d3b0*/  HMMA.1688.F32.TF32 R44, R196.reuse, R6, R44 ;  /* 0x00000006c42c723c */ /* 0x040fe2000008102c */
[----:B------:R-:W-:Y:S01]  /*2d3c0*/  IMAD.MOV.U32 R4, RZ, RZ, R67 ;  /* 0x000000ffff047224 */ /* 0x000fe200078e0043 */
[----:B------:R-:W-:Y:S01]  /*2d3d0*/  MOV R8, R65 ;  /* 0x0000004100087202 */ /* 0x000fe20000000f00 */
[----:B------:R-:W-:Y:S01]  /*2d3e0*/  IMAD.MOV.U32 R9, RZ, RZ, R64 ;  /* 0x000000ffff097224 */ /* 0x000fe200078e0040 */
[----:B------:R-:W2:Y:S04]  /*2d3f0*/  LDL.LU.64 R66, [R1+0x23b8] ;  /* 0x0023b80001427983 */ /* 0x000ea80000300a00 */
[C---:B------:R-:W-:Y:S01]  /*2d400*/  HMMA.1688.F32.TF32 R40, R196.reuse, R222, R40 ;  /* 0x000000dec428723c */ /* 0x040fe20000081028 */
[----:B------:R-:W2:Y:S01]  /*2d410*/  LDL.LU.64 R64, [R1+0x23b0] ;  /* 0x0023b00001407983 */ /* 0x000ea20000300a00 */
[----:B------:R-:W-:Y:S01]  /*2d420*/  IMAD.MOV.U32 R13, RZ, RZ, R62 ;  /* 0x000000ffff0d7224 */ /* 0x000fe200078e003e */
[----:B------:R-:W-:Y:S01]  /*2d430*/  MOV R12, R63 ;  /* 0x0000003f000c7202 */ /* 0x000fe20000000f00 */
[----:B------:R-:W-:Y:S01]  /*2d440*/  IMAD.MOV.U32 R16, RZ, RZ, R61 ;  /* 0x000000ffff107224 */ /* 0x000fe200078e003d */
[----:B------:R-:W-:Y:S01]  /*2d450*/  MOV R17, R60 ;  /* 0x0000003c00117202 */ /* 0x000fe20000000f00 */
[----:B------:R-:W4:Y:S02]  /*2d460*/  LDL.LU.64 R62, [R1+0x23a8] ;  /* 0x0023a800013e7983 */ /* 0x000f240000300a00 */
[----:B------:R-:W-:Y:S02]  /*2d470*/  HMMA.1688.F32.TF32 R196, R196, R226, R36 ;  /* 0x000000e2c4c4723c */ /* 0x000fe40000081024 */
[----:B------:R-:W4:Y:S04]  /*2d480*/  LDL.LU.64 R60, [R1+0x23a0] ;  /* 0x0023a000013c7983 */ /* 0x000f280000300a00 */
[----:B------:R-:W-:Y:S04]  /*2d490*/  STL.64 [R1+0xb0], R56 ;  /* 0x0000b03801007387 */ /* 0x000fe80000100a00 */
[----:B------:R1:W-:Y:S04]  /*2d4a0*/  STL.64 [R1+0xb8], R58 ;  /* 0x0000b83a01007387 */ /* 0x0003e80000100a00 */
[----:B-1----:R-:W3:Y:S04]  /*2d4b0*/  LDL.LU.64 R58, [R1+0x2398] ;  /* 0x00239800013a7983 */ /* 0x002ee80000300a00 */
[----:B------:R-:W3:Y:S04]  /*2d4c0*/  LDL.LU.64 R56, [R1+0x2390] ;  /* 0x0023900001387983 */ /* 0x000ee80000300a00 */
        /* <DEDUP_REMOVED lines=26> */
[----:B-1----:R-:W3:Y:S04]  /*2d670*/  LDL.LU.64 R34, [R1+0x2338] ;  /* 0x0023380001227983 */ /* 0x002ee80000300a00 */
[----:B------:R-:W3:Y:S04]  /*2d680*/  LDL.LU.64 R32, [R1+0x2330] ;  /* 0x0023300001207983 */ /* 0x000ee80000300a00 */
        /* <DEDUP_REMOVED lines=16> */
[----:B------:R-:W-:-:S02]  /*2d790*/  IMAD.MOV.U32 R198, RZ, RZ, R252 ;  /* 0x000000ffffc67224 */ /* 0x000fc400078e00fc */
[----:B------:R-:W-:-:S07]  /*2d7a0*/  IMAD.MOV.U32 R199, RZ, RZ, R2 ;  /* 0x000000ffffc77224 */ /* 0x000fce00078e0002 */
[----:B--2---:R-:W-:Y:S08]  /*2d7b0*/  HMMA.1688.F32.TF32 R196, R208, R6, R196 ;  /* 0x00000006d0c4723c */ /* 0x004ff000000810c4 */
[----:B---3--:R-:W-:Y:S08]  /*2d7c0*/  HMMA.1688.F32.TF32 R32, R212, R26, R32 ;  /* 0x0000001ad420723c */ /* 0x008ff00000081020 */
[----:B----4-:R-:W-:Y:S11]  /*2d7d0*/  HMMA.1688.F32.TF32 R248, R208, R222, R248 ;  /* 0x000000ded0f8723c */ /* 0x010ff600000810f8 */
[----:B------:R-:W-:Y:S11]  /*2d7e0*/  @!UPT UIADD3 URZ, URZ, URZ, URZ ;  /* 0x0000003f3f3ff290 */ /* 0x000ff6000fffe03f */
[----:B------:R-:W-:Y:S01]  /*2d7f0*/  @!UPT UIADD3 URZ, URZ, URZ, URZ ;  /* 0x0000003f3f3ff290 */ /* 0x000fe2000fffe03f */
[----:B------:R-:W-:Y:S04]  /*2d800*/  STL [R1+0x22e8], R250 ;  /* 0x0022e8fa01007387 */ /* 0x000fe80000100800 */
[----:B------:R-:W-:Y:S04]  /*2d810*/  STL.64 [R1], R196 ;  /* 0x000000c401007387 */ /* 0x000fe80000100a00 */
[----:B------:R1:W-:Y:S02]  /*2d820*/  STL.64 [R1+0x8], R198 ;  /* 0x000008c601007387 */ /* 0x0003e40000100a00 */
[----:B-1----:R-:W-:Y:S02]  /*2d830*/  HMMA.1688.F32.TF32 R196, R212, R14, R240 ;  /* 0x0000000ed4c4723c */ /* 0x002fe400000810f0 */
[----:B------:R1:W-:Y:S06]  /*2d840*/  STL [R1+0x22e4], R251 ;  /* 0x0022e4fb01007387 */ /* 0x0003ec0000100800 */
[----:B------:R-:W-:Y:S01]  /*2d850*/  HMMA.1688.F32.TF32 R208, R208, R226, R244 ;  /* 0x000000e2d0d0723c */ /* 0x000fe200000810f4 */
[----:B------:R-:W-:Y:S04]  /*2d860*/  LDS R244, [R3+0x28100] ;  /* 0x0281000003f47984 */ /* 0x000fe80000000800 */
[----:B------:R-:W-:Y:S04]  /*2d870*/  LDS R246, [R3+0x2a100] ;  /* 0x02a1000003f67984 */ /* 0x000fe80000000800 */
[----:B------:R-:W-:Y:S04]  /*2d880*/  LDS R245, [R0+0x28100] ;  /* 0x0281000000f57984 */ /* 0x000fe80000000800 */
[----:B------:R-:W-:Y:S03]  /*2d890*/  LDS R247, [R0+0x2a100] ;  /* 0x02a1000000f77984 */ /* 0x000fe60000000800 */
[----:B------:R-:W-:Y:S01]  /*2d8a0*/  MOV R250, R196 ;  /* 0x000000c400fa7202 */ /* 0x000fe20000000f00 */
[----:B-1----:R-:W-:Y:S01]  /*2d8b0*/  IMAD.MOV.U32 R251, RZ, RZ, R197 ;  /* 0x000000fffffb7224 */ /* 0x002fe200078e00c5 */
[----:B------:R-:W-:Y:S01]  /*2d8c0*/  MOV R2, R199 ;  /* 0x000000c700027202 */ /* 0x000fe20000000f00 */
[----:B------:R-:W-:-:S02]  /*2d8d0*/  IMAD.MOV.U32 R252, RZ, RZ, R198 ;  /* 0x000000fffffc7224 */ /* 0x000fc400078e00c6 */
[C---:B------:R-:W-:Y:S08]  /*2d8e0*/  HMMA.1688.F32.TF32 R196, R212.reuse, R18, R28 ;  /* 0x00000012d4c4723c */ /* 0x040ff0000008101c */
[C---:B------:R-:W-:Y:S01]  /*2d8f0*/  HMMA.1688.F32.TF32 R28, R212.reuse, R22, R36 ;  /* 0x00000016d41c723c */ /* 0x040fe20000081024 */
[----:B------:R-:W-:Y:S04]  /*2d900*/  STL.64 [R1+0x260], R208 ;  /* 0x000260d001007387 */ /* 0x000fe80000100a00 */
[----:B------:R-:W-:Y:S10]  /*2d910*/  STL.64 [R1+0x268], R210 ;  /* 0x000268d201007387 */ /* 0x000ff40000100a00 */
[----:B------:R-:W-:Y:S04]  /*2d920*/  STL.64 [R1+0x1d0], R196 ;  /* 0x0001d0c401007387 */ /* 0x000fe80000100a00 */
[----:B------:R-:W-:Y:S04]  /*2d930*/  STL.64 [R1+0x1d8], R198 ;  /* 0x0001d8c601007387 */ /* 0x000fe80000100a00 */
[----:B------:R-:W-:Y:S04]  /*2d940*/  STL.64 [R1+0x1c0], R32 ;  /* 0x0001c02001007387 */ /* 0x000fe80000100a00 */
[----:B------:R1:W-:Y:S04]  /*2d950*/  STL.64 [R1+0x1c8], R34 ;  /* 0x0001c82201007387 */ /* 0x0003e80000100a00 */
[----:B------:R-:W-:Y:S01]  /*2d960*/  STL.64 [R1+0x1b0], R28 ;  /* 0x0001b01c01007387 */ /* 0x000fe20000100a00 */
[C---:B------:R-:W-:Y:S03]  /*2d970*/  HMMA.1688.F32.TF32 R36, R212.reuse, R10, R40 ;  /* 0x0000000ad424723c */ /* 0x040fe60000081028 */
[----:B------:R2:W-:Y:S04]  /*2d980*/  STL.64 [R1+0x1b8], R30 ;  /* 0x0001b81e01007387 */ /* 0x0005e80000100a00 */
[----:B------:R-:W-:Y:S01]  /*2d990*/  LDS R40, [R3+0x24500] ;  /* 0x0245000003287984 */ /* 0x000fe20000000800 */
[C---:B-1----:R-:W-:Y:S03]  /*2d9a0*/  HMMA.1688.F32.TF32 R32, R212.reuse, R6, R44 ;  /* 0x00000006d420723c */ /* 0x042fe6000008102c */
[----:B------:R-:W-:Y:S04]  /*2d9b0*/  LDS R42, [R3+0x26500] ;  /* 0x02650000032a7984 */ /* 0x000fe80000000800 */
[----:B------:R-:W-:Y:S01]  /*2d9c0*/  LDS R41, [R0+0x24500] ;  /* 0x0245000000297984 */ /* 0x000fe20000000800 */
[C---:B--2---:R-:W-:Y:S03]  /*2d9d0*/  HMMA.1688.F32.TF32 R28, R212.reuse, R222, R48 ;  /* 0x000000ded41c723c */ /* 0x044fe60000081030 */
[----:B------:R-:W-:Y:S04]  /*2d9e0*/  LDS R43, [R0+0x26500] ;  /* 0x02650000002b7984 */ /* 0x000fe80000000800 */
[----:B------:R-:W-:Y:S04]  /*2d9f0*/  STL.64 [R1+0x1a0], R36 ;  /* 0x0001a02401007387 */ /* 0x000fe80000100a00 */
[----:B------:R1:W-:Y:S11]  /*2da00*/  STL.64 [R1+0x1a8], R38 ;  /* 0x0001a82601007387 */ /* 0x0003f60000100a00 */
[----:B------:R-:W-:Y:S02]  /*2da10*/  @!UPT UIADD3 URZ, URZ, URZ, URZ ;  /* 0x0000003f3f3ff290 */ /* 0x000fe4000fffe03f */
[----:B------:R-:W-:Y:S01]  /*2da20*/  IMAD.MOV.U32 R47, RZ, RZ, R28 ;  /* 0x000000ffff2f7224 */ /* 0x000fe200078e001c */
[----:B------:R-:W-:Y:S01]  /*2da30*/  MOV R45, R30 ;  /* 0x0000001e002d7202 */ /* 0x000fe20000000f00 */
[----:B------:R-:W-:Y:S02]  /*2da40*/  IMAD.MOV.U32 R46, RZ, RZ, R29 ;  /* 0x000000ffff2e7224 */ /* 0x000fe400078e001d */
[----:B------:R-:W-:Y:S02]  /*2da50*/  IMAD.MOV.U32 R44, RZ, RZ, R31 ;  /* 0x000000ffff2c7224 */ /* 0x000fe400078e001f */
[----:B------:R-:W-:Y:S08]  /*2da60*/  HMMA.1688.F32.TF32 R28, R212, R226, R52 ;  /* 0x000000e2d41c723c */ /* 0x000ff00000081034 */
[C---:B-1----:R-:W-:Y:S01]  /*2da70*/  HMMA.1688.F32.TF32 R36, R216.reuse, R14, R56 ;  /* 0x0000000ed824723c */ /* 0x042fe20000081038 */
[----:B------:R-:W-:Y:S04]  /*2da80*/  STL.64 [R1+0x190], R32 ;  /* 0x0001902001007387 */ /* 0x000fe80000100a00 */
[----:B------:R1:W-:Y:S10]  /*2da90*/  STL.64 [R1+0x198], R34 ;  /* 0x0001982201007387 */ /* 0x0003f40000100a00 */
        /* <DEDUP_REMOVED lines=8> */
[C---:B-1----:R-:W-:Y:S08]  /*2db20*/  HMMA.1688.F32.TF32 R32, R216.reuse, R18, R60 ;  /* 0x00000012d820723c */ /* 0x042ff0000008103c */
[C---:B--2---:R-:W-:Y:S08]  /*2db30*/  HMMA.1688.F32.TF32 R28, R216.reuse, R26, R64 ;  /* 0x0000001ad81c723c */ /* 0x044ff00000081040 */
[C---:B------:R-:W-:Y:S07]  /*2db40*/  HMMA.1688.F32.TF32 R196, R216.reuse, R226, R84 ;  /* 0x000000e2d8c4723c */ /* 0x040fee0000081054 */
[----:B------:R-:W-:Y:S04]  /*2db50*/  STL.64 [R1+0x140], R32 ;  /* 0x0001402001007387 */ /* 0x000fe80000100a00 */
[----:B------:R1:W-:Y:S05]  /*2db60*/  STL.64 [R1+0x148], R34 ;  /* 0x0001482201007387 */ /* 0x0003ea0000100a00 */
[----:B------:R-:W-:Y:S01]  /*2db70*/  IMAD.MOV.U32 R51, RZ, RZ, R28 ;  /* 0x000000ffff337224 */ /* 0x000fe200078e001c */
[----:B------:R-:W-:Y:S01]  /*2db80*/  MOV R50, R29 ;  /* 0x0000001d00327202 */ /* 0x000fe20000000f00 */
[----:B------:R-:W-:Y:S01]  /*2db90*/  IMAD.MOV.U32 R49, RZ, RZ, R30 ;  /* 0x000000ffff317224 */ /* 0x000fe200078e001e */
[----:B-1----:R-:W-:Y:S01]  /*2dba0*/  HMMA.1688.F32.TF32 R32, R216, R6, R76 ;  /* 0x00000006d820723c */ /* 0x002fe2000008104c */
[----:B------:R-:W-:-:S07]  /*2dbb0*/  IMAD.MOV.U32 R48, RZ, RZ, R31 ;  /* 0x000000ffff307224 */ /* 0x000fce00078e001f */
[----:B------:R-:W-:Y:S08]  /*2dbc0*/  HMMA.1688.F32.TF32 R28, R216, R22, R68 ;  /* 0x00000016d81c723c */ /* 0x000ff00000081044 */
[C---:B---3--:R-:W-:Y:S08]  /*2dbd0*/  HMMA.1688.F32.TF32 R64, R36.reuse, R18, R88 ;  /* 0x000000122440723c */ /* 0x048ff00000081058 */
[----:B------:R-:W-:Y:S01]  /*2dbe0*/  HMMA.1688.F32.TF32 R68, R36, R14, R192 ;  /* 0x0000000e2444723c */ /* 0x000fe200000810c0 */
[----:B------:R-:W-:Y:S04]  /*2dbf0*/  STL.64 [R1+0x100], R32 ;  /* 0x0001002001007387 */ /* 0x000fe80000100a00 */
[----:B------:R-:W-:Y:S04]  /*2dc00*/  STL.64 [R1+0x108], R34 ;  /* 0x0001082201007387 */ /* 0x000fe80000100a00 */
[----:B------:R1:W-:Y:S04]  /*2dc10*/  STL [R1+0x22dc], R196 ;  /* 0x0022dcc401007387 */ /* 0x0003e80000100800 */
[----:B------:R-:W-:Y:S04]  /*2dc20*/  STL [R1+0x22d8], R197 ;  /* 0x0022d8c501007387 */ /* 0x000fe80000100800 */
[----:B------:R-:W-:Y:S04]  /*2dc30*/  STL [R1+0x22d4], R198 ;  /* 0x0022d4c601007387 */ /* 0x000fe80000100800 */
[----:B------:R-:W-:Y:S01]  /*2dc40*/  STL [R1+0x22d0], R199 ;  /* 0x0022d0c701007387 */ /* 0x000fe20000100800 */
[----:B-1----:R-:W-:-:S03]  /*2dc50*/  MOV R196, R67 ;  /* 0x0000004300c47202 */ /* 0x002fc60000000f00 */
[----:B------:R-:W-:Y:S04]  /*2dc60*/  STL.64 [R1+0x340], R64 ;  /* 0x0003404001007387 */ /* 0x000fe80000100a00 */
[----:B------:R-:W-:Y:S04]  /*2dc70*/  STL.64 [R1+0x350], R68 ;  /* 0x0003504401007387 */ /* 0x000fe80000100a00 */
[----:B------:R1:W-:Y:S04]  /*2dc80*/  STL.64 [R1+0x358], R70 ;  /* 0x0003584601007387 */ /* 0x0003e80000100a00 */
[----:B------:R2:W-:Y:S04]  /*2dc90*/  STL [R1+0x348], R66 ;  /* 0x0003484201007387 */ /* 0x0005e80000100800 */
[----:B------:R-:W-:Y:S01]  /*2dca0*/  LDS R32, [R3+0x24600] ;  /* 0x0246000003207984 */ /* 0x000fe20000000800 */
[C---:B-1----:R-:W-:Y:S03]  /*2dcb0*/  HMMA.1688.F32.TF32 R68, R36.reuse, R26, R184 ;  /* 0x0000001a2444723c */ /* 0x042fe600000810b8 */
[----:B------:R-:W-:Y:S04]  /*2dcc0*/  LDS R34, [R3+0x26600] ;  /* 0x0266000003227984 */ /* 0x000fe80000000800 */
[----:B------:R-:W-:Y:S01]  /*2dcd0*/  LDS R33, [R0+0x24600] ;  /* 0x0246000000217984 */ /* 0x000fe20000000800 */
[----:B--2---:R-:W-:Y:S03]  /*2dce0*/  HMMA.1688.F32.TF32 R64, R36, R22, R92 ;  /* 0x000000162440723c */ /* 0x004fe6000008105c */
[----:B------:R1:W-:Y:S04]  /*2dcf0*/  STL [R1+0x22e0], R196 ;  /* 0x0022e0c401007387 */ /* 0x0003e80000100800 */
[----:B------:R-:W2:Y:S11]  /*2dd00*/  LDS R35, [R0+0x26600] ;  /* 0x0266000000237984 */ /* 0x000eb60000000800 */
[----:B------:R-:W-:Y:S05]  /*2dd10*/  @!UPT UIADD3 URZ, URZ, URZ, URZ ;  /* 0x0000003f3f3ff290 */ /* 0x000fea000fffe03f */
[----:B------:R-:W-:Y:S01]  /*2dd20*/  STL.64 [R1+0x320], R64 ;  /* 0x0003204001007387 */ /* 0x000fe20000100a00 */
[----:B-1----:R-:W-:-:S03]  /*2dd30*/  IMAD.MOV.U32 R196, RZ, RZ, R67 ;  /* 0x000000ffffc47224 */ /* 0x002fc600078e0043 */
[----:B------:R-:W-:Y:S04]  /*2dd40*/  STL.64 [R1+0x330], R68 ;  /* 0x0003304401007387 */ /* 0x000fe80000100a00 */
[----:B------:R1:W-:Y:S04]  /*2dd50*/  STL.64 [R1+0x338], R70 ;  /* 0x0003384601007387 */ /* 0x0003e80000100a00 */
[----:B------:R3:W-:Y:S01]  /*2dd60*/  STL [R1+0x328], R66 ;  /* 0x0003284201007387 */ /* 0x0007e20000100800 */
[C---:B-1----:R-:W-:Y:S08]  /*2dd70*/  HMMA.1688.F32.TF32 R68, R36.reuse, R10, R188 ;  /* 0x0000000a2444723c */ /* 0x042ff000000810bc */
[-C--:B---3--:R-:W-:Y:S01]  /*2dd80*/  HMMA.1688.F32.TF32 R64, R36, R6.reuse, R96 ;  /* 0x000000062440723c */ /* 0x088fe20000081060 */
[----:B------:R-:W-:Y:S01]  /*2dd90*/  MOV R55, R28 ;  /* 0x0000001c00377202 */ /* 0x000fe20000000f00 */
[----:B------:R-:W-:Y:S01]  /*2dda0*/  IMAD.MOV.U32 R54, RZ, RZ, R29 ;  /* 0x000000ffff367224 */ /* 0x000fe200078e001d */
[----:B------:R-:W-:Y:S01]  /*2ddb0*/  MOV R52, R31 ;  /* 0x0000001f00347202 */ /* 0x000fe20000000f00 */
[----:B------:R-:W-:Y:S01]  /*2ddc0*/  IMAD.MOV.U32 R53, RZ, RZ, R30 ;  /* 0x000000ffff357224 */ /* 0x000fe200078e001e */
[----:B------:R-:W-:Y:S03]  /*2ddd0*/  LDS R96, [R3+0x28300] ;  /* 0x0283000003607984 */ /* 0x000fe60000000800 */
[C---:B--2---:R-:W-:Y:S01]  /*2dde0*/  HMMA.1688.F32.TF32 R184, R32.reuse, R6, R160 ;  /* 0x0000000620b8723c */ /* 0x044fe200000810a0 */
[----:B------:R-:W-:Y:S04]  /*2ddf0*/  LDS R98, [R3+0x2a300] ;  /* 0x02a3000003627984 */ /* 0x000fe80000000800 */
[----:B------:R-:W-:Y:S04]  /*2de00*/  LDS R97, [R0+0x28300] ;  /* 0x0283000000617984 */ /* 0x000fe80000000800 */
[----:B------:R-:W-:Y:S04]  /*2de10*/  STL.64 [R1+0x310], R68 ;  /* 0x0003104401007387 */ /* 0x000fe80000100a00 */
[----:B------:R-:W-:Y:S03]  /*2de20*/  STL.64 [R1+0x318], R70 ;  /* 0x0003184601007387 */ /* 0x000fe60000100a00 */
[----:B------:R-:W-:Y:S01]  /*2de30*/  IMAD.MOV.U32 R197, RZ, RZ, R64 ;  /* 0x000000ffffc57224 */ /* 0x000fe200078e0040 */
[----:B------:R-:W-:Y:S01]  /*2de40*/  MOV R198, R65 ;  /* 0x0000004100c67202 */ /* 0x000fe20000000f00 */
[----:B------:R1:W-:Y:S01]  /*2de50*/  STL [R1+0x30c], R67 ;  /* 0x00030c4301007387 */ /* 0x0003e20000100800 */
[----:B------:R-:W-:Y:S01]  /*2de60*/  IMAD.MOV.U32 R199, RZ, RZ, R66 ;  /* 0x000000ffffc77224 */ /* 0x000fe200078e0042 */
[-C--:B------:R-:W-:Y:S02]  /*2de70*/  HMMA.1688.F32.TF32 R188, R32, R222.reuse, R164 ;  /* 0x000000de20bc723c */ /* 0x080fe400000810a4 */
[----:B------:R-:W-:Y:S06]  /*2de80*/  LDS R99, [R0+0x2a300] ;  /* 0x02a3000000637984 */ /* 0x000fec0000000800 */
[C---:B-1----:R-:W-:Y:S08]  /*2de90*/  HMMA.1688.F32.TF32 R64, R36.reuse, R222, R100 ;  /* 0x000000de2440723c */ /* 0x042ff00000081064 */
[----:B------:R-:W-:Y:S11]  /*2dea0*/  HMMA.1688.F32.TF32 R36, R36, R226, R104 ;  /* 0x000000e22424723c */ /* 0x000ff60000081068 */
        /* <DEDUP_REMOVED lines=13> */
[C---:B------:R-:W-:Y:S01]  /*2df80*/  HMMA.1688.F32.TF32 R36, R40.reuse, R18, R112 ;  /* 0x000000122824723c */ /* 0x040fe20000081070 */
[----:B------:R-:W-:Y:S02]  /*2df90*/  IMAD.MOV.U32 R100, RZ, RZ, R67 ;  /* 0x000000ffff647224 */ /* 0x000fe400078e0043 */
[----:B------:R-:W2:Y:S11]  /*2dfa0*/  LDL R67, [R1+0x394] ;  /* 0x0003940001437983 */ /* 0x000eb60000100800 */
[----:B------:R-:W-:Y:S10]  /*2dfb0*/  @!UPT UIADD3 URZ, URZ, URZ, URZ ;  /* 0x0000003f3f3ff290 */ /* 0x000ff4000fffe03f */
        /* <DEDUP_REMOVED lines=39> */
[----:B------:R-:W-:Y:S11]  /*2e230*/  HMMA.1688.F32.TF32 R36, R40, R226, R136 ;  /* 0x000000e22824723c */ /* 0x000ff60000081088 */
        /* <DEDUP_REMOVED lines=13> */
[----:B------:R-:W-:Y:S08]  /*2e310*/  HMMA.1688.F32.TF32 R36, R32, R18, R144 ;  /* 0x000000122024723c */ /* 0x000ff00000081090 */
[----:B------:R-:W-:Y:S11]  /*2e320*/  HMMA.1688.F32.TF32 R28, R216, R10, R72 ;  /* 0x0000000ad81c723c */ /* 0x000ff60000081048 */
[----:B------:R-:W-:Y:S05]  /*2e330*/  @!UPT UIADD3 URZ, URZ, URZ, URZ ;  /* 0x0000003f3f3ff290 */ /* 0x000fea000fffe03f */
[----:B------:R-:W-:Y:S01]  /*2e340*/  IMAD.MOV.U32 R143, RZ, RZ, R36 ;  /* 0x000000ffff8f7224 */ /* 0x000fe200078e0024 */
[----:B------:R-:W-:Y:S01]  /*2e350*/  MOV R141, R38 ;  /* 0x00000026008d7202 */ /* 0x000fe20000000f00 */
[----:B------:R-:W-:Y:S02]  /*2e360*/  IMAD.MOV.U32 R142, RZ, RZ, R37 ;  /* 0x000000ffff8e7224 */ /* 0x000fe400078e0025 */
[----:B------:R-:W-:Y:S02]  /*2e370*/  IMAD.MOV.U32 R140, RZ, RZ, R39 ;  /* 0x000000ffff8c7224 */ /* 0x000fe400078e0027 */
[----:B------:R-:W-:Y:S02]  /*2e380*/  HMMA.1688.F32.TF32 R36, R32, R26, R148 ;  /* 0x0000001a2024723c */ /* 0x000fe40000081094 */
[----:B------:R-:W-:Y:S01]  /*2e390*/  IMAD.MOV.U32 R59, RZ, RZ, R28 ;  /* 0x000000ffff3b7224 */ /* 0x000fe200078e001c */
[----:B------:R-:W-:Y:S01]  /*2e3a0*/  MOV R57, R30 ;  /* 0x0000001e00397202 */ /* 0x000fe20000000f00 */
[----:B------:R-:W-:-:S02]  /*2e3b0*/  IMAD.MOV.U32 R58, RZ, RZ, R29 ;  /* 0x000000ffff3a7224 */ /* 0x000fc400078e001d */
[----:B------:R-:W-:Y:S02]  /*2e3c0*/  IMAD.MOV.U32 R56, RZ, RZ, R31 ;  /* 0x000000ffff387224 */ /* 0x000fe400078e001f */
        /* <DEDUP_REMOVED lines=9> */
[----:B------:R-:W-:Y:S01]  /*2e460*/  IMAD.MOV.U32 R61, RZ, RZ, R30 ;  /* 0x000000ffff3d7224 */ /* 0x000fe200078e001e */
[----:B------:R-:W-:Y:S01]  /*2e470*/  LDS R28, [R3+0x24700] ;  /* 0x02470000031c7984 */ /* 0x000fe20000000800 */
[----:B------:R-:W-:-:S03]  /*2e480*/  IMAD.MOV.U32 R60, RZ, RZ, R31 ;  /* 0x000000ffff3c7224 */ /* 0x000fc600078e001f */
[----:B------:R-:W-:Y:S04]  /*2e490*/  LDS R30, [R3+0x26700] ;  /* 0x02670000031e7984 */ /* 0x000fe80000000800 */
[----:B------:R-:W-:Y:S04]  /*2e4a0*/  LDS R29, [R0+0x24700] ;  /* 0x02470000001d7984 */ /* 0x000fe80000000800 */
[----:B------:R-:W1:Y:S07]  /*2e4b0*/  LDS R31, [R0+0x26700] ;  /* 0x02670000001f7984 */ /* 0x000e6e0000000800 */
[----:B------:R-:W-:Y:S01]  /*2e4c0*/  MOV R151, R36 ;  /* 0x0000002400977202 */ /* 0x000fe20000000f00 */
[----:B------:R-:W-:Y:S01]  /*2e4d0*/  IMAD.MOV.U32 R150, RZ, RZ, R37 ;  /* 0x000000ffff967224 */ /* 0x000fe200078e0025 */
[----:B------:R-:W-:Y:S01]  /*2e4e0*/  MOV R148, R39 ;  /* 0x0000002700947202 */ /* 0x000fe20000000f00 */
[----:B------:R-:W-:-:S02]  /*2e4f0*/  IMAD.MOV.U32 R149, RZ, RZ, R38 ;  /* 0x000000ffff957224 */ /* 0x000fc400078e0026 */
        /* <DEDUP_REMOVED lines=8> */
[----:B------:R-:W-:Y:S01]  /*2e580*/  IMAD.MOV.U32 R74, RZ, RZ, R5 ;  /* 0x000000ffff4a7224 */ /* 0x000fe200078e0005 */
[----:B------:R-:W-:-:S06]  /*2e590*/  MOV R75, R4 ;  /* 0x00000004004b7202 */ /* 0x000fcc0000000f00 */
[C---:B-1----:R-:W-:Y:S08]  /*2e5a0*/  HMMA.1688.F32.TF32 R32, R28.reuse, R14, R172 ;  /* 0x0000000e1c20723c */ /* 0x042ff000000810ac */
[----:B------:R-:W-:Y:S01]  /*2e5b0*/  HMMA.1688.F32.TF32 R216, R28, R6, R232 ;  /* 0x000000061cd8723c */ /* 0x000fe200000810e8 */
[----:B--2---:R-:W-:Y:S07]  /*2e5c0*/  LDSM.16.M88.4 R4, [R67+0x80100] ;  /* 0x080100004304783b */ /* 0x004fee0000000200 */
[----:B------:R-:W-:Y:S01]  /*2e5d0*/  IMAD.MOV.U32 R159, RZ, RZ, R36 ;  /* 0x000000ffff9f7224 */ /* 0x000fe200078e0024 */
[----:B------:R-:W-:Y:S01]  /*2e5e0*/  MOV R158, R37 ;  /* 0x00000025009e7202 */ /* 0x000fe20000000f00 */
[----:B------:R-:W-:Y:S01]  /*2e5f0*/  IMAD.MOV.U32 R157, RZ, RZ, R38 ;  /* 0x000000ffff9d7224 */ /* 0x000fe200078e0026 */
[----:B------:R-:W-:Y:S01]  /*2e600*/  LDS R36, [R3+0x28000] ;  /* 0x0280000003247984 */ /* 0x000fe20000000800 */
[----:B------:R-:W-:-:S03]  /*2e610*/  IMAD.MOV.U32 R156, RZ, RZ, R39 ;  /* 0x000000ffff9c7224 */ /* 0x000fc600078e0027 */
[----:B------:R-:W-:Y:S04]  /*2e620*/  LDS R38, [R3+0x2a000] ;  /* 0x02a0000003267984 */ /* 0x000fe80000000800 */
[----:B------:R-:W-:Y:S04]  /*2e630*/  LDS R37, [R0+0x28000] ;  /* 0x0280000000257984 */ /* 0x000fe80000000800 */
[----:B------:R-:W1:Y:S01]  /*2e640*/  LDS R39, [R0+0x2a000] ;  /* 0x02a0000000277984 */ /* 0x000e620000000800 */
[----:B------:R-:W-:Y:S01]  /*2e650*/  MOV R163, R32 ;  /* 0x0000002000a37202 */ /* 0x000fe20000000f00 */
[----:B------:R-:W-:Y:S01]  /*2e660*/  IMAD.MOV.U32 R162, RZ, RZ, R33 ;  /* 0x000000ffffa27224 */ /* 0x000fe200078e0021 */
[----:B------:R-:W-:Y:S01]  /*2e670*/  MOV R160, R35 ;  /* 0x0000002300a07202 */ /* 0x000fe20000000f00 */
[----:B------:R-:W-:-:S02]  /*2e680*/  IMAD.MOV.U32 R161, RZ, RZ, R34 ;  /* 0x000000ffffa17224 */ /* 0x000fc400078e0022 */
[----:B------:R-:W-:Y:S01]  /*2e690*/  HMMA.1688.F32.TF32 R32, R28, R18, R176 ;  /* 0x000000121c20723c */ /* 0x000fe200000810b0 */
[----:B------:R-:W-:Y:S01]  /*2e6a0*/  MOV R72, R9 ;  /* 0x0000000900487202 */ /* 0x000fe20000000f00 */
[----:B------:R-:W-:-:S06]  /*2e6b0*/  IMAD.MOV.U32 R73, RZ, RZ, R8 ;  /* 0x000000ffff497224 */ /* 0x000fcc00078e0008 */
[C---:B------:R-:W-:Y:S01]  /*2e6c0*/  HMMA.1688.F32.TF32 R212, R28.reuse, R10, R228 ;  /* 0x0000000a1cd4723c */ /* 0x040fe200000810e4 */
[----:B------:R-:W2:Y:S01]  /*2e6d0*/  LDSM.16.M88.4 R8, [R67+0x81100] ;  /* 0x081100004308783b */ /* 0x000ea20000000200 */
[----:B------:R-:W-:Y:S02]  /*2e6e0*/  IMAD.MOV.U32 R70, RZ, RZ, R13 ;  /* 0x000000ffff467224 */ /* 0x000fe400078e000d */
[----:B------:R-:W-:Y:S01]  /*2e6f0*/  IMAD.MOV.U32 R71, RZ, RZ, R12 ;  /* 0x000000ffff477224 */ /* 0x000fe200078e000c */
[----:B------:R-:W-:Y:S01]  /*2e700*/  MOV R69, R16 ;  /* 0x0000001000457202 */ /* 0x000fe20000000f00 */
[----:B------:R-:W3:Y:S01]  /*2e710*/  LDSM.16.M88.4 R12, [R67+0x82100] ;  /* 0x08210000430c783b */ /* 0x000ee20000000200 */
[----:B------:R-:W-:Y:S01]  /*2e720*/  IMAD.MOV.U32 R68, RZ, RZ, R17 ;  /* 0x000000ffff447224 */ /* 0x000fe200078e0011 */
[C---:B------:R-:W-:Y:S02]  /*2e730*/  HMMA.1688.F32.TF32 R208, R28.reuse, R22, R204 ;  /* 0x000000161cd0723c */ /* 0x040fe400000810cc */
[----:B------:R-:W4:Y:S04]  /*2e740*/  LDSM.16.M88.4 R16, [R67+0x83100] ;  /* 0x083100004310783b */ /* 0x000f280000000200 */
[----:B------:R-:W4:Y:S02]  /*2e750*/  LDSM.16.M88.4 R20, [R67+0x84100] ;  /* 0x084100004314783b */ /* 0x000f240000000200 */
[----:B------:R-:W-:Y:S02]  /*2e760*/  HMMA.1688.F32.TF32 R240, R28, R26, R180 ;  /* 0x0000001a1cf0723c */ /* 0x000fe400000810b4 */
[----:B------:R-:W4:Y:S01]  /*2e770*/  LDSM.16.M88.4 R24, [R67+0x85100] ;  /* 0x085100004318783b */ /* 0x000f220000000200 */
[----:B------:R-:W-:Y:S01]  /*2e780*/  IMAD.MOV.U32 R167, RZ, RZ, R32 ;  /* 0x000000ffffa77224 */ /* 0x000fe200078e0020 */
[----:B------:R-:W-:Y:S01]  /*2e790*/  MOV R165, R34 ;  /* 0x0000002200a57202 */ /* 0x000fe20000000f00 */
[----:B------:R-:W-:-:S03]  /*2e7a0*/  IMAD.MOV.U32 R166, RZ, RZ, R33 ;  /* 0x000000ffffa67224 */ /* 0x000fc600078e0021 */
[----:B------:R-:W-:Y:S01]  /*2e7b0*/  HMMA.1688.F32.TF32 R220, R28, R222, R236 ;  /* 0x000000de1cdc723c */ /* 0x000fe200000810ec */
[----:B------:R-:W-:-:S07]  /*2e7c0*/  IMAD.MOV.U32 R164, RZ, RZ, R35 ;  /* 0x000000ffffa47224 */ /* 0x000fce00078e0023 */
[----:B------:R-:W-:Y:S01]  /*2e7d0*/  HMMA.1688.F32.TF32 R224, R28, R226, R200 ;  /* 0x000000e21ce0723c */ /* 0x000fe200000810c8 */
[----:B------:R-:W4:Y:S04]  /*2e7e0*/  LDSM.16.M88.4 R28, [R67+0x86100] ;  /* 0x08610000431c783b */ /* 0x000f280000000200 */
[----:B------:R-:W4:Y:S03]  /*2e7f0*/  LDSM.16.M88.4 R32, [R67+0x87100] ;  /* 0x087100004320783b */ /* 0x000f260000000200 */
[----:B-1----:R-:W-:Y:S01]  /*2e800*/  HMMA.1688.F32.TF32 R40, R36, R4, R72 ;  /* 0x000000042428723c */ /* 0x002fe20000081048 */
[----:B--2---:R-:W-:Y:S04]  /*2e810*/  STL [R1+0x22c0], R10 ;  /* 0x0022c00a01007387 */ /* 0x004fe80000100800 */
[----:B------:R-:W-:Y:S04]  /*2e820*/  STL [R1+0x22bc], R11 ;  /* 0x0022bc0b01007387 */ /* 0x000fe80000100800 */
[----:B---3--:R-:W-:Y:S01]  /*2e830*/  STL [R1+0x22ac], R14 ;  /* 0x0022ac0e01007387 */ /* 0x008fe20000100800 */
[----:B------:R-:W-:Y:S01]  /*2e840*/  IMAD.MOV.U32 R103, RZ, RZ, R64 ;  /* 0x000000ffff677224 */ /* 0x000fe200078e0040 */
[----:B------:R-:W-:Y:S01]  /*2e850*/  MOV R102, R65 ;  /* 0x0000004100667202 */ /* 0x000fe20000000f00 */
[----:B------:R-:W-:Y:S01]  /*2e860*/  IMAD.MOV.U32 R101, RZ, RZ, R66 ;  /* 0x000000ffff657224 */ /* 0x000fe200078e0042 */
[----:B------:R-:W-:Y:S01]  /*2e870*/  LDS R67, [R0+0x2a200] ;  /* 0x02a2000000437984 */ /* 0x000fe20000000800 */
[----:B------:R-:W-:Y:S01]  /*2e880*/  IMAD.MOV.U32 R176, RZ, RZ, R151 ;  /* 0x000000ffffb07224 */ /* 0x000fe200078e0097 */
[----:B------:R-:W-:Y:S01]  /*2e890*/  MOV R178, R149 ;  /* 0x0000009500b27202 */ /* 0x000fe20000000f00 */
[----:B------:R-:W-:Y:S01]  /*2e8a0*/  IMAD.MOV.U32 R177, RZ, RZ, R150 ;  /* 0x000000ffffb17224 */ /* 0x000fe200078e0096 */
[----:B------:R-:W-:Y:S01]  /*2e8b0*/  MOV R234, R161 ;  /* 0x000000a100ea7202 */ /* 0x000fe20000000f00 */
[----:B------:R-:W-:Y:S01]  /*2e8c0*/  IMAD.MOV.U32 R232, RZ, RZ, R163 ;  /* 0x000000ffffe87224 */ /* 0x000fe200078e00a3 */
[----:B------:R-:W-:Y:S01]  /*2e8d0*/  LDS R228, [R3+0x28700] ;  /* 0x0287000003e47984 */ /* 0x000fe20000000800 */
[----:B------:R-:W-:-:S02]  /*2e8e0*/  IMAD.MOV.U32 R233, RZ, RZ, R162 ;  /* 0x000000ffffe97224 */ /* 0x000fc400078e00a2 */
[----:B------:R-:W-:Y:S01]  /*2e8f0*/  IMAD.MOV.U32 R235, RZ, RZ, R160 ;  /* 0x000000ffffeb7224 */ /* 0x000fe200078e00a0 */
[----:B------:R-:W-:Y:S01]  /*2e900*/  LDS R230, [R3+0x2a700] ;  /* 0x02a7000003e67984 */ /* 0x000fe20000000800 */
[----:B------:R-:W-:Y:S01]  /*2e910*/  IMAD.MOV.U32 R203, RZ, RZ, R40 ;  /* 0x000000ffffcb7224 */ /* 0x000fe200078e0028 */
[----:B------:R-:W-:Y:S01]  /*2e920*/  MOV R201, R42 ;  /* 0x0000002a00c97202 */ /* 0x000fe20000000f00 */
[----:B------:R-:W-:Y:S01]  /*2e930*/  IMAD.MOV.U32 R202, RZ, RZ, R41 ;  /* 0x000000ffffca7224 */ /* 0x000fe200078e0029 */
[----:B------:R-:W-:Y:S01]  /*2e940*/  LDS R229, [R0+0x28700] ;  /* 0x0287000000e57984 */ /* 0x000fe20000000800 */
[----:B------:R-:W-:Y:S02]  /*2e950*/  IMAD.MOV.U32 R200, RZ, RZ, R43 ;  /* 0x000000ffffc87224 */ /* 0x000fe400078e002b */
[----:B------:R-:W-:Y:S01]  /*2e960*/  HMMA.1688.F32.TF32 R40, R36, R8, R68 ;  /* 0x000000082428723c */ /* 0x000fe20000081044 */
        /* <DEDUP_REMOVED lines=11> */
[----:B------:R-:W2:Y:S04]  /*2ea20*/  LDL.LU R80, [R1+0xb0] ;  /* 0x0000b00001507983 */ /* 0x000ea80000300800 */
[----:B------:R1:W-:Y:S04]  /*2ea30*/  STL.64 [R1+0xc0], R40 ;  /* 0x0000c02801007387 */ /* 0x0003e80000100a00 */
[----:B------:R3:W-:Y:S04]  /*2ea40*/  STL.64 [R1+0xc8], R42 ;  /* 0x0000c82a01007387 */ /* 0x0007e80000100a00 */
        /* <DEDUP_REMOVED lines=27> */
[----:B-1----:R-:W4:Y:S04]  /*2ec00*/  LDL.LU R40, [R1+0x50] ;  /* 0x0000500001287983 */ /* 0x002f280000300800 */
[----:B------:R-:W4:Y:S04]  /*2ec10*/  LDL.LU R41, [R1+0x54] ;  /* 0x0000540001297983 */ /* 0x000f280000300800 */
[----:B---3--:R-:W4:Y:S04]  /*2ec20*/  LDL.LU R42, [R1+0x58] ;  /* 0x00005800012a7983 */ /* 0x008f280000300800 */
[----:B------:R-:W4:Y:S04]  /*2ec30*/  LDL.LU R43, [R1+0x5c] ;  /* 0x00005c00012b7983 */ /* 0x000f280000300800 */
[----:B------:R-:W4:Y:S04]  /*2ec40*/  LDL.LU R88, [R1+0x30] ;  /* 0x0000300001587983 */ /* 0x000f280000300800 */
[----:B------:R-:W4:Y:S04]  /*2ec50*/  LDL.LU R89, [R1+0x34] ;  /* 0x0000340001597983 */ /* 0x000f280000300800 */
[----:B------:R-:W4:Y:S04]  /*2ec60*/  LDL.LU R90, [R1+0x38] ;  /* 0x00003800015a7983 */ /* 0x000f280000300800 */
[----:B------:R-:W4:Y:S04]  /*2ec70*/  LDL.LU R91, [R1+0x3c] ;  /* 0x00003c00015b7983 */ /* 0x000f280000300800 */
[----:B------:R-:W4:Y:S04]  /*2ec80*/  LDL.LU R84, [R1+0x20] ;  /* 0x0000200001547983 */ /* 0x000f280000300800 */
[----:B------:R-:W-:Y:S04]  /*2ec90*/  LDS R64, [R3+0x28200] ;  /* 0x0282000003407984 */ /* 0x000fe80000000800 */
[----:B------:R-:W-:Y:S04]  /*2eca0*/  LDS R66, [R3+0x2a200] ;  /* 0x02a2000003427984 */ /* 0x000fe80000000800 */
[----:B------:R-:W1:Y:S01]  /*2ecb0*/  LDS R65, [R0+0x28200] ;  /* 0x0282000000417984 */ /* 0x000e620000000800 */
[----:B------:R-:W-:Y:S01]  /*2ecc0*/  IMAD.MOV.U32 R239, RZ, RZ, R156 ;  /* 0x000000ffffef7224 */ /* 0x000fe200078e009c */
[----:B------:R-:W-:Y:S01]  /*2ecd0*/  MOV R237, R158 ;  /* 0x0000009e00ed7202 */ /* 0x000fe20000000f00 */
[----:B------:R-:W-:Y:S01]  /*2ece0*/  IMAD.MOV.U32 R238, RZ, RZ, R157 ;  /* 0x000000ffffee7224 */ /* 0x000fe200078e009d */
[----:B------:R-:W-:Y:S01]  /*2ecf0*/  LDS R231, [R0+0x2a700] ;  /* 0x02a7000000e77984 */ /* 0x000fe20000000800 */
        /* <DEDUP_REMOVED lines=8> */
[C---:B--2---:R-:W-:Y:S08]  /*2ed80*/  HMMA.1688.F32.TF32 R80, R36.reuse, R12, R80 ;  /* 0x0000000c2450723c */ /* 0x044ff00000081050 */
[C---:B----4-:R-:W-:Y:S11]  /*2ed90*/  HMMA.1688.F32.TF32 R76, R36.reuse, R16, R76 ;  /* 0x00000010244c723c */ /* 0x050ff6000008104c */
[----:B------:R-:W-:Y:S04]  /*2eda0*/  @!UPT UIADD3 URZ, URZ, URZ, URZ ;  /* 0x0000003f3f3ff290 */ /* 0x000fe8000fffe03f */
[----:B------:R2:W-:Y:S04]  /*2edb0*/  STL.64 [R1+0xb0], R80 ;  /* 0x0000b05001007387 */ /* 0x0005e80000100a00 */
[----:B------:R4:W-:Y:S04]  /*2edc0*/  STL.64 [R1+0xb8], R82 ;  /* 0x0000b85201007387 */ /* 0x0009e80000100a00 */
[----:B------:R-:W3:Y:S04]  /*2edd0*/  LDL.LU R85, [R1+0x24] ;  /* 0x0000240001557983 */ /* 0x000ee80000300800 */
[----:B------:R-:W3:Y:S04]  /*2ede0*/  LDL.LU R86, [R1+0x28] ;  /* 0x0000280001567983 */ /* 0x000ee80000300800 */
[----:B------:R-:W3:Y:S04]  /*2edf0*/  LDL.LU R87, [R1+0x2c] ;  /* 0x00002c0001577983 */ /* 0x000ee80000300800 */
[----:B--2---:R-:W2:Y:S01]  /*2ee00*/  LDL.LU R80, [R1+0x10] ;  /* 0x0000100001507983 */ /* 0x004ea20000300800 */
[C---:B------:R-:W-:Y:S03]  /*2ee10*/  HMMA.1688.F32.TF32 R72, R36.reuse, R20, R72 ;  /* 0x000000142448723c */ /* 0x040fe60000081048 */
[----:B------:R1:W-:Y:S04]  /*2ee20*/  STL.64 [R1+0xa0], R76 ;  /* 0x0000a04c01007387 */ /* 0x0003e80000100a00 */
[----:B------:R1:W-:Y:S04]  /*2ee30*/  STL.64 [R1+0xa8], R78 ;  /* 0x0000a84e01007387 */ /* 0x0003e80000100a00 */
[----:B------:R-:W2:Y:S04]  /*2ee40*/  LDL.LU R81, [R1+0x14] ;  /* 0x0000140001517983 */ /* 0x000ea80000300800 */
[----:B----4-:R-:W2:Y:S01]  /*2ee50*/  LDL.LU R82, [R1+0x18] ;  /* 0x0000180001527983 */ /* 0x010ea20000300800 */
[----:B------:R-:W-:Y:S03]  /*2ee60*/  HMMA.1688.F32.TF32 R68, R36, R24, R68 ;  /* 0x000000182444723c */ /* 0x000fe60000081044 */
[----:B------:R-:W2:Y:S04]  /*2ee70*/  LDL.LU R83, [R1+0x1c] ;  /* 0x00001c0001537983 */ /* 0x000ea80000300800 */
[----:B-1----:R-:W4:Y:S04]  /*2ee80*/  LDL.LU R76, [R1] ;  /* 0x00000000014c7983 */ /* 0x002f280000300800 */
[----:B------:R1:W-:Y:S04]  /*2ee90*/  STL.64 [R1+0x90], R72 ;  /* 0x0000904801007387 */ /* 0x0003e80000100a00 */
[----:B------:R1:W-:Y:S04]  /*2eea0*/  STL.64 [R1+0x98], R74 ;  /* 0x0000984a01007387 */ /* 0x0003e80000100a00 */
[----:B------:R-:W4:Y:S04]  /*2eeb0*/  LDL.LU R77, [R1+0x4] ;  /* 0x00000400014d7983 */ /* 0x000f280000300800 */
[----:B------:R-:W4:Y:S04]  /*2eec0*/  LDL.LU R78, [R1+0x8] ;  /* 0x00000800014e7983 */ /* 0x000f280000300800 */
[----:B------:R-:W4:Y:S04]  /*2eed0*/  LDL.LU R79, [R1+0xc] ;  /* 0x00000c00014f7983 */ /* 0x000f280000300800 */
[----:B-1----:R-:W4:Y:S04]  /*2eee0*/  LDL.LU R72, [R1+0x260] ;  /* 0x0002600001487983 */ /* 0x002f280000300800 */
[----:B------:R1:W-:Y:S04]  /*2eef0*/  STL.64 [R1+0x80], R68 ;  /* 0x0000804401007387 */ /* 0x0003e80000100a00 */
[----:B------:R-:W-:Y:S04]  /*2ef00*/  STL.64 [R1+0x88], R70 ;  /* 0x0000884601007387 */ /* 0x000fe80000100a00 */
[----:B------:R-:W4:Y:S04]  /*2ef10*/  LDL.LU R73, [R1+0x264] ;  /* 0x0002640001497983 */ /* 0x000f280000300800 */
[----:B------:R-:W4:Y:S01]  /*2ef20*/  LDL.LU R74, [R1+0x268] ;  /* 0x00026800014a7983 */ /* 0x000f220000300800 */
[----:B-1----:R-:W-:Y:S01]  /*2ef30*/  IMAD.MOV.U32 R68, RZ, RZ, R250 ;  /* 0x000000ffff447224 */ /* 0x002fe200078e00fa */
[----:B------:R-:W-:-:S02]  /*2ef40*/  MOV R69, R251 ;  /* 0x000000fb00457202 */ /* 0x000fc40000000f00 */
[----:B------:R-:W4:Y:S04]  /*2ef50*/  LDL.LU R75, [R1+0x26c] ;  /* 0x00026c00014b7983 */ /* 0x000f280000300800 */
[----:B------:R-:W4:Y:S04]  /*2ef60*/  LDL.LU R250, [R1+0x22e8] ;  /* 0x0022e80001fa7983 */ /* 0x000f280000300800 */
[----:B------:R-:W4:Y:S01]  /*2ef70*/  LDL.LU R251, [R1+0x22e4] ;  /* 0x0022e40001fb7983 */ /* 0x000f220000300800 */
[C---:B------:R-:W-:Y:S08]  /*2ef80*/  HMMA.1688.F32.TF32 R172, R36.reuse, R28, R172 ;  /* 0x0000001c24ac723c */ /* 0x040ff000000810ac */
[----:B------:R-:W-:Y:S11]  /*2ef90*/  HMMA.1688.F32.TF32 R36, R36, R32, R168 ;  /* 0x000000202424723c */ /* 0x000ff600000810a8 */
[----:B------:R-:W-:Y:S04]  /*2efa0*/  @!UPT UIADD3 URZ, URZ, URZ, URZ ;  /* 0x0000003f3f3ff290 */ /* 0x000fe8000fffe03f */
[----:B------:R-:W-:Y:S04]  /*2efb0*/  STL.64 [R1+0x70], R172 ;  /* 0x000070ac01007387 */ /* 0x000fe80000100a00 */
[----:B------:R-:W-:Y:S04]  /*2efc0*/  STL.64 [R1+0x78], R174 ;  /* 0x000078ae01007387 */ /* 0x000fe80000100a00 */
[----:B------:R-:W-:Y:S04]  /*2efd0*/  STL.64 [R1+0x60], R36 ;  /* 0x0000602401007387 */ /* 0x000fe80000100a00 */
[----:B------:R1:W-:Y:S02]  /*2efe0*/  STL.64 [R1+0x68], R38 ;  /* 0x0000682601007387 */ /* 0x0003e40000100a00 */
[C---:B-1----:R-:W-:Y:S11]  /*2eff0*/  HMMA.1688.F32.TF32 R36, R244.reuse, R12, R88 ;  /* 0x0000000cf424723c */ /* 0x042ff60000081058 */
[----:B------:R-:W-:Y:S11]  /*2f000*/  @!UPT UIADD3 URZ, URZ, URZ, URZ ;  /* 0x0000003f3f3ff290 */ /* 0x000ff6000fffe03f */
[----:B------:R-:W-:Y:S02]  /*2f010*/  @!UPT UIADD3 URZ, URZ, URZ, URZ ;  /* 0x0000003f3f3ff290 */ /* 0x000fe4000fffe03f */
[----:B------:R-:W-:Y:S01]  /*2f020*/  IMAD.MOV.U32 R30, RZ, RZ, R36 ;  /* 0x000000ffff1e7224 */ /* 0x000fe200078e0024 */
[----:B------:R-:W-:Y:S01]  /*2f030*/  MOV R10, R37 ;  /* 0x00000025000a7202 */ /* 0x000fe20000000f00 */
[----:B------:R-:W-:Y:S02]  /*2f040*/  IMAD.MOV.U32 R11, RZ, RZ, R38 ;  /* 0x000000ffff0b7224 */ /* 0x000fe400078e0026 */
[----:B------:R-:W-:Y:S01]  /*2f050*/  IMAD.MOV.U32 R31, RZ, RZ, R39 ;  /* 0x000000ffff1f7224 */ /* 0x000fe200078e0027 */
[C---:B------:R-:W-:Y:S11]  /*2f060*/  HMMA.1688.F32.TF32 R40, R244.reuse, R4, R40 ;  /* 0x00000004f428723c */ /* 0x040ff60000081028 */
[----:B------:R-:W-:Y:S11]  /*2f070*/  @!UPT UIADD3 URZ, URZ, URZ, URZ ;  /* 0x0000003f3f3ff290 */ /* 0x000ff6000fffe03f */
[----:B------:R-:W-:Y:S01]  /*2f080*/  @!UPT UIADD3 URZ, URZ, URZ, URZ ;  /* 0x0000003f3f3ff290 */ /* 0x000fe2000fffe03f */
[----:B------:R1:W-:Y:S01]  /*2f090*/  STL.64 [R1+0x50], R40 ;  /* 0x0000502801007387 */ /* 0x0003e20000100a00 */
[----:B------:R-:W-:Y:S01]  /*2f0a0*/  MOV R34, R42 ;  /* 0x0000002a00227202 */ /* 0x000fe20000000f00 */
[----:B------:R-:W-:Y:S02]  /*2f0b0*/  IMAD.MOV.U32 R35, RZ, RZ, R43 ;  /* 0x000000ffff237224 */ /* 0x000fe400078e002b */
[----:B-1----:R-:W-:Y:S07]  /*2f0c0*/  HMMA.1688.F32.TF32 R40, R244, R8, R92 ;  /* 0x00000008f428723c */ /* 0x002fee000008105c */
[----:B------:R-:W-:Y:S01]  /*2f0d0*/  IMAD.MOV.U32 R92, RZ, RZ, R63 ;  /* 0x000000ffff5c7224 */ /* 0x000fe200078e003f */
[----:B------:R-:W-:Y:S01]  /*2f0e0*/  MOV R94, R61 ;  /* 0x0000003d005e7202 */ /* 0x000fe20000000f00 */
[----:B------:R-:W-:-:S02]  /*2f0f0*/  IMAD.MOV.U32 R93, RZ, RZ, R62 ;  /* 0x000000ffff5d7224 */ /* 0x000fc400078e003e */
[----:B------:R-:W-:Y:S01]  /*2f100*/  IMAD.MOV.U32 R63, RZ, RZ, R44 ;  /* 0x000000ffff3f7224 */ /* 0x000fe200078e002c */
[----:B------:R-:W-:Y:S01]  /*2f110*/  MOV R61, R46 ;  /* 0x0000002e003d7202 */ /* 0x000fe20000000f00 */
[----:B------:R-:W-:Y:S02]  /*2f120*/  IMAD.MOV.U32 R62, RZ, RZ, R45 ;  /* 0x000000ffff3e7224 */ /* 0x000fe400078e002d */
[----:B------:R-:W-:-:S08]  /*2f130*/  IMAD.MOV.U32 R95, RZ, RZ, R60 ;  /* 0x000000ffff5f7224 */ /* 0x000fd000078e003c */
[----:B------:R1:W-:Y:S04]  /*2f140*/  STL.64 [R1+0x40], R40 ;  /* 0x0000402801007387 */ /* 0x0003e80000100a00 */
[----:B------:R1:W-:Y:S01]  /*2f150*/  STL.64 [R1+0x48], R42 ;  /* 0x0000482a01007387 */ /* 0x0003e20000100a00 */
[C---:B---3--:R-:W-:Y:S11]  /*2f160*/  HMMA.1688.F32.TF32 R36, R244.reuse, R16, R84 ;  /* 0x00000010f424723c */ /* 0x048ff60000081054 */
[----:B------:R-:W-:Y:S11]  /*2f170*/  @!UPT UIADD3 URZ, URZ, URZ, URZ ;  /* 0x0000003f3f3ff290 */ /* 0x000ff6000fffe03f */
[----:B------:R-:W-:Y:S02]  /*2f180*/  @!UPT UIADD3 URZ, URZ, URZ, URZ ;  /* 0x0000003f3f3ff290 */ /* 0x000fe4000fffe03f */
[----:B------:R-:W-:Y:S01]  /*2f190*/  MOV R26, R36 ;  /* 0x00000024001a7202 */ /* 0x000fe20000000f00 */
[----:B------:R-:W-:Y:S01]  /*2f1a0*/  IMAD.MOV.U32 R18, RZ, RZ, R37 ;  /* 0x000000ffff127224 */ /* 0x000fe200078e0025 */
[----:B------:R-:W-:Y:S01]  /*2f1b0*/  MOV R15, R39 ;  /* 0x00000027000f7202 */ /* 0x000fe20000000f00 */
[----:B------:R-:W-:Y:S02]  /*2f1c0*/  IMAD.MOV.U32 R14, RZ, RZ, R38 ;  /* 0x000000ffff0e7224 */ /* 0x000fe400078e0026 */
[C---:B--2---:R-:W-:Y:S11]  /*2f1d0*/  HMMA.1688.F32.TF32 R36, R244.reuse, R20, R80 ;  /* 0x00000014f424723c */ /* 0x044ff60000081050 */
[----:B------:R-:W-:Y:S11]  /*2f1e0*/  @!UPT UIADD3 URZ, URZ, URZ, URZ ;  /* 0x0000003f3f3ff290 */ /* 0x000ff6000fffe03f */
[----:B------:R-:W-:Y:S02]  /*2f1f0*/  @!UPT UIADD3 URZ, URZ, URZ, URZ ;  /* 0x0000003f3f3ff290 */ /* 0x000fe4000fffe03f */
[----:B------:R-:W-:Y:S01]  /*2f200*/  IMAD.MOV.U32 R19, RZ, RZ, R36 ;  /* 0x000000ffff137224 */ /* 0x000fe200078e0024 */
[----:B------:R-:W-:Y:S01]  /*2f210*/  MOV R22, R38 ;  /* 0x0000002600167202 */ /* 0x000fe20000000f00 */
[----:B------:R-:W-:Y:S02]  /*2f220*/  IMAD.MOV.U32 R27, RZ, RZ, R37 ;  /* 0x000000ffff1b7224 */ /* 0x000fe400078e0025 */
[----:B------:R-:W-:Y:S02]  /*2f230*/  IMAD.MOV.U32 R23, RZ, RZ, R39 ;  /* 0x000000ffff177224 */ /* 0x000fe400078e0027 */
[C---:B----4-:R-:W-:Y:S08]  /*2f240*/  HMMA.1688.F32.TF32 R36, R244.reuse, R24, R76 ;  /* 0x00000018f424723c */ /* 0x050ff0000008104c */
[C---:B------:R-:W-:Y:S08]  /*2f250*/  HMMA.1688.F32.TF32 R248, R244.reuse, R28, R248 ;  /* 0x0000001cf4f8723c */ /* 0x040ff000000810f8 */
[----:B------:R-:W-:Y:S07]  /*2f260*/  HMMA.1688.F32.TF32 R244, R244, R32, R72 ;  /* 0x00000020f4f4723c */ /* 0x000fee0000081048 */
[----:B------:R2:W-:Y:S01]  /*2f270*/  STL.64 [R1], R36 ;  /* 0x0000002401007387 */ /* 0x0005e20000100a00 */
[----:B------:R-:W-:Y:S01]  /*2f280*/  IMAD.MOV.U32 R60, RZ, RZ, R47 ;  /* 0x000000ffff3c7224 */ /* 0x000fe200078e002f */
[----:B------:R-:W-:Y:S01]  /*2f290*/  MOV R78, R49 ;  /* 0x00000031004e7202 */ /* 0x000fe20000000f00 */
[----:B------:R-:W-:-:S05]  /*2f2a0*/  IMAD.MOV.U32 R79, RZ, RZ, R48 ;  /* 0x000000ffff4f7224 */ /* 0x000fca00078e0030 */
[----:B------:R-:W-:Y:S04]  /*2f2b0*/  STL.64 [R1+0x21f0], R250 ;  /* 0x0021f0fa01007387 */ /* 0x000fe80000100a00 */
[----:B------:R3:W-:Y:S04]  /*2f2c0*/  STL.64 [R1+0x21e8], R248 ;  /* 0x0021e8f801007387 */ /* 0x0007e80000100a00 */
[----:B------:R4:W-:Y:S04]  /*2f2d0*/  STL.64 [R1+0x2200], R246 ;  /* 0x002200f601007387 */ /* 0x0009e80000100a00 */
[----:B------:R1:W-:Y:S04]  /*2f2e0*/  STL.64 [R1+0x21f8], R244 ;  /* 0x0021f8f401007387 */ /* 0x0003e80000100a00 */
[----:B------:R-:W3:Y:S04]  /*2f2f0*/  LDL.LU R44, [R1+0x1c0] ;  /* 0x0001c000012c7983 */ /* 0x000ee80000300800 */
[----:B------:R-:W3:Y:S04]  /*2f300*/  LDL.LU R45, [R1+0x1c4] ;  /* 0x0001c400012d7983 */ /* 0x000ee80000300800 */
[----:B------:R-:W3:Y:S04]  /*2f310*/  LDL.LU R46, [R1+0x1c8] ;  /* 0x0001c800012e7983 */ /* 0x000ee80000300800 */
[----:B------:R-:W3:Y:S04]  /*2f320*/  LDL.LU R47, [R1+0x1cc] ;  /* 0x0001cc00012f7983 */ /* 0x000ee80000300800 */
[----:B-1----:R-:W4:Y:S04]  /*2f330*/  LDL.LU R40, [R1+0x1d0] ;  /* 0x0001d00001287983 */ /* 0x002f280000300800 */
        /* <DEDUP_REMOVED lines=18> */
[----:B------:R-:W4:Y:S01]  /*2f460*/  LDL.LU R54, [R1+0x1a8] ;  /* 0x0001a80001367983 */ /* 0x000f220000300800 */
[----:B------:R-:W-:Y:S01]  /*2f470*/  IMAD.MOV.U32 R86, RZ, RZ, R57 ;  /* 0x000000ffff567224 */ /* 0x000fe200078e0039 */
[----:B------:R-:W-:Y:S02]  /*2f480*/  MOV R85, R58 ;  /* 0x0000003a00557202 */ /* 0x000fe40000000f00 */
[----:B------:R-:W4:Y:S01]  /*2f490*/  LDL.LU R55, [R1+0x1ac] ;  /* 0x0001ac0001377983 */ /* 0x000f220000300800 */
[----:B------:R-:W-:-:S03]  /*2f4a0*/  IMAD.MOV.U32 R84, RZ, RZ, R59 ;  /* 0x000000ffff547224 */ /* 0x000fc600078e003b */
[----:B------:R-:W4:Y:S04]  /*2f4b0*/  LDL.LU R56, [R1+0x190] ;  /* 0x0001900001387983 */ /* 0x000f280000300800 */
[----:B------:R-:W4:Y:S04]  /*2f4c0*/  LDL.LU R57, [R1+0x194] ;  /* 0x0001940001397983 */ /* 0x000f280000300800 */
[----:B------:R-:W4:Y:S01]  /*2f4d0*/  LDL.LU R58, [R1+0x198] ;  /* 0x00019800013a7983 */ /* 0x000f220000300800 */
[----:B------:R-:W-:-:S03]  /*2f4e0*/  IMAD.MOV.U32 R252, RZ, RZ, R38 ;  /* 0x000000fffffc7224 */ /* 0x000fc600078e0026 */
[----:B------:R-:W4:Y:S01]  /*2f4f0*/  LDL.LU R59, [R1+0x19c] ;  /* 0x00019c00013b7983 */ /* 0x000f220000300800 */
[----:B------:R-:W-:-:S03]  /*2f500*/  MOV R2, R39 ;  /* 0x0000002700027202 */ /* 0x000fc60000000f00 */
[----:B------:R-:W4:Y:S01]  /*2f510*/  LDL.LU R168, [R1+0x160] ;  /* 0x0001600001a87983 */ /* 0x000f220000300800 */
[C---:B--2---:R-:W-:Y:S03]  /*2f520*/  HMMA.1688.F32.TF32 R36, R64.reuse, R4, R68 ;  /* 0x000000044024723c */ /* 0x044fe60000081044 */
[----:B------:R-:W2:Y:S04]  /*2f530*/  LDL.LU R169, [R1+0x164] ;  /* 0x0001640001a97983 */ /* 0x000ea80000300800 */
[----:B------:R-:W2:Y:S04]  /*2f540*/  LDL.LU R170, [R1+0x168] ;  /* 0x0001680001aa7983 */ /* 0x000ea80000300800 */
[----:B------:R-:W2:Y:S04]  /*2f550*/  LDL.LU R171, [R1+0x16c] ;  /* 0x00016c0001ab7983 */ /* 0x000ea80000300800 */
[----:B------:R-:W2:Y:S04]  /*2f560*/  LDL.LU R68, [R1+0x150] ;  /* 0x0001500001447983 */ /* 0x000ea80000300800 */
[----:B------:R-:W2:Y:S04]  /*2f570*/  LDL.LU R69, [R1+0x154] ;  /* 0x0001540001457983 */ /* 0x000ea80000300800 */
[----:B------:R-:W2:Y:S04]  /*2f580*/  LDL.LU R70, [R1+0x158] ;  /* 0x0001580001467983 */ /* 0x000ea80000300800 */
[----:B------:R-:W2:Y:S01]  /*2f590*/  LDL.LU R71, [R1+0x15c] ;  /* 0x00015c0001477983 */ /* 0x000ea20000300800 */
[----:B------:R-:W-:Y:S03]  /*2f5a0*/  HMMA.1688.F32.TF32 R60, R64, R28, R60 ;  /* 0x0000001c403c723c */ /* 0x000fe6000008103c */
        /* <DEDUP_REMOVED lines=8> */
[----:B------:R-:W-:Y:S04]  /*2f630*/  STL.64 [R1+0x2210], R38 ;  /* 0x0022102601007387 */ /* 0x000fe80000100a00 */
[----:B------:R-:W-:Y:S01]  /*2f640*/  STL.64 [R1+0x2208], R36 ;  /* 0x0022082401007387 */ /* 0x000fe20000100a00 */
[----:B------:R-:W-:Y:S01]  /*2f650*/  IMAD.MOV.U32 R172, RZ, RZ, R147 ;  /* 0x000000ffffac7224 */ /* 0x000fe200078e0093 */
[----:B------:R-:W-:Y:S01]  /*2f660*/  MOV R173, R146 ;  /* 0x0000009200ad7202 */ /* 0x000fe20000000f00 */
[----:B------:R-:W-:-:S02]  /*2f670*/  IMAD.MOV.U32 R147, RZ, RZ, R116 ;  /* 0x000000ffff937224 */ /* 0x000fc400078e0074 */
[----:B------:R-:W-:Y:S01]  /*2f680*/  IMAD.MOV.U32 R174, RZ, RZ, R145 ;  /* 0x000000ffffae7224 */ /* 0x000fe200078e0091 */
[----:B------:R-:W-:Y:S01]  /*2f690*/  MOV R145, R118 ;  /* 0x0000007600917202 */ /* 0x000fe20000000f00 */
[----:B------:R-:W-:Y:S02]  /*2f6a0*/  IMAD.MOV.U32 R146, RZ, RZ, R117 ;  /* 0x000000ffff927224 */ /* 0x000fe400078e0075 */
[----:B------:R-:W-:Y:S02]  /*2f6b0*/  IMAD.MOV.U32 R175, RZ, RZ, R144 ;  /* 0x000000ffffaf7224 */ /* 0x000fe400078e0090 */
[----:B------:R-:W-:Y:S01]  /*2f6c0*/  IMAD.MOV.U32 R144, RZ, RZ, R119 ;  /* 0x000000ffff907224 */ /* 0x000fe200078e0077 */
[C---:B---3--:R-:W-:Y:S08]  /*2f6d0*/  HMMA.1688.F32.TF32 R44, R64.reuse, R12, R44 ;  /* 0x0000000c402c723c */ /* 0x048ff0000008102c */
[C---:B----4-:R-:W-:Y:S08]  /*2f6e0*/  HMMA.1688.F32.TF32 R40, R64.reuse, R8, R40 ;  /* 0x000000084028723c */ /* 0x050ff00000081028 */
[C---:B------:R-:W-:Y:S08]  /*2f6f0*/  HMMA.1688.F32.TF32 R48, R64.reuse, R16, R48 ;  /* 0x000000104030723c */ /* 0x040ff00000081030 */
[C---:B------:R-:W-:Y:S07]  /*2f700*/  HMMA.1688.F32.TF32 R52, R64.reuse, R20, R52 ;  /* 0x000000144034723c */ /* 0x040fee0000081034 */
[----:B------:R-:W-:Y:S01]  /*2f710*/  STL.64 [R1+0x2220], R42 ;  /* 0x0022202a01007387 */ /* 0x000fe20000100a00 */
[C---:B------:R-:W-:Y:S03]  /*2f720*/  HMMA.1688.F32.TF32 R56, R64.reuse, R24, R56 ;  /* 0x000000184038723c */ /* 0x040fe60000081038 */
[----:B------:R-:W-:Y:S05]  /*2f730*/  STL.64 [R1+0x2218], R40 ;  /* 0x0022182801007387 */ /* 0x000fea0000100a00 */
[----:B--2---:R-:W-:Y:S01]  /*2f740*/  HMMA.1688.F32.TF32 R64, R64, R32, R168 ;  /* 0x000000204040723c */ /* 0x004fe200000810a8 */
[----:B------:R-:W-:Y:S07]  /*2f750*/  STL.64 [R1+0x2230], R46 ;  /* 0x0022302e01007387 */ /* 0x000fee0000100a00 */
[----:B------:R-:W-:Y:S01]  /*2f760*/  HMMA.1688.F32.TF32 R68, R96, R4, R68 ;  /* 0x000000046044723c */ /* 0x000fe20000081044 */
        /* <DEDUP_REMOVED lines=11> */
[----:B------:R-:W-:Y:S01]  /*2f820*/  STL.64 [R1+0x2290], R70 ;  /* 0x0022904601007387 */ /* 0x000fe20000100a00 */
[----:B------:R-:W-:-:S03]  /*2f830*/  MOV R168, R143 ;  /* 0x0000008f00a87202 */ /* 0x000fc60000000f00 */
[----:B------:R-:W-:Y:S01]  /*2f840*/  STL.64 [R1+0x2288], R68 ;  /* 0x0022884401007387 */ /* 0x000fe20000100a00 */
[----:B------:R-:W-:-:S03]  /*2f850*/  IMAD.MOV.U32 R169, RZ, RZ, R142 ;  /* 0x000000ffffa97224 */ /* 0x000fc600078e008e */
[----:B------:R-:W2:Y:S01]  /*2f860*/  LDL.LU R116, [R1+0x310] ;  /* 0x0003100001747983 */ /* 0x000ea20000300800 */
[----:B------:R-:W-:-:S03]  /*2f870*/  MOV R143, R112 ;  /* 0x00000070008f7202 */ /* 0x000fc60000000f00 */
[----:B------:R-:W2:Y:S01]  /*2f880*/  LDL.LU R117, [R1+0x314] ;  /* 0x0003140001757983 */ /* 0x000ea20000300800 */
[----:B------:R-:W-:Y:S01]  /*2f890*/  IMAD.MOV.U32 R170, RZ, RZ, R141 ;  /* 0x000000ffffaa7224 */ /* 0x000fe200078e008d */
[----:B------:R-:W-:Y:S02]  /*2f8a0*/  MOV R171, R140 ;  /* 0x0000008c00ab7202 */ /* 0x000fe40000000f00 */
[----:B------:R-:W2:Y:S01]  /*2f8b0*/  LDL.LU R118, [R1+0x318] ;  /* 0x0003180001767983 */ /* 0x000ea20000300800 */
[----:B------:R-:W-:Y:S01]  /*2f8c0*/  IMAD.MOV.U32 R142, RZ, RZ, R113 ;  /* 0x000000ffff8e7224 */ /* 0x000fe200078e0071 */
[----:B------:R-:W-:Y:S02]  /*2f8d0*/  MOV R140, R115 ;  /* 0x00000073008c7202 */ /* 0x000fe40000000f00 */
[----:B------:R-:W2:Y:S01]  /*2f8e0*/  LDL.LU R119, [R1+0x31c] ;  /* 0x00031c0001777983 */ /* 0x000ea20000300800 */
[----:B------:R-:W-:-:S03]  /*2f8f0*/  IMAD.MOV.U32 R141, RZ, RZ, R114 ;  /* 0x000000ffff8d7224 */ /* 0x000fc600078e0072 */
[----:B------:R-:W3:Y:S01]  /*2f900*/  LDL.LU R112, [R1+0x320] ;  /* 0x0003200001707983 */ /* 0x000ee20000300800 */
[----:B------:R-:W-:-:S03]  /*2f910*/  IMAD.MOV.U32 R115, RZ, RZ, R196 ;  /* 0x000000ffff737224 */ /* 0x000fc600078e00c4 */
[----:B------:R-:W3:Y:S04]  /*2f920*/  LDL.LU R113, [R1+0x324] ;  /* 0x0003240001717983 */ /* 0x000ee80000300800 */
[----:B------:R-:W3:Y:S04]  /*2f930*/  LDL.LU R114, [R1+0x328] ;  /* 0x0003280001727983 */ /* 0x000ee80000300800 */
[----:B------:R-:W4:Y:S01]  /*2f940*/  LDL.LU R196, [R1+0x22e0] ;  /* 0x0022e00001c47983 */ /* 0x000f220000300800 */
[----:B------:R-:W-:Y:S01]  /*2f950*/  IMAD.MOV.U32 R248, RZ, RZ, R135 ;  /* 0x000000fffff87224 */ /* 0x000fe200078e0087 */
[----:B------:R-:W-:Y:S01]  /*2f960*/  MOV R249, R134 ;  /* 0x0000008600f97202 */ /* 0x000fe20000000f00 */
[----:B------:R-:W-:Y:S01]  /*2f970*/  IMAD.MOV.U32 R135, RZ, RZ, R108 ;  /* 0x000000ffff877224 */ /* 0x000fe200078e006c */
[----:B------:R-:W-:Y:S01]  /*2f980*/  MOV R134, R109 ;  /* 0x0000006d00867202 */ /* 0x000fe20000000f00 */
[----:B------:R-:W-:Y:S01]  /*2f990*/  IMAD.MOV.U32 R250, RZ, RZ, R133 ;  /* 0x000000fffffa7224 */ /* 0x000fe200078e0085 */
[----:B------:R-:W2:Y:S01]  /*2f9a0*/  LDL.LU R108, [R1+0x330] ;  /* 0x00033000016c7983 */ /* 0x000ea20000300800 */
        /* <DEDUP_REMOVED lines=13> */
[----:B------:R-:W-:-:S02]  /*2fa80*/  MOV R124, R103 ;  /* 0x00000067007c7202 */ /* 0x000fc40000000f00 */
[----:B------:R-:W2:Y:S01]  /*2fa90*/  LDL.LU R100, [R1+0x350] ;  /* 0x0003500001647983 */ /* 0x000ea20000300800 */
[----:B------:R-:W-:-:S03]  /*2faa0*/  IMAD.MOV.U32 R247, RZ, RZ, R104 ;  /* 0x000000fffff77224 */ /* 0x000fc600078e0068 */
[----:B------:R-:W2:Y:S01]  /*2fab0*/  LDL.LU R101, [R1+0x354] ;  /* 0x0003540001657983 */ /* 0x000ea20000300800 */
[----:B------:R-:W-:-:S03]  /*2fac0*/  IMAD.MOV.U32 R246, RZ, RZ, R105 ;  /* 0x000000fffff67224 */ /* 0x000fc600078e0069 */
[----:B------:R-:W2:Y:S01]  /*2fad0*/  LDL.LU R102, [R1+0x358] ;  /* 0x0003580001667983 */ /* 0x000ea20000300800 */
[----:B------:R-:W-:Y:S01]  /*2fae0*/  IMAD.MOV.U32 R244, RZ, RZ, R107 ;  /* 0x000000fffff47224 */ /* 0x000fe200078e006b */
[----:B------:R-:W-:Y:S02]  /*2faf0*/  MOV R245, R106 ;  /* 0x0000006a00f57202 */ /* 0x000fe40000000f00 */
[----:B------:R-:W2:Y:S01]  /*2fb00*/  LDL.LU R103, [R1+0x35c] ;  /* 0x00035c0001677983 */ /* 0x000ea20000300800 */
[----:B------:R-:W-:-:S03]  /*2fb10*/  MOV R120, R197 ;  /* 0x000000c500787202 */ /* 0x000fc60000000f00 */
[----:B------:R-:W2:Y:S01]  /*2fb20*/  LDL.LU R104, [R1+0x340] ;  /* 0x0003400001687983 */ /* 0x000ea20000300800 */
[----:B------:R-:W-:-:S03]  /*2fb30*/  IMAD.MOV.U32 R121, RZ, RZ, R198 ;  /* 0x000000ffff797224 */ /* 0x000fc600078e00c6 */
[----:B------:R-:W2:Y:S01]  /*2fb40*/  LDL.LU R105, [R1+0x344] ;  /* 0x0003440001697983 */ /* 0x000ea20000300800 */
[----:B------:R-:W-:-:S03]  /*2fb50*/  IMAD.MOV.U32 R122, RZ, RZ, R199 ;  /* 0x000000ffff7a7224 */ /* 0x000fc600078e00c7 */
[----:B------:R-:W2:Y:S01]  /*2fb60*/  LDL.LU R106, [R1+0x348] ;  /* 0x00034800016a7983 */ /* 0x000ea20000300800 */
[----:B----4-:R-:W-:-:S03]  /*2fb70*/  IMAD.MOV.U32 R107, RZ, RZ, R196 ;  /* 0x000000ffff6b7224 */ /* 0x010fc600078e00c4 */
[----:B------:R-:W4:Y:S04]  /*2fb80*/  LDL.LU R196, [R1+0x22dc] ;  /* 0x0022dc0001c47983 */ /* 0x000f280000300800 */
[----:B------:R-:W4:Y:S04]  /*2fb90*/  LDL.LU R197, [R1+0x22d8] ;  /* 0x0022d80001c57983 */ /* 0x000f280000300800 */
[----:B------:R-:W4:Y:S04]  /*2fba0*/  LDL.LU R198, [R1+0x22d4] ;  /* 0x0022d40001c67983 */ /* 0x000f280000300800 */
[----:B------:R-:W4:Y:S01]  /*2fbb0*/  LDL.LU R199, [R1+0x22d0] ;  /* 0x0022d00001c77983 */ /* 0x000f220000300800 */
[----:B------:R-:W-:Y:S01]  /*2fbc0*/  MOV R204, R167 ;  /* 0x000000a700cc7202 */ /* 0x000fe20000000f00 */
[----:B------:R-:W-:Y:S01]  /*2fbd0*/  IMAD.MOV.U32 R205, RZ, RZ, R166 ;  /* 0x000000ffffcd7224 */ /* 0x000fe200078e00a6 */
        /* <DEDUP_REMOVED lines=12> */
[----:B------:R-:W-:Y:S01]  /*2fca0*/  HMMA.1688.F32.TF32 R132, R160, R4, R132 ;  /* 0x00000004a084723c */ /* 0x000fe20000081084 */
[----:B------:R-:W-:Y:S01]  /*2fcb0*/  IMAD.MOV.U32 R167, RZ, RZ, R136 ;  /* 0x000000ffffa77224 */ /* 0x000fe200078e0088 */
[----:B------:R-:W-:Y:S01]  /*2fcc0*/  MOV R136, R195 ;  /* 0x000000c300887202 */ /* 0x000fe20000000f00 */
[----:B------:R-:W-:-:S05]  /*2fcd0*/  IMAD.MOV.U32 R148, RZ, RZ, R123 ;  /* 0x000000ffff947224 */ /* 0x000fca00078e007b */
[C---:B------:R-:W-:Y:S01]  /*2fce0*/  HMMA.1688.F32.TF32 R144, R160.reuse, R16, R144 ;  /* 0x00000010a090723c */ /* 0x040fe20000081090 */
[----:B------:R-:W-:Y:S01]  /*2fcf0*/  IMAD.MOV.U32 R137, RZ, RZ, R194 ;  /* 0x000000ffff897224 */ /* 0x000fe200078e00c2 */
[----:B------:R-:W3:Y:S01]  /*2fd00*/  LDL.LU R123, [R1+0x30c] ;  /* 0x00030c00017b7983 */ /* 0x000ee20000300800 */
[----:B------:R-:W-:Y:S02]  /*2fd10*/  IMAD.MOV.U32 R138, RZ, RZ, R193 ;  /* 0x000000ffff8a7224 */ /* 0x000fe400078e00c1 */
[----:B------:R-:W-:Y:S01]  /*2fd20*/  IMAD.MOV.U32 R152, RZ, RZ, R131 ;  /* 0x000000ffff987224 */ /* 0x000fe200078e0083 */
[----:B-1----:R-:W3:Y:S01]  /*2fd30*/  LDL.LU R52, [R1+0x70] ;  /* 0x0000700001347983 */ /* 0x002ee20000300800 */
[----:B------:R-:W-:Y:S02]  /*2fd40*/  IMAD.MOV.U32 R153, RZ, RZ, R130 ;  /* 0x000000ffff997224 */ /* 0x000fe400078e0082 */
[----:B------:R-:W-:Y:S01]  /*2fd50*/  IMAD.MOV.U32 R155, RZ, RZ, R128 ;  /* 0x000000ffff9b7224 */ /* 0x000fe200078e0080 */
[-C--:B------:R-:W-:Y:S08]  /*2fd60*/  HMMA.1688.F32.TF32 R136, R160, R8.reuse, R136 ;  /* 0x00000008a088723c */ /* 0x080ff00000081088 */
        /* <DEDUP_REMOVED lines=10> */
[----:B------:R-:W-:Y:S01]  /*2fe10*/  HMMA.1688.F32.TF32 R224, R228, R32, R224 ;  /* 0x00000020e4e0723c */ /* 0x000fe200000810e0 */
[----:B------:R-:W-:Y:S01]  /*2fe20*/  MOV R46, R34 ;  /* 0x00000022002e7202 */ /* 0x000fe20000000f00 */
[----:B------:R-:W-:Y:S01]  /*2fe30*/  IMAD.MOV.U32 R47, RZ, RZ, R35 ;  /* 0x000000ffff2f7224 */ /* 0x000fe200078e0023 */
[----:B------:R-:W-:Y:S04]  /*2fe40*/  LDS R128, [R3+0x28400] ;  /* 0x0284000003807984 */ /* 0x000fe80000000800 */
[----:B------:R-:W-:Y:S01]  /*2fe50*/  LDS R130, [R3+0x2a400] ;  /* 0x02a4000003827984 */ /* 0x000fe20000000800 */
[C---:B------:R-:W-:Y:S03]  /*2fe60*/  HMMA.1688.F32.TF32 R140, R160.reuse, R12, R140 ;  /* 0x0000000ca08c723c */ /* 0x040fe6000008108c */
[----:B------:R-:W-:Y:S04]  /*2fe70*/  LDS R129, [R0+0x28400] ;  /* 0x0284000000817984 */ /* 0x000fe80000000800 */
[----:B------:R-:W2:Y:S01]  /*2fe80*/  LDS R131, [R0+0x2a400] ;  /* 0x02a4000000837984 */ /* 0x000ea20000000800 */
[C---:B------:R-:W-:Y:S03]  /*2fe90*/  HMMA.1688.F32.TF32 R148, R160.reuse, R20, R148 ;  /* 0x00000014a094723c */ /* 0x040fe60000081094 */
[----:B------:R-:W-:Y:S04]  /*2fea0*/  LDS R192, [R3+0x28600] ;  /* 0x0286000003c07984 */ /* 0x000fe80000000800 */
[----:B------:R-:W-:Y:S01]  /*2feb0*/  LDS R194, [R3+0x2a600] ;  /* 0x02a6000003c27984 */ /* 0x000fe20000000800 */
[C---:B------:R-:W-:Y:S03]  /*2fec0*/  HMMA.1688.F32.TF32 R152, R160.reuse, R24, R152 ;  /* 0x00000018a098723c */ /* 0x040fe60000081098 */
[----:B------:R-:W-:Y:S04]  /*2fed0*/  LDS R193, [R0+0x28600] ;  /* 0x0286000000c17984 */ /* 0x000fe80000000800 */
[----:B------:R-:W-:Y:S01]  /*2fee0*/  LDS R195, [R0+0x2a600] ;  /* 0x02a6000000c37984 */ /* 0x000fe20000000800 */
[C---:B------:R-:W-:Y:S08]  /*2fef0*/  HMMA.1688.F32.TF32 R156, R160.reuse, R28, R156 ;  /* 0x0000001ca09c723c */ /* 0x040ff0000008109c */
[----:B------:R-:W-:Y:S07]  /*2ff00*/  HMMA.1688.F32.TF32 R160, R160, R32, R248 ;  /* 0x00000020a0a0723c */ /* 0x000fee00000810f8 */
[----:B------:R-:W-:Y:S01]  /*2ff10*/  IMAD.MOV.U32 R248, RZ, RZ, R203 ;  /* 0x000000fffff87224 */ /* 0x000fe200078e00cb */
[----:B------:R-:W-:Y:S01]  /*2ff20*/  MOV R249, R202 ;  /* 0x000000ca00f97202 */ /* 0x000fe20000000f00 */
[----:B------:R-:W-:-:S02]  /*2ff30*/  IMAD.MOV.U32 R250, RZ, RZ, R201 ;  /* 0x000000fffffa7224 */ /* 0x000fc400078e00c9 */
[----:B------:R-:W-:Y:S02]  /*2ff40*/  IMAD.MOV.U32 R251, RZ, RZ, R200 ;  /* 0x000000fffffb7224 */ /* 0x000fe400078e00c8 */
[C---:B------:R-:W-:Y:S08]  /*2ff50*/  HMMA.1688.F32.TF32 R200, R228.reuse, R8, R204 ;  /* 0x00000008e4c8723c */ /* 0x040ff000000810cc */
[----:B------:R-:W-:Y:S01]  /*2ff60*/  HMMA.1688.F32.TF32 R204, R228, R12, R240 ;  /* 0x0000000ce4cc723c */ /* 0x000fe200000810f0 */
[----:B------:R-:W-:Y:S04]  /*2ff70*/  LDS R240, [R3+0x2c300] ;  /* 0x02c3000003f07984 */ /* 0x000fe80000000800 */
[----:B------:R-:W-:Y:S03]  /*2ff80*/  LDS R242, [R3+0x2e300] ;  /* 0x02e3000003f27984 */ /* 0x000fe60000000800 */
[----:B----4-:R-:W-:Y:S01]  /*2ff90*/  HMMA.1688.F32.TF32 R96, R96, R32, R196 ;  /* 0x000000206060723c */ /* 0x010fe200000810c4 */
[----:B------:R-:W-:Y:S04]  /*2ffa0*/  LDS R241, [R0+0x2c300] ;  /* 0x02c3000000f17984 */ /* 0x000fe80000000800 */
[----:B------:R-:W-:Y:S03]  /*2ffb0*/  LDS R243, [R0+0x2e300] ;  /* 0x02e3000000f37984 */ /* 0x000fe60000000800 */
[-C--:B------:R-:W-:Y:S01]  /*2ffc0*/  HMMA.1688.F32.TF32 R196, R228, R4.reuse, R232 ;  /* 0x00000004e4c4723c */ /* 0x080fe200000810e8 */
[----:B------:R-:W-:Y:S04]  /*2ffd0*/  LDS R228, [R3+0x2c000] ;  /* 0x02c0000003e47984 */ /* 0x000fe80000000800 */
[----:B------:R-:W-:Y:S04]  /*2ffe0*/  LDS R230, [R3+0x2e000] ;  /* 0x02e0000003e67984 */ /* 0x000fe80000000800 */
[----:B------:R-:W-:Y:S04]  /*2fff0*/  LDS R229, [R0+0x2c000] ;  /* 0x02c0000000e57984 */ /* 0x000fe80000000800 */
[----:B------:R-:W1:Y:S01]  /*30000*/  LDS R231, [R0+0x2e000] ;  /* 0x02e0000000e77984 */ /* 0x000e620000000800 */
[C---:B--2---:R-:W-:Y:S03]  /*30010*/  HMMA.1688.F32.TF32 R100, R128.reuse, R4, R100 ;  /* 0x000000048064723c */ /* 0x044fe60000081064 */
[----:B------:R-:W-:Y:S04]  /*30020*/  LDS R232, [R3+0x2c100] ;  /* 0x02c1000003e87984 */ /* 0x000fe80000000800 */
[----:B------:R-:W-:Y:S01]  /*30030*/  LDS R234, [R3+0x2e100] ;  /* 0x02e1000003ea7984 */ /* 0x000fe20000000800 */
[----:B------:R-:W-:Y:S03]  /*30040*/  HMMA.1688.F32.TF32 R104, R128, R8, R104 ;  /* 0x000000088068723c */ /* 0x000fe60000081068 */
[----:B------:R-:W-:Y:S04]  /*30050*/  LDS R233, [R0+0x2c100] ;  /* 0x02c1000000e97984 */ /* 0x000fe80000000800 */
[----:B------:R-:W2:Y:S01]  /*30060*/  LDS R235, [R0+0x2e100] ;  /* 0x02e1000000eb7984 */ /* 0x000ea20000000800 */
[----:B-1----:R-:W-:Y:S11]  /*30070*/  HMMA.1688.F32.TF32 R36, R228, R6, R248 ;  /* 0x00000006e424723c */ /* 0x002ff600000810f8 */
[----:B------:R-:W-:Y:S11]  /*30080*/  @!UPT UIADD3 URZ, URZ, URZ, URZ ;  /* 0x0000003f3f3ff290 */ /* 0x000ff6000fffe03f */
[----:B------:R-:W-:Y:S01]  /*30090*/  @!UPT UIADD3 URZ, URZ, URZ, URZ ;  /* 0x0000003f3f3ff290 */ /* 0x000fe2000fffe03f */
[----:B------:R1:W-:Y:S04]  /*300a0*/  STL.64 [R1+0x380], R36 ;  /* 0x0003802401007387 */ /* 0x0003e80000100a00 */
[----:B------:R4:W-:Y:S04]  /*300b0*/  STL.64 [R1+0x388], R38 ;  /* 0x0003882601007387 */ /* 0x0009e80000100a00 */
        /* <DEDUP_REMOVED lines=31> */
[----:B-1----:R-:W-:-:S03]  /*302b0*/  IMAD.MOV.U32 R36, RZ, RZ, R30 ;  /* 0x000000ffff247224 */ /* 0x002fc600078e001e */
[----:B------:R-:W2:Y:S01]  /*302c0*/  LDL.LU R44, [R1+0x50] ;  /* 0x00005000012c7983 */ /* 0x000ea20000300800 */
[----:B------:R-:W-:-:S03]  /*302d0*/  MOV R37, R10 ;  /* 0x0000000a00257202 */ /* 0x000fc60000000f00 */
[----:B------:R-:W2:Y:S01]  /*302e0*/  LDL.LU R45, [R1+0x54] ;  /* 0x00005400012d7983 */ /* 0x000ea20000300800 */
[----:B----4-:R-:W-:-:S03]  /*302f0*/  IMAD.MOV.U32 R38, RZ, RZ, R11 ;  /* 0x000000ffff267224 */ /* 0x010fc600078e000b */
[----:B------:R-:W2:Y:S04]  /*30300*/  LDL.LU R34, [R1+0x22cc] ;  /* 0x0022cc0001227983 */ /* 0x000ea80000300800 */
[----:B------:R-:W2:Y:S04]  /*30310*/  LDL.LU R35, [R1+0x22c8] ;  /* 0x0022c80001237983 */ /* 0x000ea80000300800 */
[----:B------:R-:W2:Y:S04]  /*30320*/  LDL.LU R30, [R1+0x22c4] ;  /* 0x0022c400011e7983 */ /* 0x000ea80000300800 */
[----:B------:R-:W2:Y:S04]  /*30330*/  LDL.LU R10, [R1+0x22c0] ;  /* 0x0022c000010a7983 */ /* 0x000ea80000300800 */
[----:B------:R-:W2:Y:S01]  /*30340*/  LDL.LU R11, [R1+0x22bc] ;  /* 0x0022bc00010b7983 */ /* 0x000ea20000300800 */
[----:B------:R-:W-:Y:S01]  /*30350*/  HMMA.1688.F32.TF32 R108, R128, R12, R108 ;  /* 0x0000000c806c723c */ /* 0x000fe2000008106c */
[----:B------:R-:W-:-:S02]  /*30360*/  IMAD.MOV.U32 R39, RZ, RZ, R31 ;  /* 0x000000ffff277224 */ /* 0x000fc400078e001f */
[----:B------:R-:W2:Y:S05]  /*30370*/  LDL.LU R31, [R1+0x22b8] ;  /* 0x0022b800011f7983 */ /* 0x000eaa0000300800 */
[C---:B---3--:R-:W-:Y:S08]  /*30380*/  HMMA.1688.F32.TF32 R112, R128.reuse, R16, R112 ;  /* 0x000000108070723c */ /* 0x048ff00000081070 */
[C---:B------:R-:W-:Y:S08]  /*30390*/  HMMA.1688.F32.TF32 R116, R128.reuse, R20, R116 ;  /* 0x000000148074723c */ /* 0x040ff00000081074 */
[C---:B------:R-:W-:Y:S08]  /*303a0*/  HMMA.1688.F32.TF32 R120, R128.reuse, R24, R120 ;  /* 0x000000188078723c */ /* 0x040ff00000081078 */
[C---:B------:R-:W-:Y:S08]  /*303b0*/  HMMA.1688.F32.TF32 R124, R128.reuse, R28, R124 ;  /* 0x0000001c807c723c */ /* 0x040ff0000008107c */
[----:B------:R-:W-:Y:S07]  /*303c0*/  HMMA.1688.F32.TF32 R128, R128, R32, R244 ;  /* 0x000000208080723c */ /* 0x000fee00000810f4 */
[----:B------:R-:W-:Y:S01]  /*303d0*/  MOV R244, R26 ;  /* 0x0000001a00f47202 */ /* 0x000fe20000000f00 */
[----:B------:R-:W-:Y:S01]  /*303e0*/  IMAD.MOV.U32 R245, RZ, RZ, R18 ;  /* 0x000000fffff57224 */ /* 0x000fe200078e0012 */
[----:B------:R-:W3:Y:S01]  /*303f0*/  LDL.LU R26, [R1+0x22b4] ;  /* 0x0022b400011a7983 */ /* 0x000ee20000300800 */
[----:B------:R-:W-:Y:S01]  /*30400*/  IMAD.MOV.U32 R246, RZ, RZ, R14 ;  /* 0x000000fffff67224 */ /* 0x000fe200078e000e */
[----:B------:R-:W-:-:S02]  /*30410*/  MOV R247, R15 ;  /* 0x0000000f00f77202 */ /* 0x000fc40000000f00 */
[----:B------:R-:W3:Y:S04]  /*30420*/  LDL.LU R18, [R1+0x22b0] ;  /* 0x0022b00001127983 */ /* 0x000ee80000300800 */
[----:B------:R-:W3:Y:S04]  /*30430*/  LDL.LU R14, [R1+0x22ac] ;  /* 0x0022ac00010e7983 */ /* 0x000ee80000300800 */
[----:B------:R-:W3:Y:S01]  /*30440*/  LDL.LU R15, [R1+0x22a8] ;  /* 0x0022a800010f7983 */ /* 0x000ee20000300800 */
[----:B--2---:R-:W-:Y:S11]  /*30450*/  HMMA.1688.F32.TF32 R248, R228, R10, R248 ;  /* 0x0000000ae4f8723c */ /* 0x004ff600000810f8 */
[----:B------:R-:W-:Y:S11]  /*30460*/  @!UPT UIADD3 URZ, URZ, URZ, URZ ;  /* 0x0000003f3f3ff290 */ /* 0x000ff6000fffe03f */
[----:B------:R-:W-:Y:S01]  /*30470*/  @!UPT UIADD3 URZ, URZ, URZ, URZ ;  /* 0x0000003f3f3ff290 */ /* 0x000fe2000fffe03f */
[----:B------:R1:W-:Y:S04]  /*30480*/  STL.64 [R1+0x370], R248 ;  /* 0x000370f801007387 */ /* 0x0003e80000100a00 */
[----:B------:R2:W-:Y:S01]  /*30490*/  STL.64 [R1+0x378], R250 ;  /* 0x000378fa01007387 */ /* 0x0005e20000100a00 */
[----:B-1----:R-:W-:-:S03]  /*304a0*/  IMAD.MOV.U32 R248, RZ, RZ, R19 ;  /* 0x000000fffff87224 */ /* 0x002fc600078e0013 */
[----:B------:R-:W4:Y:S01]  /*304b0*/  LDL.LU R19, [R1+0x22a4] ;  /* 0x0022a40001137983 */ /* 0x000f220000300800 */
[----:B------:R-:W-:Y:S01]  /*304c0*/  IMAD.MOV.U32 R249, RZ, RZ, R27 ;  /* 0x000000fffff97224 */ /* 0x000fe200078e001b */
[----:B--2---:R-:W-:Y:S01]  /*304d0*/  MOV R250, R22 ;  /* 0x0000001600fa7202 */ /* 0x004fe20000000f00 */
[----:B------:R-:W-:Y:S01]  /*304e0*/  IMAD.MOV.U32 R251, RZ, RZ, R23 ;  /* 0x000000fffffb7224 */ /* 0x000fe200078e0017 */
[----:B------:R-:W2:Y:S04]  /*304f0*/  LDL.LU R27, [R1+0x22a0] ;  /* 0x0022a000011b7983 */ /* 0x000ea80000300800 */
[----:B------:R-:W2:Y:S04]  /*30500*/  LDL.LU R22, [R1+0x229c] ;  /* 0x00229c0001167983 */ /* 0x000ea80000300800 */
[----:B------:R-:W2:Y:S01]  /*30510*/  LDL.LU R23, [R1+0x2298] ;  /* 0x0022980001177983 */ /* 0x000ea20000300800 */
[C---:B---3--:R-:W-:Y:S08]  /*30520*/  HMMA.1688.F32.TF32 R68, R228.reuse, R14, R68 ;  /* 0x0000000ee444723c */ /* 0x048ff00000081044 */
[----:B------:R-:W-:Y:S08]  /*30530*/  HMMA.1688.F32.TF32 R52, R228, R30, R52 ;  /* 0x0000001ee434723c */ /* 0x000ff00000081034 */
[----:B------:R-:W-:Y:S07]  /*30540*/  HMMA.1688.F32.TF32 R164, R192, R4, R164 ;  /* 0x00000004c0a4723c */ /* 0x000fee00000810a4 */
[----:B------:R-:W-:Y:S04]  /*30550*/  STL.64 [R1+0x360], R68 ;  /* 0x0003604401007387 */ /* 0x000fe80000100a00 */
[----:B------:R1:W-:Y:S01]  /*30560*/  STL.64 [R1+0x368], R70 ;  /* 0x0003684601007387 */ /* 0x0003e20000100a00 */
[C---:B------:R-:W-:Y:S03]  /*30570*/  HMMA.1688.F32.TF32 R44, R232.reuse, R6, R44 ;  /* 0x00000006e82c723c */ /* 0x040fe6000008102c */
[----:B-1----:R-:W3:Y:S04]  /*30580*/  LDL.LU.64 R70, [R1+0x2290] ;  /* 0x0022900001467983 */ /* 0x002ee80000300a00 */
[----:B------:R-:W3:Y:S01]  /*30590*/  LDL.LU.64 R68, [R1+0x2288] ;  /* 0x0022880001447983 */ /* 0x000ee20000300a00 */
[C---:B------:R-:W-:Y:S08]  /*305a0*/  HMMA.1688.F32.TF32 R40, R232.reuse, R10, R40 ;  /* 0x0000000ae828723c */ /* 0x040ff00000081028 */
[----:B------:R-:W-:Y:S08]  /*305b0*/  HMMA.1688.F32.TF32 R36, R232, R14, R36 ;  /* 0x0000000ee824723c */ /* 0x000ff00000081024 */
[C---:B------:R-:W-:Y:S08]  /*305c0*/  HMMA.1688.F32.TF32 R168, R192.reuse, R8, R168 ;  /* 0x00000008c0a8723c */ /* 0x040ff000000810a8 */
[C---:B------:R-:W-:Y:S08]  /*305d0*/  HMMA.1688.F32.TF32 R172, R192.reuse, R12, R172 ;  /* 0x0000000cc0ac723c */ /* 0x040ff000000810ac */
[C---:B------:R-:W-:Y:S08]  /*305e0*/  HMMA.1688.F32.TF32 R176, R192.reuse, R16, R176 ;  /* 0x00000010c0b0723c */ /* 0x040ff000000810b0 */
[C---:B------:R-:W-:Y:S01]  /*305f0*/  HMMA.1688.F32.TF32 R180, R192.reuse, R20, R180 ;  /* 0x00000014c0b4723c */ /* 0x040fe200000810b4 */
[----:B------:R-:W-:Y:S04]  /*30600*/  LDS R20, [R3+0x30000] ;  /* 0x0300000003147984 */ /* 0x000fe80000000800 */
[----:B------:R-:W-:Y:S03]  /*30610*/  LDS R21, [R0+0x30000] ;  /* 0x0300000000157984 */ /* 0x000fe60000000800 */
[C---:B------:R-:W-:Y:S08]  /*30620*/  HMMA.1688.F32.TF32 R184, R192.reuse, R24, R184 ;  /* 0x00000018c0b8723c */ /* 0x040ff000000810b8 */
[C---:B------:R-:W-:Y:S08]  /*30630*/  HMMA.1688.F32.TF32 R188, R192.reuse, R28, R188 ;  /* 0x0000001cc0bc723c */ /* 0x040ff000000810bc */
[----:B------:R-:W-:Y:S01]  /*30640*/  HMMA.1688.F32.TF32 R192, R192, R32, R236 ;  /* 0x00000020c0c0723c */ /* 0x000fe200000810ec */
[----:B------:R-:W-:Y:S04]  /*30650*/  LDS R236, [R3+0x2c200] ;  /* 0x02c2000003ec7984 */ /* 0x000fe80000000800 */
[----:B------:R-:W-:Y:S04]  /*30660*/  LDS R238, [R3+0x2e200] ;  /* 0x02e2000003ee7984 */ /* 0x000fe80000000800 */
[----:B------:R-:W-:Y:S04]  /*30670*/  LDS R237, [R0+0x2c200] ;  /* 0x02c2000000ed7984 */ /* 0x000fe80000000800 */
[----:B------:R-:W1:Y:S01]  /*30680*/  LDS R239, [R0+0x2e200] ;  /* 0x02e2000000ef7984 */ /* 0x000e620000000800 */
[C---:B----4-:R-:W-:Y:S08]  /*30690*/  HMMA.1688.F32.TF32 R64, R228.reuse, R18, R64 ;  /* 0x00000012e440723c */ /* 0x050ff00000081040 */
[C---:B--2---:R-:W-:Y:S08]  /*306a0*/  HMMA.1688.F32.TF32 R56, R228.reuse, R26, R56 ;  /* 0x0000001ae438723c */ /* 0x044ff00000081038 */
[C---:B------:R-:W-:Y:S08]  /*306b0*/  HMMA.1688.F32.TF32 R60, R228.reuse, R22, R60 ;  /* 0x00000016e43c723c */ /* 0x040ff0000008103c */
[----:B------:R-:W-:Y:S01]  /*306c0*/  MOV R5, R65 ;  /* 0x0000004100057202 */ /* 0x000fe20000000f00 */
[----:B------:R-:W-:Y:S01]  /*306d0*/  HMMA.1688.F32.TF32 R228, R228, R34, R48 ;  /* 0x00000022e4e4723c */ /* 0x000fe20000081030 */
[----:B------:R-:W-:Y:S01]  /*306e0*/  IMAD.MOV.U32 R4, RZ, RZ, R64 ;  /* 0x000000ffff047224 */ /* 0x000fe200078e0040 */
[----:B------:R2:W-:Y:S04]  /*306f0*/  STL.64 [R1+0x358], R66 ;  /* 0x0003584201007387 */ /* 0x0005e80000100a00 */
[----:B--2---:R-:W2:Y:S04]  /*30700*/  LDL.LU.64 R66, [R1+0x2280] ;  /* 0x0022800001427983 */ /* 0x004ea80000300a00 */
[----:B------:R-:W2:Y:S04]  /*30710*/  LDL.LU.64 R64, [R1+0x2278] ;  /* 0x0022780001407983 */ /* 0x000ea80000300a00 */
[----:B------:R4:W-:Y:S04]  /*30720*/  STL [R1+0x2184], R5 ;  /* 0x0021840501007387 */ /* 0x0009e80000100800 */
[----:B------:R1:W-:Y:S04]  /*30730*/  STL [R1+0x2180], R4 ;  /* 0x0021800401007387 */ /* 0x0003e80000100800 */
[----:B------:R-:W-:Y:S04]  /*30740*/  STL.64 [R1+0x340], R60 ;  /* 0x0003403c01007387 */ /* 0x000fe80000100a00 */
[----:B------:R3:W-:Y:S01]  /*30750*/  STL.64 [R1+0x348], R62 ;  /* 0x0003483e01007387 */ /* 0x0007e20000100a00 */
[----:B----4-:R-:W-:-:S02]  /*30760*/  IMAD.MOV.U32 R5, RZ, RZ, R53 ;  /* 0x000000ffff057224 */ /* 0x010fc400078e0035 */
[----:B-1----:R-:W-:Y:S01]  /*30770*/  IMAD.MOV.U32 R4, RZ, RZ, R54 ;  /* 0x000000ffff047224 */ /* 0x002fe200078e0036 */
[----:B---3--:R-:W3:Y:S04]  /*30780*/  LDL.LU.64 R62, [R1+0x2270] ;  /* 0x00227000013e7983 */ /* 0x008ee80000300a00 */
[----:B------:R-:W3:Y:S04]  /*30790*/  LDL.LU.64 R60, [R1+0x2268] ;  /* 0x00226800013c7983 */ /* 0x000ee80000300a00 */
[----:B------:R-:W-:Y:S04]  /*307a0*/  STL.64 [R1+0x330], R56 ;  /* 0x0003303801007387 */ /* 0x000fe80000100a00 */
[----:B------:R1:W-:Y:S01]  /*307b0*/  STL.64 [R1+0x338], R58 ;  /* 0x0003383a01007387 */ /* 0x0003e20000100a00 */
[C---:B------:R-:W-:Y:S03]  /*307c0*/  HMMA.1688.F32.TF32 R244, R232.reuse, R18, R244 ;  /* 0x00000012e8f4723c */ /* 0x040fe600000810f4 */
[----:B-1----:R-:W4:Y:S04]  /*307d0*/  LDL.LU.64 R58, [R1+0x2260] ;  /* 0x00226000013a7983 */ /* 0x002f280000300a00 */
[----:B------:R-:W4:Y:S04]  /*307e0*/  LDL.LU.64 R56, [R1+0x2258] ;  /* 0x0022580001387983 */ /* 0x000f280000300a00 */
[----:B------:R-:W-:Y:S04]  /*307f0*/  STL [R1+0x320], R52 ;  /* 0x0003203401007387 */ /* 0x000fe80000100800 */
[----:B------:R1:W-:Y:S04]  /*30800*/  STL [R1+0x32c], R55 ;  /* 0x00032c3701007387 */ /* 0x0003e80000100800 */
[----:B-1----:R-:W2:Y:S04]  /*30810*/  LDL.LU.64 R54, [R1+0x2250] ;  /* 0x0022500001367983 */ /* 0x002ea80000300a00 */
[----:B------:R-:W2:Y:S04]  /*30820*/  LDL.LU.64 R52, [R1+0x2248] ;  /* 0x0022480001347983 */ /* 0x000ea80000300a00 */
[----:B------:R-:W-:Y:S04]  /*30830*/  STL [R1+0x218c], R4 ;  /* 0x00218c0401007387 */ /* 0x000fe80000100800 */
[----:B------:R1:W-:Y:S04]  /*30840*/  STL [R1+0x2188], R5 ;  /* 0x0021880501007387 */ /* 0x0003e80000100800 */
[----:B------:R-:W2:Y:S04]  /*30850*/  LDL.LU.64 R50, [R1+0x2240] ;  /* 0x0022400001327983 */ /* 0x000ea80000300a00 */
[----:B------:R-:W2:Y:S04]  /*30860*/  LDL.LU.64 R48, [R1+0x2238] ;  /* 0x0022380001307983 */ /* 0x000ea80000300a00 */
[----:B------:R1:W-:Y:S01]  /*30870*/  STL.64 [R1+0x2a0], R228 ;  /* 0x0002a0e401007387 */ /* 0x0003e20000100a00 */
[----:B------:R-:W-:Y:S03]  /*30880*/  HMMA.1688.F32.TF32 R248, R232, R22, R248 ;  /* 0x00000016e8f8723c */ /* 0x000fe600000810f8 */
[----:B------:R-:W-:Y:S01]  /*30890*/  STL.64 [R1+0x2a8], R230 ;  /* 0x0002a8e601007387 */ /* 0x000fe20000100a00 */
[----:B-1----:R-:W-:Y:S01]  /*308a0*/  MOV R5, R43 ;  /* 0x0000002b00057202 */ /* 0x002fe20000000f00 */
[----:B------:R-:W-:-:S02]  /*308b0*/  IMAD.MOV.U32 R4, RZ, RZ, R42 ;  /* 0x000000ffff047224 */ /* 0x000fc400078e002a */
[----:B------:R-:W2:Y:S04]  /*308c0*/  LDL.LU R228, [R1] ;  /* 0x0000000001e47983 */ /* 0x000ea80000300800 */
[----:B------:R-:W2:Y:S04]  /*308d0*/  LDL.LU R229, [R1+0x4] ;  /* 0x0000040001e57983 */ /* 0x000ea80000300800 */
[----:B------:R-:W-:Y:S04]  /*308e0*/  STL.64 [R1+0x290], R44 ;  /* 0x0002902c01007387 */ /* 0x000fe80000100a00 */
[----:B------:R1:W-:Y:S04]  /*308f0*/  STL.64 [R1+0x298], R46 ;  /* 0x0002982e01007387 */ /* 0x0003e80000100a00 */
[----:B-1----:R-:W3:Y:S04]  /*30900*/  LDL.LU.64 R46, [R1+0x2230] ;  /* 0x00223000012e7983 */ /* 0x002ee80000300a00 */
[----:B------:R-:W3:Y:S04]  /*30910*/  LDL.LU.64 R44, [R1+0x2228] ;  /* 0x00222800012c7983 */ /* 0x000ee80000300a00 */
[----:B------:R1:W-:Y:S04]  /*30920*/  STL.64 [R1+0x280], R40 ;  /* 0x0002802801007387 */ /* 0x0003e80000100a00 */
[----:B------:R-:W3:Y:S04]  /*30930*/  LDL.LU.64 R42, [R1+0x2220] ;  /* 0x00222000012a7983 */ /* 0x000ee80000300a00 */
[----:B-1----:R-:W3:Y:S04]  /*30940*/  LDL.LU.64 R40, [R1+0x2218] ;  /* 0x0022180001287983 */ /* 0x002ee80000300a00 */
[----:B------:R1:W-:Y:S04]  /*30950*/  STL [R1+0x2194], R5 ;  /* 0x0021940501007387 */ /* 0x0003e80000100800 */
[----:B------:R1:W-:Y:S04]  /*30960*/  STL [R1+0x2190], R4 ;  /* 0x0021900401007387 */ /* 0x0003e80000100800 */
[----:B------:R-:W-:Y:S04]  /*30970*/  STL.64 [R1+0x270], R36 ;  /* 0x0002702401007387 */ /* 0x000fe80000100a00 */
[----:B------:R1:W-:Y:S02]  /*30980*/  STL.64 [R1+0x278], R38 ;  /* 0x0002782601007387 */ /* 0x0003e40000100a00 */
[----:B-1----:R-:W-:-:S02]  /*30990*/  IMAD.MOV.U32 R5, RZ, RZ, R246 ;  /* 0x000000ffff057224 */ /* 0x002fc400078e00f6 */
[----:B------:R-:W-:Y:S01]  /*309a0*/  IMAD.MOV.U32 R4, RZ, RZ, R247 ;  /* 0x000000ffff047224 */ /* 0x000fe200078e00f7 */
[----:B------:R-:W3:Y:S04]  /*309b0*/  LDL.LU.64 R38, [R1+0x2210] ;  /* 0x0022100001267983 */ /* 0x000ee80000300a00 */
[----:B------:R-:W3:Y:S04]  /*309c0*/  LDL.LU.64 R36, [R1+0x2208] ;  /* 0x0022080001247983 */ /* 0x000ee80000300a00 */
[----:B------:R1:W-:Y:S01]  /*309d0*/  STL.64 [R1+0x260], R244 ;  /* 0x000260f401007387 */ /* 0x0003e20000100a00 */
[----:B------:R-:W-:-:S03]  /*309e0*/  IMAD.MOV.U32 R29, RZ, RZ, R250 ;  /* 0x000000ffff1d7224 */ /* 0x000fc600078e00fa */
[----:B------:R-:W4:Y:S01]  /*309f0*/  LDL.LU.64 R246, [R1+0x2200] ;  /* 0x0022000001f67983 */ /* 0x000f220000300a00 */
[----:B------:R-:W-:Y:S01]  /*30a00*/  MOV R28, R251 ;  /* 0x000000fb001c7202 */ /* 0x000fe20000000f00 */
[----:B------:R-:W-:Y:S01]  /*30a10*/  IMAD.MOV.U32 R32, RZ, RZ, R249 ;  /* 0x000000ffff207224 */ /* 0x000fe200078e00f9 */
[----:B------:R-:W-:Y:S01]  /*30a20*/  MOV R33, R248 ;  /* 0x000000f800217202 */ /* 0x000fe20000000f00 */
[----:B-1----:R-:W4:Y:S04]  /*30a30*/  LDL.LU.64 R244, [R1+0x21f8] ;  /* 0x0021f80001f47983 */ /* 0x002f280000300a00 */
[----:B------:R1:W-:Y:S04]  /*30a40*/  STL [R1+0x219c], R5 ;  /* 0x00219c0501007387 */ /* 0x0003e80000100800 */
[----:B------:R1:W-:Y:S04]  /*30a50*/  STL [R1+0x2198], R4 ;  /* 0x0021980401007387 */ /* 0x0003e80000100800 */
[----:B------:R-:W4:Y:S04]  /*30a60*/  LDL.LU.64 R250, [R1+0x21f0] ;  /* 0x0021f00001fa7983 */ /* 0x000f280000300a00 */
[----:B------:R-:W4:Y:S01]  /*30a70*/  LDL.LU.64 R248, [R1+0x21e8] ;  /* 0x0021e80001f87983 */ /* 0x000f220000300a00 */
[----:B------:R-:W-:Y:S01]  /*30a80*/  MOV R230, R252 ;  /* 0x000000fc00e67202 */ /* 0x000fe20000000f00 */
[----:B------:R-:W-:-:S02]  /*30a90*/  IMAD.MOV.U32 R231, RZ, RZ, R2 ;  /* 0x000000ffffe77224 */ /* 0x000fc400078e0002 */
[----:B------:R-:W-:Y:S04]  /*30aa0*/  STL [R1+0x21ac], R28 ;  /* 0x0021ac1c01007387 */ /* 0x000fe80000100800 */
[----:B------:R-:W-:Y:S04]  /*30ab0*/  STL [R1+0x21a8], R29 ;  /* 0x0021a81d01007387 */ /* 0x000fe80000100800 */
[----:B------:R-:W-:Y:S04]  /*30ac0*/  STL [R1+0x21a4], R32 ;  /* 0x0021a42001007387 */ /* 0x000fe80000100800 */
[----:B------:R-:W-:Y:S01]  /*30ad0*/  STL [R1+0x21a0], R33 ;  /* 0x0021a02101007387 */ /* 0x000fe20000100800 */
[----:B--2---:R-:W-:Y:S11]  /*30ae0*/  HMMA.1688.F32.TF32 R228, R232, R26, R228 ;  /* 0x0000001ae8e4723c */ /* 0x004ff600000810e4 */
[----:B------:R-:W-:Y:S11]  /*30af0*/  @!UPT UIADD3 URZ, URZ, URZ, URZ ;  /* 0x0000003f3f3ff290 */ /* 0x000ff6000fffe03f */
[----:B------:R-:W-:Y:S01]  /*30b00*/  @!UPT UIADD3 URZ, URZ, URZ, URZ ;  /* 0x0000003f3f3ff290 */ /* 0x000fe2000fffe03f */
[----:B------:R4:W-:Y:S01]  /*30b10*/  STL.64 [R1+0x248], R230 ;  /* 0x000248e601007387 */ /* 0x0009e20000100a00 */
[----:B-1----:R-:W-:Y:S02]  /*30b20*/  IMAD.MOV.U32 R5, RZ, RZ, R228 ;  /* 0x000000ffff057224 */ /* 0x002fe400078e00e4 */
[----:B------:R-:W-:-:S03]  /*30b30*/  IMAD.MOV.U32 R4, RZ, RZ, R229 ;  /* 0x000000ffff047224 */ /* 0x000fc600078e00e5 */
[----:B------:R-:W-:Y:S01]  /*30b40*/  STL [R1+0x21b4], R5 ;  /* 0x0021b40501007387 */ /* 0x000fe20000100800 */
[----:B---3--:R-:W-:Y:S03]  /*30b50*/  HMMA.1688.F32.TF32 R36, R236, R6, R36 ;  /* 0x00000006ec24723c */ /* 0x008fe60000081024 */
[----:B------:R-:W-:Y:S05]  /*30b60*/  STL [R1+0x21b0], R4 ;  /* 0x0021b00401007387 */ /* 0x000fea0000100800 */
[----:B----4-:R-:W-:Y:S11]  /*30b70*/  HMMA.1688.F32.TF32 R228, R232, R30, R248 ;  /* 0x0000001ee8e4723c */ /* 0x010ff600000810f8 */
[----:B------:R-:W-:Y:S05]  /*30b80*/  @!UPT UIADD3 URZ, URZ, URZ, URZ ;  /* 0x0000003f3f3ff290 */ /* 0x000fea000fffe03f */
[----:B------:R-:W-:Y:S01]  /*30b90*/  MOV R25, R36 ;  /* 0x0000002400197202 */ /* 0x000fe20000000f00 */
[----:B------:R-:W-:Y:S01]  /*30ba0*/  IMAD.MOV.U32 R24, RZ, RZ, R37 ;  /* 0x000000ffff187224 */ /* 0x000fe200078e0025 */
[----:B------:R-:W-:Y:S01]  /*30bb0*/  MOV R16, R39 ;  /* 0x0000002700107202 */ /* 0x000fe20000000f00 */
[----:B------:R-:W-:Y:S02]  /*30bc0*/  IMAD.MOV.U32 R17, RZ, RZ, R38 ;  /* 0x000000ffff117224 */ /* 0x000fe400078e0026 */
[----:B------:R-:W-:Y:S01]  /*30bd0*/  HMMA.1688.F32.TF32 R36, R236, R10, R40 ;  /* 0x0000000aec24723c */ /* 0x000fe20000081028 */
[----:B------:R-:W-:Y:S04]  /*30be0*/  LDS R40, [R3+0x2c600] ;  /* 0x02c6000003287984 */ /* 0x000fe80000000800 */
[----:B------:R-:W-:Y:S04]  /*30bf0*/  LDS R42, [R3+0x2e600] ;  /* 0x02e60000032a7984 */ /* 0x000fe80000000800 */
[----:B------:R-:W-:Y:S04]  /*30c00*/  LDS R41, [R0+0x2c600] ;  /* 0x02c6000000297984 */ /* 0x000fe80000000800 */
[----:B------:R-:W-:Y:S01]  /*30c10*/  LDS R43, [R0+0x2e600] ;  /* 0x02e60000002b7984 */ /* 0x000fe20000000800 */
[----:B------:R-:W-:Y:S01]  /*30c20*/  MOV R28, R228 ;  /* 0x000000e4001c7202 */ /* 0x000fe20000000f00 */
[----:B------:R-:W-:Y:S01]  /*30c30*/  IMAD.MOV.U32 R29, RZ, RZ, R229 ;  /* 0x000000ffff1d7224 */ /* 0x000fe200078e00e5 */
[----:B------:R-:W-:Y:S01]  /*30c40*/  MOV R33, R231 ;  /* 0x000000e700217202 */ /* 0x000fe20000000f00 */
[----:B------:R-:W-:-:S02]  /*30c50*/  IMAD.MOV.U32 R32, RZ, RZ, R230 ;  /* 0x000000ffff207224 */ /* 0x000fc400078e00e6 */
[----:B------:R-:W-:Y:S02]  /*30c60*/  HMMA.1688.F32.TF32 R228, R232, R34, R244 ;  /* 0x00000022e8e4723c */ /* 0x000fe400000810f4 */
[----:B------:R1:W-:Y:S04]  /*30c70*/  STL [R1+0x21c4], R33 ;  /* 0x0021c42101007387 */ /* 0x0003e80000100800 */
[----:B------:R2:W-:Y:S04]  /*30c80*/  STL [R1+0x21c0], R32 ;  /* 0x0021c02001007387 */ /* 0x0005e80000100800 */
[----:B------:R3:W-:Y:S01]  /*30c90*/  STL [R1+0x21bc], R28 ;  /* 0x0021bc1c01007387 */ /* 0x0007e20000100800 */
[----:B-1----:R-:W-:-:S03]  /*30ca0*/  IMAD.MOV.U32 R33, RZ, RZ, R36 ;  /* 0x000000ffff217224 */ /* 0x002fc600078e0024 */
[----:B------:R1:W-:Y:S01]  /*30cb0*/  STL [R1+0x21b8], R29 ;  /* 0x0021b81d01007387 */ /* 0x0003e20000100800 */
[----:B--2---:R-:W-:Y:S01]  /*30cc0*/  IMAD.MOV.U32 R32, RZ, RZ, R37 ;  /* 0x000000ffff207224 */ /* 0x004fe200078e0025 */
[----:B---3--:R-:W-:Y:S01]  /*30cd0*/  MOV R28, R38 ;  /* 0x00000026001c7202 */ /* 0x008fe20000000f00 */
[----:B-1----:R-:W-:Y:S02]  /*30ce0*/  IMAD.MOV.U32 R29, RZ, RZ, R39 ;  /* 0x000000ffff1d7224 */ /* 0x002fe400078e0027 */
[----:B------:R-:W-:Y:S05]  /*30cf0*/  HMMA.1688.F32.TF32 R36, R236, R14, R44 ;  /* 0x0000000eec24723c */ /* 0x000fea000008102c */
[----:B------:R-:W-:-:S02]  /*30d00*/  IMAD.MOV.U32 R4, RZ, RZ, R231 ;  /* 0x000000ffff047224 */ /* 0x000fc400078e00e7 */
[----:B------:R-:W-:Y:S01]  /*30d10*/  IMAD.MOV.U32 R5, RZ, RZ, R230 ;  /* 0x000000ffff057224 */ /* 0x000fe200078e00e6 */
[----:B------:R-:W-:Y:S04]  /*30d20*/  STL.64 [R1+0x1a0], R228 ;  /* 0x0001a0e401007387 */ /* 0x000fe80000100a00 */
[----:B------:R1:W-:Y:S04]  /*30d30*/  STL [R1+0x21cc], R4 ;  /* 0x0021cc0401007387 */ /* 0x0003e80000100800 */
[----:B------:R2:W-:Y:S04]  /*30d40*/  STL [R1+0x21c8], R5 ;  /* 0x0021c80501007387 */ /* 0x0005e80000100800 */
[----:B------:R-:W-:Y:S04]  /*30d50*/  STL [R1+0x21dc], R16 ;  /* 0x0021dc1001007387 */ /* 0x000fe80000100800 */
[----:B------:R-:W-:Y:S04]  /*30d60*/  STL [R1+0x21d8], R17 ;  /* 0x0021d81101007387 */ /* 0x000fe80000100800 */
[----:B------:R3:W-:Y:S01]  /*30d70*/  STL [R1+0x21d4], R24 ;  /* 0x0021d41801007387 */ /* 0x0007e20000100800 */
[----:B-1----:R-:W-:-:S02]  /*30d80*/  IMAD.MOV.U32 R4, RZ, RZ, R38 ;  /* 0x000000ffff047224 */ /* 0x002fc400078e0026 */
[----:B--2---:R-:W-:Y:S01]  /*30d90*/  IMAD.MOV.U32 R5, RZ, RZ, R39 ;  /* 0x000000ffff057224 */ /* 0x004fe200078e0027 */
[----:B------:R1:W-:Y:S04]  /*30da0*/  STL [R1+0x21d0], R25 ;  /* 0x0021d01901007387 */ /* 0x0003e80000100800 */
[----:B------:R-:W-:Y:S01]  /*30db0*/  LDS R44, [R3+0x2c400] ;  /* 0x02c40000032c7984 */ /* 0x000fe20000000800 */
[----:B---3--:R-:W-:-:S03]  /*30dc0*/  IMAD.MOV.U32 R24, RZ, RZ, R36 ;  /* 0x000000ffff187224 */ /* 0x008fc600078e0024 */
[----:B------:R-:W-:Y:S01]  /*30dd0*/  LDS R46, [R3+0x2e400] ;  /* 0x02e40000032e7984 */ /* 0x000fe20000000800 */
[----:B-1----:R-:W-:Y:S02]  /*30de0*/  MOV R25, R37 ;  /* 0x0000002500197202 */ /* 0x002fe40000000f00 */
[----:B------:R-:W-:Y:S01]  /*30df0*/  HMMA.1688.F32.TF32 R36, R236, R18, R48 ;  /* 0x00000012ec24723c */ /* 0x000fe20000081030 */
[----:B------:R1:W-:Y:S04]  /*30e00*/  STL [R1+0x21e4], R32 ;  /* 0x0021e42001007387 */ /* 0x0003e80000100800 */
[----:B------:R2:W-:Y:S04]  /*30e10*/  STL [R1+0x21e0], R33 ;  /* 0x0021e02101007387 */ /* 0x0005e80000100800 */
[----:B------:R-:W-:Y:S04]  /*30e20*/  LDS R45, [R0+0x2c400] ;  /* 0x02c40000002d7984 */ /* 0x000fe80000000800 */
[----:B------:R-:W3:Y:S01]  /*30e30*/  LDS R47, [R0+0x2e400] ;  /* 0x02e40000002f7984 */ /* 0x000ee20000000800 */
[C---:B------:R-:W-:Y:S03]  /*30e40*/  HMMA.1688.F32.TF32 R232, R240.reuse, R30, R92 ;  /* 0x0000001ef0e8723c */ /* 0x040fe6000008105c */
[----:B------:R-:W-:Y:S04]  /*30e50*/  LDS R48, [R3+0x2c500] ;  /* 0x02c5000003307984 */ /* 0x000fe80000000800 */
[----:B------:R-:W-:Y:S03]  /*30e60*/  LDS R50, [R3+0x2e500] ;  /* 0x02e5000003327984 */ /* 0x000fe60000000800 */
[----:B-1----:R-:W-:Y:S01]  /*30e70*/  MOV R32, R36 ;  /* 0x0000002400207202 */ /* 0x002fe20000000f00 */
[----:B--2---:R-:W-:Y:S01]  /*30e80*/  IMAD.MOV.U32 R33, RZ, RZ, R37 ;  /* 0x000000ffff217224 */ /* 0x004fe200078e0025 */
[----:B------:R-:W-:Y:S01]  /*30e90*/  MOV R17, R39 ;  /* 0x0000002700117202 */ /* 0x000fe20000000f00 */
[----:B------:R-:W-:Y:S01]  /*30ea0*/  IMAD.MOV.U32 R16, RZ, RZ, R38 ;  /* 0x000000ffff107224 */ /* 0x000fe200078e0026 */
[----:B------:R-:W-:Y:S01]  /*30eb0*/  HMMA.1688.F32.TF32 R228, R240, R34, R96 ;  /* 0x00000022f0e4723c */ /* 0x000fe20000081060 */
[----:B------:R-:W-:Y:S04]  /*30ec0*/  LDS R49, [R0+0x2c500] ;  /* 0x02c5000000317984 */ /* 0x000fe80000000800 */
[----:B------:R-:W1:Y:S03]  /*30ed0*/  LDS R51, [R0+0x2e500] ;  /* 0x02e5000000337984 */ /* 0x000e660000000800 */
        /* <DEDUP_REMOVED lines=14> */
[----:B------:R-:W-:Y:S08]  /*30fc0*/  HMMA.1688.F32.TF32 R36, R236, R30, R60 ;  /* 0x0000001eec24723c */ /* 0x000ff0000008103c */
[----:B---3--:R-:W-:Y:S11]  /*30fd0*/  HMMA.1688.F32.TF32 R52, R44, R10, R104 ;  /* 0x0000000a2c34723c */ /* 0x008ff60000081068 */
[----:B------:R-:W-:Y:S05]  /*30fe0*/  @!UPT UIADD3 URZ, URZ, URZ, URZ ;  /* 0x0000003f3f3ff290 */ /* 0x000fea000fffe03f */
[----:B------:R-:W-:Y:S01]  /*30ff0*/  MOV R63, R36 ;  /* 0x00000024003f7202 */ /* 0x000fe20000000f00 */
[----:B------:R-:W-:Y:S01]  /*31000*/  IMAD.MOV.U32 R62, RZ, RZ, R37 ;  /* 0x000000ffff3e7224 */ /* 0x000fe200078e0025 */
[----:B------:R-:W-:Y:S01]  /*31010*/  MOV R60, R39 ;  /* 0x00000027003c7202 */ /* 0x000fe20000000f00 */
[----:B------:R-:W-:Y:S02]  /*31020*/  IMAD.MOV.U32 R61, RZ, RZ, R38 ;  /* 0x000000ffff3d7224 */ /* 0x000fe400078e0026 */
[----:B------:R-:W-:Y:S08]  /*31030*/  HMMA.1688.F32.TF32 R36, R236, R34, R64 ;  /* 0x00000022ec24723c */ /* 0x000ff00000081040 */
[----:B------:R-:W-:Y:S11]  /*31040*/  HMMA.1688.F32.TF32 R236, R240, R26, R88 ;  /* 0x0000001af0ec723c */ /* 0x000ff60000081058 */
[----:B------:R-:W-:Y:S11]  /*31050*/  @!UPT UIADD3 URZ, URZ, URZ, URZ ;  /* 0x0000003f3f3ff290 */ /* 0x000ff6000fffe03f */
[----:B------:R-:W-:Y:S01]  /*31060*/  @!UPT UIADD3 URZ, URZ, URZ, URZ ;  /* 0x0000003f3f3ff290 */ /* 0x000fe2000fffe03f */
[----:B------:R2:W-:Y:S04]  /*31070*/  STL [R1+0x2120], R236 ;  /* 0x002120ec01007387 */ /* 0x0005e80000100800 */
[----:B------:R-:W-:Y:S04]  /*31080*/  STL [R1+0x211c], R237 ;  /* 0x00211ced01007387 */ /* 0x000fe80000100800 */
[----:B------:R-:W-:Y:S04]  /*31090*/  STL [R1+0x2118], R238 ;  /* 0x002118ee01007387 */ /* 0x000fe80000100800 */
[----:B------:R-:W-:Y:S04]  /*310a0*/  STL [R1+0x2114], R239 ;  /* 0x002114ef01007387 */ /* 0x000fe80000100800 */
[----:B------:R-:W-:Y:S01]  /*310b0*/  STL [R1+0x2130], R232 ;  /* 0x002130e801007387 */ /* 0x000fe20000100800 */
[----:B--2---:R-:W-:-:S03]  /*310c0*/  IMAD.MOV.U32 R236, RZ, RZ, R55 ;  /* 0x000000ffffec7224 */ /* 0x004fc600078e0037 */
[----:B------:R2:W-:Y:S04]  /*310d0*/  STL [R1+0x212c], R233 ;  /* 0x00212ce901007387 */ /* 0x0005e80000100800 */
[----:B------:R3:W-:Y:S04]  /*310e0*/  STL [R1+0x2128], R234 ;  /* 0x002128ea01007387 */ /* 0x0007e80000100800 */
[----:B------:R4:W-:Y:S01]  /*310f0*/  STL [R1+0x2124], R235 ;  /* 0x002124eb01007387 */ /* 0x0009e20000100800 */
[----:B--2---:R-:W-:Y:S02]  /*31100*/  IMAD.MOV.U32 R233, RZ, RZ, R52 ;  /* 0x000000ffffe97224 */ /* 0x004fe400078e0034 */
[----:B---3--:R-:W-:Y:S01]  /*31110*/  IMAD.MOV.U32 R234, RZ, RZ, R53 ;  /* 0x000000ffffea7224 */ /* 0x008fe200078e0035 */
[----:B----4-:R-:W-:-:S02]  /*31120*/  MOV R235, R54 ;  /* 0x0000003600eb7202 */ /* 0x010fc40000000f00 */
[C---:B------:R-:W-:Y:S01]  /*31130*/  HMMA.1688.F32.TF32 R52, R44.reuse, R14, R108 ;  /* 0x0000000e2c34723c */ /* 0x040fe2000008106c */
[----:B------:R2:W-:Y:S04]  /*31140*/  STL [R1+0x213c], R228 ;  /* 0x00213ce401007387 */ /* 0x0005e80000100800 */
[----:B------:R3:W-:Y:S04]  /*31150*/  STL [R1+0x2138], R229 ;  /* 0x002138e501007387 */ /* 0x0007e80000100800 */
[----:B------:R4:W-:Y:S11]  /*31160*/  STL [R1+0x2134], R230 ;  /* 0x002134e601007387 */ /* 0x0009f60000100800 */
[----:B------:R-:W-:Y:S04]  /*31170*/  @!UPT UIADD3 URZ, URZ, URZ, URZ ;  /* 0x0000003f3f3ff290 */ /* 0x000fe8000fffe03f */
[----:B--2---:R-:W-:Y:S01]  /*31180*/  IMAD.MOV.U32 R228, RZ, RZ, R52 ;  /* 0x000000ffffe47224 */ /* 0x004fe200078e0034 */
[----:B---3--:R-:W-:Y:S01]  /*31190*/  MOV R229, R53 ;  /* 0x0000003500e57202 */ /* 0x008fe20000000f00 */
[----:B----4-:R-:W-:Y:S02]  /*311a0*/  IMAD.MOV.U32 R230, RZ, RZ, R54 ;  /* 0x000000ffffe67224 */ /* 0x010fe400078e0036 */
[----:B------:R-:W-:Y:S02]  /*311b0*/  IMAD.MOV.U32 R232, RZ, RZ, R55 ;  /* 0x000000ffffe87224 */ /* 0x000fe400078e0037 */
[C---:B------:R-:W-:Y:S01]  /*311c0*/  HMMA.1688.F32.TF32 R52, R44.reuse, R18, R112 ;  /* 0x000000122c34723c */ /* 0x040fe20000081070 */
[----:B------:R2:W-:Y:S07]  /*311d0*/  STL [R1+0x2110], R231 ;  /* 0x002110e701007387 */ /* 0x0005ee0000100800 */
[C---:B------:R-:W-:Y:S11]  /*311e0*/  HMMA.1688.F32.TF32 R88, R44.reuse, R6, R100 ;  /* 0x000000062c58723c */ /* 0x040ff60000081064 */
[----:B------:R-:W-:Y:S05]  /*311f0*/  @!UPT UIADD3 URZ, URZ, URZ, URZ ;  /* 0x0000003f3f3ff290 */ /* 0x000fea000fffe03f */
[----:B------:R-:W-:Y:S01]  /*31200*/  MOV R237, R52 ;  /* 0x0000003400ed7202 */ /* 0x000fe20000000f00 */
[----:B------:R-:W-:Y:S01]  /*31210*/  IMAD.MOV.U32 R238, RZ, RZ, R53 ;  /* 0x000000ffffee7224 */ /* 0x000fe200078e0035 */
[----:B--2---:R-:W-:Y:S01]  /*31220*/  MOV R231, R55 ;  /* 0x0000003700e77202 */ /* 0x004fe20000000f00 */
[----:B------:R-:W-:Y:S02]  /*31230*/  IMAD.MOV.U32 R239, RZ, RZ, R54 ;  /* 0x000000ffffef7224 */ /* 0x000fe400078e0036 */
[----:B------:R-:W-:Y:S01]  /*31240*/  HMMA.1688.F32.TF32 R52, R44, R22, R116 ;  /* 0x000000162c34723c */ /* 0x000fe20000081074 */
[----:B------:R-:W-:Y:S01]  /*31250*/  IMAD.MOV.U32 R67, RZ, RZ, R36 ;  /* 0x000000ffff437224 */ /* 0x000fe200078e0024 */
[----:B------:R-:W-:Y:S04]  /*31260*/  STL.64 [R1+0x310], R88 ;  /* 0x0003105801007387 */ /* 0x000fe80000100a00 */
[----:B------:R-:W-:Y:S04]  /*31270*/  STL.64 [R1+0x318], R90 ;  /* 0x0003185a01007387 */ /* 0x000fe80000100a00 */
[----:B------:R2:W-:Y:S04]  /*31280*/  STL [R1+0x214c], R236 ;  /* 0x00214cec01007387 */ /* 0x0005e80000100800 */
[----:B------:R3:W-:Y:S04]  /*31290*/  STL [R1+0x2148], R235 ;  /* 0x002148eb01007387 */ /* 0x0007e80000100800 */
[----:B------:R4:W-:Y:S04]  /*312a0*/  STL [R1+0x2144], R233 ;  /* 0x002144e901007387 */ /* 0x0009e80000100800 */
[----:B------:R1:W-:Y:S02]  /*312b0*/  STL [R1+0x2140], R234 ;  /* 0x002140ea01007387 */ /* 0x0003e40000100800 */
[----:B--2---:R-:W-:-:S02]  /*312c0*/  IMAD.MOV.U32 R236, RZ, RZ, R52 ;  /* 0x000000ffffec7224 */ /* 0x004fc400078e0034 */
[----:B---3--:R-:W-:Y:S01]  /*312d0*/  IMAD.MOV.U32 R235, RZ, RZ, R53 ;  /* 0x000000ffffeb7224 */ /* 0x008fe200078e0035 */
[----:B------:R-:W-:Y:S01]  /*312e0*/  MOV R65, R38 ;  /* 0x0000002600417202 */ /* 0x000fe20000000f00 */
[----:B------:R-:W-:Y:S01]  /*312f0*/  IMAD.MOV.U32 R66, RZ, RZ, R37 ;  /* 0x000000ffff427224 */ /* 0x000fe200078e0025 */
[----:B----4-:R-:W-:Y:S01]  /*31300*/  MOV R233, R54 ;  /* 0x0000003600e97202 */ /* 0x010fe20000000f00 */
[----:B------:R-:W-:Y:S01]  /*31310*/  IMAD.MOV.U32 R64, RZ, RZ, R39 ;  /* 0x000000ffff407224 */ /* 0x000fe200078e0027 */
[----:B------:R-:W-:Y:S01]  /*31320*/  LDS R116, [R3+0x30300] ;  /* 0x0303000003747984 */ /* 0x000fe20000000800 */
[----:B-1----:R-:W-:Y:S02]  /*31330*/  IMAD.MOV.U32 R234, RZ, RZ, R55 ;  /* 0x000000ffffea7224 */ /* 0x002fe400078e0037 */
[----:B------:R-:W-:Y:S01]  /*31340*/  HMMA.1688.F32.TF32 R52, R44, R26, R120 ;  /* 0x0000001a2c34723c */ /* 0x000fe20000081078 */
[----:B------:R1:W-:Y:S04]  /*31350*/  STL [R1+0x215c], R232 ;  /* 0x00215ce801007387 */ /* 0x0003e80000100800 */
[----:B------:R2:W-:Y:S04]  /*31360*/  STL [R1+0x2158], R230 ;  /* 0x002158e601007387 */ /* 0x0005e80000100800 */
[----:B------:R3:W-:Y:S04]  /*31370*/  STL [R1+0x2154], R228 ;  /* 0x002154e401007387 */ /* 0x0007e80000100800 */
[----:B------:R4:W-:Y:S04]  /*31380*/  STL [R1+0x2150], R229 ;  /* 0x002150e501007387 */ /* 0x0009e80000100800 */
[----:B------:R-:W-:Y:S04]  /*31390*/  LDS R118, [R3+0x32300] ;  /* 0x0323000003767984 */ /* 0x000fe80000000800 */
[----:B------:R-:W-:Y:S03]  /*313a0*/  LDS R117, [R0+0x30300] ;  /* 0x0303000000757984 */ /* 0x000fe60000000800 */
[----:B-1----:R-:W-:Y:S01]  /*313b0*/  IMAD.MOV.U32 R232, RZ, RZ, R52 ;  /* 0x000000ffffe87224 */ /* 0x002fe200078e0034 */
[----:B--2---:R-:W-:Y:S01]  /*313c0*/  MOV R230, R53 ;  /* 0x0000003500e67202 */ /* 0x004fe20000000f00 */
[----:B---3--:R-:W-:Y:S01]  /*313d0*/  IMAD.MOV.U32 R228, RZ, RZ, R54 ;  /* 0x000000ffffe47224 */ /* 0x008fe200078e0036 */
[----:B------:R-:W-:Y:S01]  /*313e0*/  LDS R119, [R0+0x32300] ;  /* 0x0323000000777984 */ /* 0x000fe20000000800 */
[----:B----4-:R-:W-:-:S02]  /*313f0*/  IMAD.MOV.U32 R229, RZ, RZ, R55 ;  /* 0x000000ffffe57224 */ /* 0x010fc400078e0037 */
[C---:B------:R-:W-:Y:S08]  /*31400*/  HMMA.1688.F32.TF32 R52, R44.reuse, R30, R124 ;  /* 0x0000001e2c34723c */ /* 0x040ff0000008107c */
[----:B------:R-:W-:Y:S11]  /*31410*/  HMMA.1688.F32.TF32 R44, R44, R34, R128 ;  /* 0x000000222c2c723c */ /* 0x000ff60000081080 */
[----:B------:R-:W-:Y:S11]  /*31420*/  @!UPT UIADD3 URZ, URZ, URZ, URZ ;  /* 0x0000003f3f3ff290 */ /* 0x000ff6000fffe03f */
[----:B------:R-:W-:Y:S02]  /*31430*/  @!UPT UIADD3 URZ, URZ, URZ, URZ ;  /* 0x0000003f3f3ff290 */ /* 0x000fe4000fffe03f */
[----:B------:R-:W-:Y:S01]  /*31440*/  IMAD.MOV.U32 R111, RZ, RZ, R44 ;  /* 0x000000ffff6f7224 */ /* 0x000fe200078e002c */
[----:B------:R-:W-:Y:S01]  /*31450*/  MOV R109, R46 ;  /* 0x0000002e006d7202 */ /* 0x000fe20000000f00 */
[----:B------:R-:W-:Y:S02]  /*31460*/  IMAD.MOV.U32 R110, RZ, RZ, R45 ;  /* 0x000000ffff6e7224 */ /* 0x000fe400078e002d */
[----:B------:R-:W-:Y:S02]  /*31470*/  IMAD.MOV.U32 R108, RZ, RZ, R47 ;  /* 0x000000ffff6c7224 */ /* 0x000fe400078e002f */
[C---:B------:R-:W-:Y:S01]  /*31480*/  HMMA.1688.F32.TF32 R44, R48.reuse, R6, R132 ;  /* 0x00000006302c723c */ /* 0x040fe20000081084 */
[----:B------:R1:W-:Y:S04]  /*31490*/  STL [R1+0x216c], R231 ;  /* 0x00216ce701007387 */ /* 0x0003e80000100800 */
[----:B------:R2:W-:Y:S11]  /*314a0*/  STL [R1+0x2168], R239 ;  /* 0x002168ef01007387 */ /* 0x0005f60000100800 */
[----:B------:R-:W-:Y:S08]  /*314b0*/  @!UPT UIADD3 URZ, URZ, URZ, URZ ;  /* 0x0000003f3f3ff290 */ /* 0x000ff0000fffe03f */
[----:B------:R-:W-:Y:S01]  /*314c0*/  IMAD.MOV.U32 R115, RZ, RZ, R44 ;  /* 0x000000ffff737224 */ /* 0x000fe200078e002c */
[----:B------:R-:W-:Y:S01]  /*314d0*/  MOV R114, R45 ;  /* 0x0000002d00727202 */ /* 0x000fe20000000f00 */
[----:B------:R-:W-:Y:S02]  /*314e0*/  IMAD.MOV.U32 R113, RZ, RZ, R46 ;  /* 0x000000ffff717224 */ /* 0x000fe400078e002e */
[----:B------:R-:W-:Y:S02]  /*314f0*/  IMAD.MOV.U32 R112, RZ, RZ, R47 ;  /* 0x000000ffff707224 */ /* 0x000fe400078e002f */
[----:B------:R-:W-:Y:S01]  /*31500*/  HMMA.1688.F32.TF32 R44, R48, R10, R136 ;  /* 0x0000000a302c723c */ /* 0x000fe20000081088 */
[----:B------:R-:W-:Y:S04]  /*31510*/  STL [R1+0x2164], R238 ;  /* 0x002164ee01007387 */ /* 0x000fe80000100800 */
[----:B------:R-:W-:Y:S04]  /*31520*/  STL [R1+0x2160], R237 ;  /* 0x002160ed01007387 */ /* 0x000fe80000100800 */
[----:B------:R3:W-:Y:S04]  /*31530*/  STL [R1+0x217c], R234 ;  /* 0x00217cea01007387 */ /* 0x0007e80000100800 */
[----:B------:R4:W-:Y:S04]  /*31540*/  STL [R1+0x2178], R233 ;  /* 0x002178e901007387 */ /* 0x0009e80000100800 */
[----:B------:R4:W-:Y:S01]  /*31550*/  STL [R1+0x2174], R235 ;  /* 0x002174eb01007387 */ /* 0x0009e20000100800 */
[----:B-1----:R-:W-:-:S03]  /*31560*/  MOV R231, R52 ;  /* 0x0000003400e77202 */ /* 0x002fc60000000f00 */
[----:B------:R1:W-:Y:S01]  /*31570*/  STL [R1+0x2170], R236 ;  /* 0x002170ec01007387 */ /* 0x0003e20000100800 */
[----:B--2---:R-:W-:Y:S02]  /*31580*/  IMAD.MOV.U32 R239, RZ, RZ, R53 ;  /* 0x000000ffffef7224 */ /* 0x004fe400078e0035 */
[----:B---3--:R-:W-:Y:S01]  /*31590*/  MOV R234, R44 ;  /* 0x0000002c00ea7202 */ /* 0x008fe20000000f00 */
[----:B----4-:R-:W-:Y:S02]  /*315a0*/  IMAD.MOV.U32 R233, RZ, RZ, R45 ;  /* 0x000000ffffe97224 */ /* 0x010fe400078e002d */
[----:B------:R-:W-:Y:S01]  /*315b0*/  IMAD.MOV.U32 R235, RZ, RZ, R46 ;  /* 0x000000ffffeb7224 */ /* 0x000fe200078e002e */
[----:B------:R-:W-:Y:S01]  /*315c0*/  MOV R237, R55 ;  /* 0x0000003700ed7202 */ /* 0x000fe20000000f00 */
[----:B------:R-:W-:Y:S01]  /*315d0*/  IMAD.MOV.U32 R238, RZ, RZ, R54 ;  /* 0x000000ffffee7224 */ /* 0x000fe200078e0036 */
[----:B-1----:R-:W-:Y:S02]  /*315e0*/  MOV R236, R47 ;  /* 0x0000002f00ec7202 */ /* 0x002fe40000000f00 */
[C---:B------:R-:W-:Y:S08]  /*315f0*/  HMMA.1688.F32.TF32 R44, R48.reuse, R14, R140 ;  /* 0x0000000e302c723c */ /* 0x040ff0000008108c */
[C---:B------:R-:W-:Y:S08]  /*31600*/  HMMA.1688.F32.TF32 R52, R48.reuse, R18, R144 ;  /* 0x000000123034723c */ /* 0x040ff00000081090 */
[C---:B------:R-:W-:Y:S07]  /*31610*/  HMMA.1688.F32.TF32 R88, R48.reuse, R22, R148 ;  /* 0x000000163058723c */ /* 0x040fee0000081094 */
[----:B------:R-:W-:Y:S04]  /*31620*/  STL.64 [R1+0x1f0], R44 ;  /* 0x0001f02c01007387 */ /* 0x000fe80000100a00 */
[----:B------:R1:W-:Y:S04]  /*31630*/  STL.64 [R1+0x1f8], R46 ;  /* 0x0001f82e01007387 */ /* 0x0003e80000100a00 */
[----:B------:R-:W-:Y:S04]  /*31640*/  STL.64 [R1+0x1e0], R52 ;  /* 0x0001e03401007387 */ /* 0x000fe80000100a00 */
[----:B------:R2:W-:Y:S01]  /*31650*/  STL.64 [R1+0x1e8], R54 ;  /* 0x0001e83601007387 */ /* 0x0005e20000100a00 */
[C---:B-1----:R-:W-:Y:S08]  /*31660*/  HMMA.1688.F32.TF32 R44, R48.reuse, R26, R152 ;  /* 0x0000001a302c723c */ /* 0x042ff00000081098 */
[C---:B--2---:R-:W-:Y:S01]  /*31670*/  HMMA.1688.F32.TF32 R52, R48.reuse, R30, R156 ;  /* 0x0000001e3034723c */ /* 0x044fe2000008109c */
[----:B------:R-:W-:Y:S04]  /*31680*/  STL.64 [R1+0x1d0], R88 ;  /* 0x0001d05801007387 */ /* 0x000fe80000100a00 */
[----:B------:R-:W-:Y:S03]  /*31690*/  STL.64 [R1+0x1d8], R90 ;  /* 0x0001d85a01007387 */ /* 0x000fe60000100a00 */
[----:B------:R-:W-:Y:S07]  /*316a0*/  HMMA.1688.F32.TF32 R48, R48, R34, R160 ;  /* 0x000000223030723c */ /* 0x000fee00000810a0 */
[----:B------:R-:W-:Y:S04]  /*316b0*/  STL.64 [R1+0x1c0], R44 ;  /* 0x0001c02c01007387 */ /* 0x000fe80000100a00 */
[----:B------:R1:W-:Y:S04]  /*316c0*/  STL.64 [R1+0x1c8], R46 ;  /* 0x0001c82e01007387 */ /* 0x0003e80000100a00 */
[----:B------:R-:W-:Y:S04]  /*316d0*/  STL.64 [R1+0x1b0], R52 ;  /* 0x0001b03401007387 */ /* 0x000fe80000100a00 */
[----:B------:R2:W-:Y:S01]  /*316e0*/  STL.64 [R1+0x1b8], R54 ;  /* 0x0001b83601007387 */ /* 0x0005e20000100a00 */
[C---:B-1----:R-:W-:Y:S08]  /*316f0*/  HMMA.1688.F32.TF32 R44, R40.reuse, R6, R164 ;  /* 0x00000006282c723c */ /* 0x042ff000000810a4 */
[----:B--2---:R-:W-:Y:S01]  /*31700*/  HMMA.1688.F32.TF32 R52, R40, R10, R168 ;  /* 0x0000000a2834723c */ /* 0x004fe200000810a8 */
[----:B------:R-:W-:Y:S04]  /*31710*/  STL.64 [R1+0x180], R48 ;  /* 0x0001803001007387 */ /* 0x000fe80000100a00 */
[----:B------:R1:W-:Y:S10]  /*31720*/  STL.64 [R1+0x188], R50 ;  /* 0x0001883201007387 */ /* 0x0003f40000100a00 */
[----:B------:R-:W-:Y:S04]  /*31730*/  STL.64 [R1+0x170], R44 ;  /* 0x0001702c01007387 */ /* 0x000fe80000100a00 */
[----:B------:R2:W-:Y:S04]  /*31740*/  STL.64 [R1+0x178], R46 ;  /* 0x0001782e01007387 */ /* 0x0005e80000100a00 */
[----:B------:R-:W-:Y:S04]  /*31750*/  STL.64 [R1+0x160], R52 ;  /* 0x0001603401007387 */ /* 0x000fe80000100a00 */
[----:B------:R3:W-:Y:S04]  /*31760*/  STL.64 [R1+0x168], R54 ;  /* 0x0001683601007387 */ /* 0x0007e80000100a00 */
[----:B------:R-:W4:Y:S01]  /*31770*/  LDL.LU R91, [R1+0x390] ;  /* 0x00039000015b7983 */ /* 0x000f220000300800 */
        /* <DEDUP_REMOVED lines=22> */
[----:B-1----:R-:W-:Y:S11]  /*318e0*/  HMMA.1688.F32.TF32 R48, R40, R14, R172 ;  /* 0x0000000e2830723c */ /* 0x002ff600000810ac */
[----:B------:R-:W-:Y:S05]  /*318f0*/  @!UPT UIADD3 URZ, URZ, URZ, URZ ;  /* 0x0000003f3f3ff290 */ /* 0x000fea000fffe03f */
[----:B------:R-:W-:Y:S01]  /*31900*/  IMAD.MOV.U32 R83, RZ, RZ, R36 ;  /* 0x000000ffff537224 */ /* 0x000fe200078e0024 */
[----:B------:R-:W-:Y:S01]  /*31910*/  MOV R82, R37 ;  /* 0x0000002500527202 */ /* 0x000fe20000000f00 */
[----:B------:R-:W-:Y:S02]  /*31920*/  IMAD.MOV.U32 R81, RZ, RZ, R38 ;  /* 0x000000ffff517224 */ /* 0x000fe400078e0026 */
[----:B------:R-:W-:Y:S02]  /*31930*/  IMAD.MOV.U32 R80, RZ, RZ, R39 ;  /* 0x000000ffff507224 */ /* 0x000fe400078e0027 */
[----:B------:R-:W-:Y:S08]  /*31940*/  HMMA.1688.F32.TF32 R36, R240, R22, R84 ;  /* 0x00000016f024723c */ /* 0x000ff00000081054 */
[C---:B--2---:R-:W-:Y:S01]  /*31950*/  HMMA.1688.F32.TF32 R44, R40.reuse, R18, R176 ;  /* 0x00000012282c723c */ /* 0x044fe200000810b0 */
[----:B------:R-:W-:Y:S11]  /*31960*/  STL.64 [R1+0x150], R48 ;  /* 0x0001503001007387 */ /* 0x000ff60000100a00 */
[----:B------:R-:W-:Y:S04]  /*31970*/  @!UPT UIADD3 URZ, URZ, URZ, URZ ;  /* 0x0000003f3f3ff290 */ /* 0x000fe8000fffe03f */
[----:B------:R-:W-:Y:S01]  /*31980*/  MOV R87, R36 ;  /* 0x0000002400577202 */ /* 0x000fe20000000f00 */
[----:B------:R-:W-:Y:S01]  /*31990*/  IMAD.MOV.U32 R86, RZ, RZ, R37 ;  /* 0x000000ffff567224 */ /* 0x000fe200078e0025 */
[----:B------:R-:W-:Y:S01]  /*319a0*/  MOV R84, R39 ;  /* 0x0000002700547202 */ /* 0x000fe20000000f00 */
[----:B------:R-:W-:Y:S01]  /*319b0*/  IMAD.MOV.U32 R85, RZ, RZ, R38 ;  /* 0x000000ffff557224 */ /* 0x000fe200078e0026 */
[----:B------:R-:W-:Y:S04]  /*319c0*/  LDS R36, [R3+0x2c700] ;  /* 0x02c7000003247984 */ /* 0x000fe80000000800 */
[----:B------:R-:W-:Y:S04]  /*319d0*/  LDS R38, [R3+0x2e700] ;  /* 0x02e7000003267984 */ /* 0x000fe80000000800 */
[----:B------:R-:W-:Y:S04]  /*319e0*/  LDS R37, [R0+0x2c700] ;  /* 0x02c7000000257984 */ /* 0x000fe80000000800 */
[----:B------:R-:W1:Y:S01]  /*319f0*/  LDS R39, [R0+0x2e700] ;  /* 0x02e7000000277984 */ /* 0x000e620000000800 */
[C---:B---3--:R-:W-:Y:S03]  /*31a00*/  HMMA.1688.F32.TF32 R52, R40.reuse, R22, R180 ;  /* 0x000000162834723c */ /* 0x048fe600000810b4 */
[----:B------:R2:W-:Y:S04]  /*31a10*/  STL.64 [R1+0x158], R50 ;  /* 0x0001583201007387 */ /* 0x0005e80000100a00 */
[----:B------:R-:W-:Y:S04]  /*31a20*/  STL.64 [R1+0x140], R44 ;  /* 0x0001402c01007387 */ /* 0x000fe80000100a00 */
[----:B------:R3:W-:Y:S01]  /*31a30*/  STL.64 [R1+0x148], R46 ;  /* 0x0001482e01007387 */ /* 0x0007e20000100a00 */
[C---:B--2---:R-:W-:Y:S08]  /*31a40*/  HMMA.1688.F32.TF32 R48, R40.reuse, R26, R184 ;  /* 0x0000001a2830723c */ /* 0x044ff000000810b8 */
        /* <DEDUP_REMOVED lines=12> */
[----:B------:R-:W-:Y:S01]  /*31b10*/  MOV R90, R69 ;  /* 0x00000045005a7202 */ /* 0x000fe20000000f00 */
[----:B------:R-:W-:-:S02]  /*31b20*/  IMAD.MOV.U32 R89, RZ, RZ, R70 ;  /* 0x000000ffff597224 */ /* 0x000fc400078e0046 */
[----:B------:R-:W-:Y:S02]  /*31b30*/  IMAD.MOV.U32 R88, RZ, RZ, R71 ;  /* 0x000000ffff587224 */ /* 0x000fe400078e0047 */
[----:B------:R-:W-:Y:S01]  /*31b40*/  IMAD.MOV.U32 R163, RZ, RZ, R64 ;  /* 0x000000ffffa37224 */ /* 0x000fe200078e0040 */
[----:B------:R-:W-:Y:S01]  /*31b50*/  MOV R161, R66 ;  /* 0x0000004200a17202 */ /* 0x000fe20000000f00 */
[C---:B------:R-:W-:Y:S01]  /*31b60*/  HMMA.1688.F32.TF32 R248, R36.reuse, R22, R212 ;  /* 0x0000001624f8723c */ /* 0x040fe200000810d4 */
[----:B------:R-:W-:Y:S02]  /*31b70*/  IMAD.MOV.U32 R162, RZ, RZ, R65 ;  /* 0x000000ffffa27224 */ /* 0x000fe400078e0041 */
[----:B------:R-:W-:Y:S01]  /*31b80*/  IMAD.MOV.U32 R160, RZ, RZ, R67 ;  /* 0x000000ffffa07224 */ /* 0x000fe200078e0043 */
[----:B----4-:R-:W2:Y:S04]  /*31b90*/  LDSM.16.M88.4 R148, [R91+0x82180] ;  /* 0x082180005b94783b */ /* 0x010ea80000000200 */
[----:B-1----:R-:W-:Y:S01]  /*31ba0*/  HMMA.1688.F32.TF32 R40, R36, R14, R204 ;  /* 0x0000000e2428723c */ /* 0x002fe200000810cc */
[----:B------:R-:W1:Y:S04]  /*31bb0*/  LDSM.16.M88.4 R144, [R91+0x83180] ;  /* 0x083180005b90783b */ /* 0x000e680000000200 */
[----:B------:R-:W-:Y:S04]  /*31bc0*/  STL.64 [R1+0x50], R48 ;  /* 0x0000503001007387 */ /* 0x000fe80000100a00 */
[----:B------:R-:W-:Y:S04]  /*31bd0*/  STL.64 [R1+0x58], R50 ;  /* 0x0000583201007387 */ /* 0x000fe80000100a00 */
[----:B------:R-:W3:Y:S04]  /*31be0*/  LDSM.16.M88.4 R132, [R91+0x86180] ;  /* 0x086180005b84783b */ /* 0x000ee80000000200 */
[----:B------:R-:W-:Y:S04]  /*31bf0*/  STL.64 [R1+0x20], R44 ;  /* 0x0000202c01007387 */ /* 0x000fe80000100a00 */
[----:B------:R-:W-:Y:S03]  /*31c00*/  STL.64 [R1+0x28], R46 ;  /* 0x0000282e01007387 */ /* 0x000fe60000100a00 */
[----:B------:R-:W-:-:S02]  /*31c10*/  IMAD.MOV.U32 R252, RZ, RZ, R42 ;  /* 0x000000fffffc7224 */ /* 0x000fc400078e002a */
[----:B------:R-:W-:Y:S01]  /*31c20*/  IMAD.MOV.U32 R2, RZ, RZ, R43 ;  /* 0x000000ffff027224 */ /* 0x000fe200078e002b */
[----:B------:R4:W-:Y:S01]  /*31c30*/  STL.64 [R1+0x10], R40 ;  /* 0x0000102801007387 */ /* 0x0009e20000100a00 */
[C---:B------:R-:W-:Y:S03]  /*31c40*/  HMMA.1688.F32.TF32 R244, R36.reuse, R26, R216 ;  /* 0x0000001a24f4723c */ /* 0x040fe600000810d8 */
[----:B------:R-:W-:Y:S04]  /*31c50*/  LDSM.16.M88.4 R156, [R91+0x80180] ;  /* 0x080180005b9c783b */ /* 0x000fe80000000200 */
[----:B------:R-:W-:Y:S01]  /*31c60*/  LDSM.16.M88.4 R152, [R91+0x81180] ;  /* 0x081180005b98783b */ /* 0x000fe20000000200 */
[C---:B----4-:R-:W-:Y:S03]  /*31c70*/  HMMA.1688.F32.TF32 R40, R36.reuse, R18, R208 ;  /* 0x000000122428723c */ /* 0x050fe600000810d0 */
[----:B------:R-:W-:Y:S04]  /*31c80*/  LDSM.16.M88.4 R140, [R91+0x84180] ;  /* 0x084180005b8c783b */ /* 0x000fe80000000200 */
[----:B------:R-:W-:Y:S01]  /*31c90*/  LDSM.16.M88.4 R136, [R91+0x85180] ;  /* 0x085180005b88783b */ /* 0x000fe20000000200 */
[C---:B------:R-:W-:Y:S03]  /*31ca0*/  HMMA.1688.F32.TF32 R220, R36.reuse, R30, R220 ;  /* 0x0000001e24dc723c */ /* 0x040fe600000810dc */
[----:B------:R4:W-:Y:S05]  /*31cb0*/  LDSM.16.M88.4 R128, [R91+0x87180] ;  /* 0x087180005b80783b */ /* 0x0009ea0000000200 */
[----:B------:R-:W-:Y:S01]  /*31cc0*/  HMMA.1688.F32.TF32 R224, R36, R34, R224 ;  /* 0x0000002224e0723c */ /* 0x000fe200000810e0 */
[----:B------:R-:W-:Y:S01]  /*31cd0*/  STL.64 [R1+0x20c8], R250 ;  /* 0x0020c8fa01007387 */ /* 0x000fe20000100a00 */
[----:B------:R-:W-:Y:S01]  /*31ce0*/  MOV R69, R33 ;  /* 0x0000002100457202 */ /* 0x000fe20000000f00 */
[----:B------:R-:W-:Y:S01]  /*31cf0*/  IMAD.MOV.U32 R70, RZ, RZ, R16 ;  /* 0x000000ffff467224 */ /* 0x000fe200078e0010 */
[----:B------:R-:W-:Y:S01]  /*31d00*/  MOV R64, R24 ;  /* 0x0000001800407202 */ /* 0x000fe20000000f00 */
[----:B------:R-:W-:-:S02]  /*31d10*/  IMAD.MOV.U32 R71, RZ, RZ, R17 ;  /* 0x000000ffff477224 */ /* 0x000fc400078e0011 */
[----:B------:R-:W-:Y:S01]  /*31d20*/  IMAD.MOV.U32 R100, RZ, RZ, R83 ;  /* 0x000000ffff647224 */ /* 0x000fe200078e0053 */
[----:B------:R1:W-:Y:S04]  /*31d30*/  STL.64 [R1], R40 ;  /* 0x0000002801007387 */ /* 0x0003e80000100a00 */
        /* <DEDUP_REMOVED lines=8> */
[----:B--2---:R-:W-:Y:S01]  /*31dc0*/  STL [R1+0x20bc], R150 ;  /* 0x0020bc9601007387 */ /* 0x004fe20000100800 */
[----:B----4-:R-:W-:-:S03]  /*31dd0*/  IMAD.MOV.U32 R91, RZ, RZ, R68 ;  /* 0x000000ffff5b7224 */ /* 0x010fc600078e0044 */
[----:B------:R-:W-:Y:S01]  /*31de0*/  STL [R1+0x20b8], R151 ;  /* 0x0020b89701007387 */ /* 0x000fe20000100800 */
[----:B------:R-:W-:-:S03]  /*31df0*/  IMAD.MOV.U32 R68, RZ, RZ, R32 ;  /* 0x000000ffff447224 */ /* 0x000fc600078e0020 */
[----:B-1----:R-:W-:Y:S04]  /*31e00*/  STL [R1+0x20b4], R146 ;  /* 0x0020b49201007387 */ /* 0x002fe80000100800 */
[----:B------:R-:W-:Y:S04]  /*31e10*/  STL [R1+0x20b0], R147 ;  /* 0x0020b09301007387 */ /* 0x000fe80000100800 */
[----:B---3--:R-:W-:Y:S04]  /*31e20*/  STL [R1+0x20ac], R134 ;  /* 0x0020ac8601007387 */ /* 0x008fe80000100800 */
[----:B------:R-:W-:Y:S04]  /*31e30*/  STL [R1+0x20a8], R135 ;  /* 0x0020a88701007387 */ /* 0x000fe80000100800 */
[----:B------:R-:W2:Y:S01]  /*31e40*/  LDL.LU R32, [R1+0x21e4] ;  /* 0x0021e40001207983 */ /* 0x000ea20000300800 */
[----:B------:R-:W-:-:S03]  /*31e50*/  IMAD.MOV.U32 R65, RZ, RZ, R25 ;  /* 0x000000ffff417224 */ /* 0x000fc600078e0019 */
[----:B------:R-:W3:Y:S01]  /*31e60*/  LDL.LU R33, [R1+0x21e0] ;  /* 0x0021e00001217983 */ /* 0x000ee20000300800 */
[----:B------:R-:W-:-:S03]  /*31e70*/  IMAD.MOV.U32 R66, RZ, RZ, R4 ;  /* 0x000000ffff427224 */ /* 0x000fc600078e0004 */
[----:B------:R-:W4:Y:S01]  /*31e80*/  LDL.LU R16, [R1+0x21dc] ;  /* 0x0021dc0001107983 */ /* 0x000f220000300800 */
[----:B------:R-:W-:-:S03]  /*31e90*/  MOV R67, R5 ;  /* 0x0000000500437202 */ /* 0x000fc60000000f00 */
[----:B------:R-:W4:Y:S04]  /*31ea0*/  LDL.LU R17, [R1+0x21d8] ;  /* 0x0021d80001117983 */ /* 0x000f280000300800 */
[----:B------:R-:W4:Y:S04]  /*31eb0*/  LDL.LU R24, [R1+0x21d4] ;  /* 0x0021d40001187983 */ /* 0x000f280000300800 */
[----:B------:R-:W4:Y:S04]  /*31ec0*/  LDL.LU R25, [R1+0x21d0] ;  /* 0x0021d00001197983 */ /* 0x000f280000300800 */
[----:B------:R-:W4:Y:S04]  /*31ed0*/  LDL.LU R4, [R1+0x21cc] ;  /* 0x0021cc0001047983 */ /* 0x000f280000300800 */
[----:B------:R-:W4:Y:S01]  /*31ee0*/  LDL.LU R5, [R1+0x21c8] ;  /* 0x0021c80001057983 */ /* 0x000f220000300800 */
        /* <DEDUP_REMOVED lines=9> */
[----:B------:R-:W-:Y:S04]  /*31f80*/  LDS R22, [R3+0x32000] ;  /* 0x0320000003167984 */ /* 0x000fe80000000800 */
[----:B------:R-:W1:Y:S04]  /*31f90*/  LDS R23, [R0+0x32000] ;  /* 0x0320000000177984 */ /* 0x000e680000000800 */
[----:B------:R-:W-:Y:S04]  /*31fa0*/  LDS R52, [R3+0x30100] ;  /* 0x0301000003347984 */ /* 0x000fe80000000800 */
[----:B------:R-:W-:Y:S04]  /*31fb0*/  LDS R54, [R3+0x32100] ;  /* 0x0321000003367984 */ /* 0x000fe80000000800 */
[----:B------:R-:W-:Y:S04]  /*31fc0*/  LDS R53, [R0+0x30100] ;  /* 0x0301000000357984 */ /* 0x000fe80000000800 */
[----:B------:R-:W1:Y:S01]  /*31fd0*/  LDS R55, [R0+0x32100] ;  /* 0x0321000000377984 */ /* 0x000e620000000800 */
[----:B--2---:R-:W-:-:S02]  /*31fe0*/  IMAD.MOV.U32 R61, RZ, RZ, R32 ;  /* 0x000000ffff3d7224 */ /* 0x004fc400078e0020 */
[----:B---3--:R-:W-:Y:S02]  /*31ff0*/  IMAD.MOV.U32 R60, RZ, RZ, R33 ;  /* 0x000000ffff3c7224 */ /* 0x008fe400078e0021 */
[----:B------:R-:W2:Y:S04]  /*32000*/  LDL.LU R33, [R1+0x21c4] ;  /* 0x0021c40001217983 */ /* 0x000ea80000300800 */
[----:B------:R-:W3:Y:S04]  /*32010*/  LDL.LU R32, [R1+0x21c0] ;  /* 0x0021c00001207983 */ /* 0x000ee80000300800 */
[----:B------:R-:W3:Y:S04]  /*32020*/  LDL.LU R28, [R1+0x21bc] ;  /* 0x0021bc00011c7983 */ /* 0x000ee80000300800 */
[----:B------:R-:W3:Y:S04]  /*32030*/  LDL.LU R29, [R1+0x21b8] ;  /* 0x0021b800011d7983 */ /* 0x000ee80000300800 */
[----:B------:R-:W3:Y:S01]  /*32040*/  LDL.LU R164, [R1+0x1a0] ;  /* 0x0001a00001a47983 */ /* 0x000ee20000300800 */
[----:B----4-:R-:W-:-:S03]  /*32050*/  MOV R167, R4 ;  /* 0x0000000400a77202 */ /* 0x010fc60000000f00 */
[----:B------:R-:W4:Y:S01]  /*32060*/  LDL.LU R165, [R1+0x1a4] ;  /* 0x0001a40001a57983 */ /* 0x000f220000300800 */
[----:B------:R-:W-:-:S03]  /*32070*/  IMAD.MOV.U32 R166, RZ, RZ, R5 ;  /* 0x000000ffffa67224 */ /* 0x000fc600078e0005 */
[----:B------:R-:W4:Y:S04]  /*32080*/  LDL.LU R5, [R1+0x21b4] ;  /* 0x0021b40001057983 */ /* 0x000f280000300800 */
[----:B------:R-:W4:Y:S01]  /*32090*/  LDL.LU R4, [R1+0x21b0] ;  /* 0x0021b00001047983 */ /* 0x000f220000300800 */
[----:B--2---:R-:W-:Y:S01]  /*320a0*/  IMAD.MOV.U32 R51, RZ, RZ, R33 ;  /* 0x000000ffff337224 */ /* 0x004fe200078e0021 */
[----:B---3--:R-:W-:Y:S01]  /*320b0*/  MOV R50, R32 ;  /* 0x0000002000327202 */ /* 0x008fe20000000f00 */
[----:B------:R-:W-:Y:S02]  /*320c0*/  IMAD.MOV.U32 R48, RZ, RZ, R28 ;  /* 0x000000ffff307224 */ /* 0x000fe400078e001c */
[----:B------:R-:W2:Y:S01]  /*320d0*/  LDL.LU R28, [R1+0x21ac] ;  /* 0x0021ac00011c7983 */ /* 0x000ea20000300800 */
[----:B------:R-:W-:-:S03]  /*320e0*/  IMAD.MOV.U32 R49, RZ, RZ, R29 ;  /* 0x000000ffff317224 */ /* 0x000fc600078e001d */
[----:B------:R-:W3:Y:S04]  /*320f0*/  LDL.LU R29, [R1+0x21a8] ;  /* 0x0021a800011d7983 */ /* 0x000ee80000300800 */
[----:B------:R-:W2:Y:S04]  /*32100*/  LDL.LU R32, [R1+0x21a4] ;  /* 0x0021a40001207983 */ /* 0x000ea80000300800 */
[----:B------:R-:W2:Y:S01]  /*32110*/  LDL.LU R33, [R1+0x21a0] ;  /* 0x0021a00001217983 */ /* 0x000ea20000300800 */
[----:B----4-:R-:W-:-:S03]  /*32120*/  IMAD.MOV.U32 R44, RZ, RZ, R5 ;  /* 0x000000ffff2c7224 */ /* 0x010fc600078e0005 */
[----:B------:R-:W4:Y:S01]  /*32130*/  LDL.LU R5, [R1+0x219c] ;  /* 0x00219c0001057983 */ /* 0x000f220000300800 */
[----:B------:R-:W-:-:S03]  /*32140*/  MOV R45, R4 ;  /* 0x00000004002d7202 */ /* 0x000fc60000000f00 */
[----:B------:R-:W2:Y:S04]  /*32150*/  LDL.LU R4, [R1+0x2198] ;  /* 0x0021980001047983 */ /* 0x000ea80000300800 */
[----:B------:R-:W3:Y:S04]  /*32160*/  LDL.LU R46, [R1+0x248] ;  /* 0x00024800012e7983 */ /* 0x000ee80000300800 */
[----:B------:R-:W3:Y:S04]  /*32170*/  LDL.LU R47, [R1+0x24c] ;  /* 0x00024c00012f7983 */ /* 0x000ee80000300800 */
[----:B------:R-:W3:Y:S04]  /*32180*/  LDL.LU R172, [R1+0x260] ;  /* 0x0002600001ac7983 */ /* 0x000ee80000300800 */
[----:B------:R-:W3:Y:S01]  /*32190*/  LDL.LU R173, [R1+0x264] ;  /* 0x0002640001ad7983 */ /* 0x000ee20000300800 */
[----:B----4-:R-:W-:-:S03]  /*321a0*/  IMAD.MOV.U32 R174, RZ, RZ, R5 ;  /* 0x000000ffffae7224 */ /* 0x010fc600078e0005 */
[----:B------:R-:W4:Y:S01]  /*321b0*/  LDL.LU R5, [R1+0x2194] ;  /* 0x0021940001057983 */ /* 0x000f220000300800 */
[----:B--2---:R-:W-:-:S03]  /*321c0*/  IMAD.MOV.U32 R175, RZ, RZ, R4 ;  /* 0x000000ffffaf7224 */ /* 0x004fc600078e0004 */
[----:B------:R-:W2:Y:S04]  /*321d0*/  LDL.LU R4, [R1+0x2190] ;  /* 0x0021900001047983 */ /* 0x000ea80000300800 */
[----:B------:R-:W3:Y:S04]  /*321e0*/  LDL.LU R176, [R1+0x270] ;  /* 0x0002700001b07983 */ /* 0x000ee80000300800 */
[----:B------:R-:W3:Y:S04]  /*321f0*/  LDL.LU R177, [R1+0x274] ;  /* 0x0002740001b17983 */ /* 0x000ee80000300800 */
[----:B------:R-:W3:Y:S04]  /*32200*/  LDL.LU R178, [R1+0x278] ;  /* 0x0002780001b27983 */ /* 0x000ee80000300800 */
[----:B------:R-:W3:Y:S04]  /*32210*/  LDL.LU R179, [R1+0x27c] ;  /* 0x00027c0001b37983 */ /* 0x000ee80000300800 */
[----:B------:R-:W3:Y:S04]  /*32220*/  LDL.LU R180, [R1+0x280] ;  /* 0x0002800001b47983 */ /* 0x000ee80000300800 */
[----:B------:R-:W3:Y:S01]  /*32230*/  LDL.LU R181, [R1+0x284] ;  /* 0x0002840001b57983 */ /* 0x000ee20000300800 */
[----:B----4-:R-:W-:Y:S01]  /*32240*/  IMAD.MOV.U32 R183, RZ, RZ, R5 ;  /* 0x000000ffffb77224 */ /* 0x010fe200078e0005 */
[----:B--2---:R-:W-:-:S02]  /*32250*/  MOV R182, R4 ;  /* 0x0000000400b67202 */ /* 0x004fc40000000f00 */
[----:B------:R-:W2:Y:S04]  /*32260*/  LDL.LU R4, [R1+0x218c] ;  /* 0x00218c0001047983 */ /* 0x000ea80000300800 */
[----:B------:R-:W4:Y:S04]  /*32270*/  LDL.LU R5, [R1+0x2188] ;  /* 0x0021880001057983 */ /* 0x000f280000300800 */
[----:B------:R-:W3:Y:S04]  /*32280*/  LDL.LU R188, [R1+0x2a0] ;  /* 0x0002a00001bc7983 */ /* 0x000ee80000300800 */
[----:B------:R-:W3:Y:S04]  /*32290*/  LDL.LU R189, [R1+0x2a4] ;  /* 0x0002a40001bd7983 */ /* 0x000ee80000300800 */
[----:B------:R-:W3:Y:S04]  /*322a0*/  LDL.LU R190, [R1+0x2a8] ;  /* 0x0002a80001be7983 */ /* 0x000ee80000300800 */
[----:B------:R-:W3:Y:S04]  /*322b0*/  LDL.LU R191, [R1+0x2ac] ;  /* 0x0002ac0001bf7983 */ /* 0x000ee80000300800 */
[----:B------:R-:W3:Y:S01]  /*322c0*/  LDL.LU R192, [R1+0x320] ;  /* 0x0003200001c07983 */ /* 0x000ee20000300800 */
[----:B--2---:R-:W-:Y:S01]  /*322d0*/  MOV R194, R4 ;  /* 0x0000000400c27202 */ /* 0x004fe20000000f00 */
[----:B----4-:R-:W-:-:S02]  /*322e0*/  IMAD.MOV.U32 R193, RZ, RZ, R5 ;  /* 0x000000ffffc17224 */ /* 0x010fc400078e0005 */
[----:B------:R-:W2:Y:S04]  /*322f0*/  LDL.LU R5, [R1+0x2184] ;  /* 0x0021840001057983 */ /* 0x000ea80000300800 */
[----:B------:R-:W2:Y:S04]  /*32300*/  LDL.LU R4, [R1+0x2180] ;  /* 0x0021800001047983 */ /* 0x000ea80000300800 */
        /* <DEDUP_REMOVED lines=11> */
[----:B------:R-:W1:Y:S04]  /*323c0*/  LDL.LU R240, [R1+0x380] ;  /* 0x0003800001f07983 */ /* 0x000e680000300800 */
[----:B------:R-:W1:Y:S04]  /*323d0*/  LDL.LU R241, [R1+0x384] ;  /* 0x0003840001f17983 */ /* 0x000e680000300800 */
[----:B------:R-:W1:Y:S04]  /*323e0*/  LDL.LU R242, [R1+0x388] ;  /* 0x0003880001f27983 */ /* 0x000e680000300800 */
[----:B------:R-:W1:Y:S04]  /*323f0*/  LDL.LU R243, [R1+0x38c] ;  /* 0x00038c0001f37983 */ /* 0x000e680000300800 */
        /* <DEDUP_REMOVED lines=12> */
[----:B------:R-:W-:-:S03]  /*324c0*/  IMAD.MOV.U32 R205, RZ, RZ, R233 ;  /* 0x000000ffffcd7224 */ /* 0x000fc600078e00e9 */
[----:B------:R-:W2:Y:S01]  /*324d0*/  LDL.LU R187, [R1+0x29c] ;  /* 0x00029c0001bb7983 */ /* 0x000ea20000300800 */
[----:B------:R-:W-:Y:S01]  /*324e0*/  MOV R206, R235 ;  /* 0x000000eb00ce7202 */ /* 0x000fe20000000f00 */
[----:B------:R-:W-:Y:S01]  /*324f0*/  IMAD.MOV.U32 R207, RZ, RZ, R236 ;  /* 0x000000ffffcf7224 */ /* 0x000fe200078e00ec */
[----:B-1----:R-:W-:Y:S11]  /*32500*/  HMMA.1688.F32.TF32 R240, R20, R156, R240 ;  /* 0x0000009c14f0723c */ /* 0x002ff600000810f0 */
[----:B------:R-:W-:Y:S11]  /*32510*/  @!UPT UIADD3 URZ, URZ, URZ, URZ ;  /* 0x0000003f3f3ff290 */ /* 0x000ff6000fffe03f */
[----:B------:R-:W-:Y:S01]  /*32520*/  @!UPT UIADD3 URZ, URZ, URZ, URZ ;  /* 0x0000003f3f3ff290 */ /* 0x000fe2000fffe03f */
[----:B------:R-:W-:Y:S04]  /*32530*/  STL.64 [R1+0x2108], R242 ;  /* 0x002108f201007387 */ /* 0x000fe80000100a00 */
[----:B------:R-:W-:Y:S04]  /*32540*/  STL.64 [R1+0x2100], R240 ;  /* 0x002100f001007387 */ /* 0x000fe80000100a00 */
[----:B------:R-:W4:Y:S04]  /*32550*/  LDL.LU R234, [R1+0x217c] ;  /* 0x00217c0001ea7983 */ /* 0x000f280000300800 */
[----:B------:R-:W4:Y:S04]  /*32560*/  LDL.LU R233, [R1+0x2178] ;  /* 0x0021780001e97983 */ /* 0x000f280000300800 */
[----:B------:R-:W4:Y:S04]  /*32570*/  LDL.LU R235, [R1+0x2174] ;  /* 0x0021740001eb7983 */ /* 0x000f280000300800 */
[----:B------:R-:W4:Y:S01]  /*32580*/  LDL.LU R236, [R1+0x2170] ;  /* 0x0021700001ec7983 */ /* 0x000f220000300800 */
[----:B------:R-:W-:-:S02]  /*32590*/  IMAD.MOV.U32 R98, RZ, RZ, R77 ;  /* 0x000000ffff627224 */ /* 0x000fc400078e004d */
[----:B------:R-:W-:Y:S02]  /*325a0*/  IMAD.MOV.U32 R99, RZ, RZ, R76 ;  /* 0x000000ffff637224 */ /* 0x000fe400078e004c */
[----:B------:R-:W-:Y:S02]  /*325b0*/  IMAD.MOV.U32 R76, RZ, RZ, R59 ;  /* 0x000000ffff4c7224 */ /* 0x000fe400078e003b */
[----:B------:R-:W-:Y:S02]  /*325c0*/  IMAD.MOV.U32 R77, RZ, RZ, R58 ;  /* 0x000000ffff4d7224 */ /* 0x000fe400078e003a */
[----:B------:R-:W-:Y:S02]  /*325d0*/  IMAD.MOV.U32 R58, RZ, RZ, R17 ;  /* 0x000000ffff3a7224 */ /* 0x000fe400078e0011 */
[----:B------:R-:W-:Y:S01]  /*325e0*/  IMAD.MOV.U32 R59, RZ, RZ, R16 ;  /* 0x000000ffff3b7224 */ /* 0x000fe200078e0010 */
[----:B------:R-:W-:Y:S01]  /*325f0*/  MOV R92, R75 ;  /* 0x0000004b005c7202 */ /* 0x000fe20000000f00 */
[C---:B---3--:R-:W-:Y:S01]  /*32600*/  HMMA.1688.F32.TF32 R16, R20.reuse, R132, R192 ;  /* 0x000000841410723c */ /* 0x048fe200000810c0 */
        /* <DEDUP_REMOVED lines=9> */
[----:B------:R-:W3:Y:S01]  /*326a0*/  LDL.LU R231, [R1+0x216c] ;  /* 0x00216c0001e77983 */ /* 0x000ee20000300800 */
[----:B--2---:R-:W-:Y:S01]  /*326b0*/  HMMA.1688.F32.TF32 R120, R20, R152, R120 ;  /* 0x000000981478723c */ /* 0x004fe20000081078 */
[----:B------:R-:W-:-:S02]  /*326c0*/  IMAD.MOV.U32 R194, RZ, RZ, R238 ;  /* 0x000000ffffc27224 */ /* 0x000fc400078e00ee */
[----:B------:R-:W2:Y:S01]  /*326d0*/  LDL.LU R239, [R1+0x2168] ;  /* 0x0021680001ef7983 */ /* 0x000ea20000300800 */
[----:B------:R-:W-:Y:S01]  /*326e0*/  IMAD.MOV.U32 R195, RZ, RZ, R237 ;  /* 0x000000ffffc37224 */ /* 0x000fe200078e00ed */
[----:B------:R-:W-:Y:S01]  /*326f0*/  MOV R97, R78 ;  /* 0x0000004e00617202 */ /* 0x000fe20000000f00 */
[----:B------:R-:W-:Y:S01]  /*32700*/  IMAD.MOV.U32 R96, RZ, RZ, R79 ;  /* 0x000000ffff607224 */ /* 0x000fe200078e004f */
[----:B------:R-:W2:Y:S01]  /*32710*/  LDL.LU R238, [R1+0x2164] ;  /* 0x0021640001ee7983 */ /* 0x000ea20000300800 */
[----:B------:R-:W-:Y:S01]  /*32720*/  HMMA.1688.F32.TF32 R124, R20, R148, R124 ;  /* 0x00000094147c723c */ /* 0x000fe2000008107c */
[----:B------:R-:W-:Y:S01]  /*32730*/  MOV R78, R57 ;  /* 0x00000039004e7202 */ /* 0x000fe20000000f00 */
[----:B------:R-:W-:Y:S01]  /*32740*/  IMAD.MOV.U32 R79, RZ, RZ, R56 ;  /* 0x000000ffff4f7224 */ /* 0x000fe200078e0038 */
[----:B------:R-:W2:Y:S01]  /*32750*/  LDL.LU R237, [R1+0x2160] ;  /* 0x0021600001ed7983 */ /* 0x000ea20000300800 */
[----:B------:R-:W-:-:S04]  /*32760*/  IMAD.MOV.U32 R56, RZ, RZ, R25 ;  /* 0x000000ffff387224 */ /* 0x000fc800078e0019 */
[----:B------:R-:W-:Y:S01]  /*32770*/  HMMA.1688.F32.TF32 R4, R20, R144, R4 ;  /* 0x000000901404723c */ /* 0x000fe20000081004 */
[----:B------:R-:W-:-:S07]  /*32780*/  MOV R57, R24 ;  /* 0x0000001800397202 */ /* 0x000fce0000000f00 */
        /* <DEDUP_REMOVED lines=9> */
[----:B------:R-:W-:Y:S02]  /*32820*/  HMMA.1688.F32.TF32 R20, R20, R128, R188 ;  /* 0x000000801414723c */ /* 0x000fe400000810bc */
[----:B------:R-:W1:Y:S05]  /*32830*/  LDS R199, [R0+0x32400] ;  /* 0x0324000000c77984 */ /* 0x000e6a0000000800 */
[----:B------:R-:W-:Y:S01]  /*32840*/  MOV R188, R232 ;  /* 0x000000e800bc7202 */ /* 0x000fe20000000f00 */
[----:B------:R-:W-:Y:S01]  /*32850*/  IMAD.MOV.U32 R189, RZ, RZ, R230 ;  /* 0x000000ffffbd7224 */ /* 0x000fe200078e00e6 */
[----:B------:R-:W3:Y:S01]  /*32860*/  LDL.LU R232, [R1+0x215c] ;  /* 0x00215c0001e87983 */ /* 0x000ee20000300800 */
[----:B------:R-:W-:Y:S01]  /*32870*/  IMAD.MOV.U32 R190, RZ, RZ, R228 ;  /* 0x000000ffffbe7224 */ /* 0x000fe200078e00e4 */
[----:B------:R-:W-:Y:S01]  /*32880*/  HMMA.1688.F32.TF32 R24, R52, R156, R184 ;  /* 0x0000009c3418723c */ /* 0x000fe200000810b8 */
[----:B------:R-:W-:Y:S01]  /*32890*/  MOV R191, R229 ;  /* 0x000000e500bf7202 */ /* 0x000fe20000000f00 */
[----:B------:R-:W3:Y:S04]  /*328a0*/  LDL.LU R230, [R1+0x2158] ;  /* 0x0021580001e67983 */ /* 0x000ee80000300800 */
[----:B------:R-:W3:Y:S04]  /*328b0*/  LDL.LU R228, [R1+0x2154] ;  /* 0x0021540001e47983 */ /* 0x000ee80000300800 */
[----:B------:R-:W3:Y:S01]  /*328c0*/  LDL.LU R229, [R1+0x2150] ;  /* 0x0021500001e57983 */ /* 0x000ee20000300800 */
[----:B----4-:R-:W-:Y:S01]  /*328d0*/  IMAD.MOV.U32 R187, RZ, RZ, R234 ;  /* 0x000000ffffbb7224 */ /* 0x010fe200078e00ea */
[----:B------:R-:W-:Y:S01]  /*328e0*/  MOV R186, R233 ;  /* 0x000000e900ba7202 */ /* 0x000fe20000000f00 */
[----:B------:R-:W-:-:S02]  /*328f0*/  IMAD.MOV.U32 R185, RZ, RZ, R235 ;  /* 0x000000ffffb97224 */ /* 0x000fc400078e00eb */
[----:B------:R-:W-:Y:S02]  /*32900*/  IMAD.MOV.U32 R184, RZ, RZ, R236 ;  /* 0x000000ffffb87224 */ /* 0x000fe400078e00ec */
[----:B------:R-:W4:Y:S04]  /*32910*/  LDL.LU R236, [R1+0x214c] ;  /* 0x00214c0001ec7983 */ /* 0x000f280000300800 */
[----:B------:R-:W4:Y:S04]  /*32920*/  LDL.LU R235, [R1+0x2148] ;  /* 0x0021480001eb7983 */ /* 0x000f280000300800 */
[----:B------:R-:W4:Y:S04]  /*32930*/  LDL.LU R233, [R1+0x2144] ;  /* 0x0021440001e97983 */ /* 0x000f280000300800 */
[----:B------:R-:W4:Y:S01]  /*32940*/  LDL.LU R234, [R1+0x2140] ;  /* 0x0021400001ea7983 */ /* 0x000f220000300800 */
[C---:B------:R-:W-:Y:S08]  /*32950*/  HMMA.1688.F32.TF32 R32, R52.reuse, R148, R176 ;  /* 0x000000943420723c */ /* 0x040ff000000810b0 */
[C---:B------:R-:W-:Y:S08]  /*32960*/  HMMA.1688.F32.TF32 R36, R52.reuse, R144, R172 ;  /* 0x000000903424723c */ /* 0x040ff000000810ac */
[C---:B------:R-:W-:Y:S08]  /*32970*/  HMMA.1688.F32.TF32 R40, R52.reuse, R140, R168 ;  /* 0x0000008c3428723c */ /* 0x040ff000000810a8 */
[----:B------:R-:W-:Y:S07]  /*32980*/  HMMA.1688.F32.TF32 R28, R52, R152, R180 ;  /* 0x00000098341c723c */ /* 0x000fee00000810b4 */
[----:B--2---:R-:W-:Y:S01]  /*32990*/  IMAD.MOV.U32 R180, RZ, RZ, R237 ;  /* 0x000000ffffb47224 */ /* 0x004fe200078e00ed */
[----:B------:R-:W-:Y:S01]  /*329a0*/  MOV R182, R239 ;  /* 0x000000ef00b67202 */ /* 0x000fe20000000f00 */
[----:B------:R-:W-:-:S02]  /*329b0*/  IMAD.MOV.U32 R181, RZ, RZ, R238 ;  /* 0x000000ffffb57224 */ /* 0x000fc400078e00ee */
[----:B---3--:R-:W-:Y:S02]  /*329c0*/  IMAD.MOV.U32 R179, RZ, RZ, R232 ;  /* 0x000000ffffb37224 */ /* 0x008fe400078e00e8 */
[----:B------:R-:W-:Y:S02]  /*329d0*/  IMAD.MOV.U32 R178, RZ, RZ, R230 ;  /* 0x000000ffffb27224 */ /* 0x000fe400078e00e6 */
[----:B------:R-:W-:Y:S02]  /*329e0*/  IMAD.MOV.U32 R176, RZ, RZ, R228 ;  /* 0x000000ffffb07224 */ /* 0x000fe400078e00e4 */
[----:B------:R-:W2:Y:S01]  /*329f0*/  LDL.LU R228, [R1+0x213c] ;  /* 0x00213c0001e47983 */ /* 0x000ea20000300800 */
[----:B------:R-:W-:-:S03]  /*32a00*/  MOV R177, R229 ;  /* 0x000000e500b17202 */ /* 0x000fc60000000f00 */
[----:B------:R-:W2:Y:S04]  /*32a10*/  LDL.LU R229, [R1+0x2138] ;  /* 0x0021380001e57983 */ /* 0x000ea80000300800 */
[----:B------:R-:W2:Y:S04]  /*32a20*/  LDL.LU R230, [R1+0x2134] ;  /* 0x0021340001e67983 */ /* 0x000ea80000300800 */
[----:B------:R-:W3:Y:S01]  /*32a30*/  LDL.LU R232, [R1+0x2130] ;  /* 0x0021300001e87983 */ /* 0x000ee20000300800 */
[----:B------:R-:W-:Y:S01]  /*32a40*/  IMAD.MOV.U32 R183, RZ, RZ, R231 ;  /* 0x000000ffffb77224 */ /* 0x000fe200078e00e7 */
[----:B----4-:R-:W-:Y:S01]  /*32a50*/  MOV R175, R236 ;  /* 0x000000ec00af7202 */ /* 0x010fe20000000f00 */
[----:B------:R-:W-:Y:S01]  /*32a60*/  IMAD.MOV.U32 R174, RZ, RZ, R235 ;  /* 0x000000ffffae7224 */ /* 0x000fe200078e00eb */
[----:B------:R-:W-:-:S02]  /*32a70*/  MOV R172, R233 ;  /* 0x000000e900ac7202 */ /* 0x000fc40000000f00 */
[----:B------:R-:W3:Y:S01]  /*32a80*/  LDL.LU R233, [R1+0x212c] ;  /* 0x00212c0001e97983 */ /* 0x000ee20000300800 */
[----:B------:R-:W-:-:S03]  /*32a90*/  IMAD.MOV.U32 R173, RZ, RZ, R234 ;  /* 0x000000ffffad7224 */ /* 0x000fc600078e00ea */
[----:B------:R-:W3:Y:S04]  /*32aa0*/  LDL.LU R234, [R1+0x2128] ;  /* 0x0021280001ea7983 */ /* 0x000ee80000300800 */
[----:B------:R-:W3:Y:S04]  /*32ab0*/  LDL.LU R235, [R1+0x2124] ;  /* 0x0021240001eb7983 */ /* 0x000ee80000300800 */
[----:B------:R-:W4:Y:S04]  /*32ac0*/  LDL.LU R236, [R1+0x2120] ;  /* 0x0021200001ec7983 */ /* 0x000f280000300800 */
[----:B------:R-:W2:Y:S04]  /*32ad0*/  LDL.LU R168, [R1+0x310] ;  /* 0x0003100001a87983 */ /* 0x000ea80000300800 */
[----:B------:R-:W2:Y:S04]  /*32ae0*/  LDL.LU R169, [R1+0x314] ;  /* 0x0003140001a97983 */ /* 0x000ea80000300800 */
[----:B------:R-:W2:Y:S04]  /*32af0*/  LDL.LU R170, [R1+0x318] ;  /* 0x0003180001aa7983 */ /* 0x000ea80000300800 */
[----:B------:R-:W2:Y:S04]  /*32b00*/  LDL.LU R171, [R1+0x31c] ;  /* 0x00031c0001ab7983 */ /* 0x000ea80000300800 */
[----:B------:R-:W4:Y:S04]  /*32b10*/  LDL.LU R237, [R1+0x211c] ;  /* 0x00211c0001ed7983 */ /* 0x000f280000300800 */
[----:B------:R-:W4:Y:S04]  /*32b20*/  LDL.LU R238, [R1+0x2118] ;  /* 0x0021180001ee7983 */ /* 0x000f280000300800 */
[----:B------:R-:W4:Y:S04]  /*32b30*/  LDL.LU R239, [R1+0x2114] ;  /* 0x0021140001ef7983 */ /* 0x000f280000300800 */
[----:B------:R-:W2:Y:S01]  /*32b40*/  LDL.LU R231, [R1+0x2110] ;  /* 0x0021100001e77983 */ /* 0x000ea20000300800 */
[----:B------:R-:W-:Y:S01]  /*32b50*/  MOV R208, R111 ;  /* 0x0000006f00d07202 */ /* 0x000fe20000000f00 */
[----:B------:R-:W-:Y:S01]  /*32b60*/  IMAD.MOV.U32 R209, RZ, RZ, R110 ;  /* 0x000000ffffd17224 */ /* 0x000fe200078e006e */
[----:B------:R-:W-:Y:S01]  /*32b70*/  MOV R211, R108 ;  /* 0x0000006c00d37202 */ /* 0x000fe20000000f00 */
[----:B------:R-:W-:Y:S01]  /*32b80*/  IMAD.MOV.U32 R210, RZ, RZ, R109 ;  /* 0x000000ffffd27224 */ /* 0x000fe200078e006d */
[----:B-1----:R-:W-:Y:S01]  /*32b90*/  HMMA.1688.F32.TF32 R192, R196, R132, R192 ;  /* 0x00000084c4c0723c */ /* 0x002fe200000810c0 */
[----:B------:R-:W-:Y:S01]  /*32ba0*/  IMAD.MOV.U32 R200, RZ, RZ, R115 ;  /* 0x000000ffffc87224 */ /* 0x000fe200078e0073 */
[----:B------:R-:W-:Y:S01]  /*32bb0*/  MOV R201, R114 ;  /* 0x0000007200c97202 */ /* 0x000fe20000000f00 */
[----:B------:R-:W-:-:S02]  /*32bc0*/  IMAD.MOV.U32 R202, RZ, RZ, R113 ;  /* 0x000000ffffca7224 */ /* 0x000fc400078e0071 */
[----:B------:R-:W-:-:S03]  /*32bd0*/  IMAD.MOV.U32 R203, RZ, RZ, R112 ;  /* 0x000000ffffcb7224 */ /* 0x000fc600078e0070 */
[C---:B------:R-:W-:Y:S08]  /*32be0*/  HMMA.1688.F32.TF32 R172, R196.reuse, R152, R172 ;  /* 0x00000098c4ac723c */ /* 0x040ff000000810ac */
[C---:B------:R-:W-:Y:S08]  /*32bf0*/  HMMA.1688.F32.TF32 R176, R196.reuse, R148, R176 ;  /* 0x00000094c4b0723c */ /* 0x040ff000000810b0 */
[C---:B------:R-:W-:Y:S08]  /*32c00*/  HMMA.1688.F32.TF32 R180, R196.reuse, R144, R180 ;  /* 0x00000090c4b4723c */ /* 0x040ff000000810b4 */
[C---:B------:R-:W-:Y:S08]  /*32c10*/  HMMA.1688.F32.TF32 R184, R196.reuse, R140, R184 ;  /* 0x0000008cc4b8723c */ /* 0x040ff000000810b8 */
[----:B------:R-:W-:Y:S01]  /*32c20*/  HMMA.1688.F32.TF32 R188, R196, R136, R188 ;  /* 0x00000088c4bc723c */ /* 0x000fe200000810bc */
[----:B------:R-:W-:Y:S04]  /*32c30*/  STL [R1+0x2058], R192 ;  /* 0x002058c001007387 */ /* 0x000fe80000100800 */
[----:B------:R-:W-:Y:S04]  /*32c40*/  STL [R1+0x2054], R193 ;  /* 0x002054c101007387 */ /* 0x000fe80000100800 */
[----:B------:R-:W-:Y:S04]  /*32c50*/  STL [R1+0x2050], R194 ;  /* 0x002050c201007387 */ /* 0x000fe80000100800 */
[----:B------:R-:W-:Y:S01]  /*32c60*/  STL [R1+0x204c], R195 ;  /* 0x00204cc301007387 */ /* 0x000fe20000100800 */
[----:B------:R-:W-:Y:S01]  /*32c70*/  MOV R104, R87 ;  /* 0x0000005700687202 */ /* 0x000fe20000000f00 */
[----:B------:R-:W-:Y:S01]  /*32c80*/  IMAD.MOV.U32 R105, RZ, RZ, R86 ;  /* 0x000000ffff697224 */ /* 0x000fe200078e0056 */
[----:B------:R-:W-:Y:S01]  /*32c90*/  MOV R107, R84 ;  /* 0x00000054006b7202 */ /* 0x000fe20000000f00 */
[----:B------:R-:W-:Y:S01]  /*32ca0*/  IMAD.MOV.U32 R106, RZ, RZ, R85 ;  /* 0x000000ffff6a7224 */ /* 0x000fe200078e0055 */
[C---:B------:R-:W-:Y:S01]  /*32cb0*/  HMMA.1688.F32.TF32 R88, R116.reuse, R156, R88 ;  /* 0x0000009c7458723c */ /* 0x040fe20000081058 */
[----:B------:R-:W-:Y:S04]  /*32cc0*/  LDS R84, [R3+0x30200] ;  /* 0x0302000003547984 */ /* 0x000fe80000000800 */
[----:B------:R-:W-:Y:S03]  /*32cd0*/  LDS R86, [R3+0x32200] ;  /* 0x0322000003567984 */ /* 0x000fe60000000800 */
[C---:B------:R-:W-:Y:S01]  /*32ce0*/  HMMA.1688.F32.TF32 R92, R116.reuse, R152, R92 ;  /* 0x00000098745c723c */ /* 0x040fe2000008105c */
[----:B------:R-:W-:Y:S04]  /*32cf0*/  LDS R85, [R0+0x30200] ;  /* 0x0302000000557984 */ /* 0x000fe80000000800 */
[----:B------:R-:W-:Y:S03]  /*32d00*/  LDS R87, [R0+0x32200] ;  /* 0x0322000000577984 */ /* 0x000fe60000000800 */
[C---:B------:R-:W-:Y:S08]  /*32d10*/  HMMA.1688.F32.TF32 R96, R116.reuse, R148, R96 ;  /* 0x000000947460723c */ /* 0x040ff00000081060 */
[C---:B------:R-:W-:Y:S08]  /*32d20*/  HMMA.1688.F32.TF32 R100, R116.reuse, R144, R100 ;  /* 0x000000907464723c */ /* 0x040ff00000081064 */
[C---:B------:R-:W-:Y:S08]  /*32d30*/  HMMA.1688.F32.TF32 R104, R116.reuse, R140, R104 ;  /* 0x0000008c7468723c */ /* 0x040ff00000081068 */
[----:B----4-:R-:W-:Y:S01]  /*32d40*/  HMMA.1688.F32.TF32 R108, R116, R136, R236 ;  /* 0x00000088746c723c */ /* 0x010fe200000810ec */
[----:B------:R-:W-:Y:S04]  /*32d50*/  LDS R236, [R3+0x30500] ;  /* 0x0305000003ec7984 */ /* 0x000fe80000000800 */
[----:B------:R-:W-:Y:S04]  /*32d60*/  LDS R238, [R3+0x32500] ;  /* 0x0325000003ee7984 */ /* 0x000fe80000000800 */
[----:B------:R-:W-:Y:S04]  /*32d70*/  LDS R237, [R0+0x30500] ;  /* 0x0305000000ed7984 */ /* 0x000fe80000000800 */
[----:B------:R-:W1:Y:S01]  /*32d80*/  LDS R239, [R0+0x32500] ;  /* 0x0325000000ef7984 */ /* 0x000e620000000800 */
[C---:B--2---:R-:W-:Y:S08]  /*32d90*/  HMMA.1688.F32.TF32 R168, R196.reuse, R156, R168 ;  /* 0x0000009cc4a8723c */ /* 0x044ff000000810a8 */
[----:B------:R-:W-:Y:S08]  /*32da0*/  HMMA.1688.F32.TF32 R196, R196, R128, R208 ;  /* 0x00000080c4c4723c */ /* 0x000ff000000810d0 */
[----:B-1----:R-:W-:Y:S11]  /*32db0*/  HMMA.1688.F32.TF32 R200, R236, R156, R200 ;  /* 0x0000009cecc8723c */ /* 0x002ff600000810c8 */
[----:B------:R-:W-:Y:S04]  /*32dc0*/  @!UPT UIADD3 URZ, URZ, URZ, URZ ;  /* 0x0000003f3f3ff290 */ /* 0x000fe8000fffe03f */
        /* <DEDUP_REMOVED lines=24> */
[C---:B---3--:R-:W-:Y:S03]  /*32f50*/  HMMA.1688.F32.TF32 R112, R116.reuse, R132, R232 ;  /* 0x000000847470723c */ /* 0x048fe600000810e8 */
[----:B------:R-:W4:Y:S04]  /*32f60*/  LDL.LU R216, [R1+0x1d0] ;  /* 0x0001d00001d87983 */ /* 0x000f280000300800 */
[----:B------:R-:W4:Y:S04]  /*32f70*/  LDL.LU R217, [R1+0x1d4] ;  /* 0x0001d40001d97983 */ /* 0x000f280000300800 */
[----:B------:R-:W4:Y:S04]  /*32f80*/  LDL.LU R218, [R1+0x1d8] ;  /* 0x0001d80001da7983 */ /* 0x000f280000300800 */
[----:B------:R-:W4:Y:S01]  /*32f90*/  LDL.LU R219, [R1+0x1dc] ;  /* 0x0001dc0001db7983 */ /* 0x000f220000300800 */
[----:B------:R-:W-:Y:S03]  /*32fa0*/  HMMA.1688.F32.TF32 R116, R116, R128, R228 ;  /* 0x000000807474723c */ /* 0x000fe600000810e4 */
        /* <DEDUP_REMOVED lines=24> */
[C---:B------:R-:W-:Y:S11]  /*33130*/  HMMA.1688.F32.TF32 R204, R236.reuse, R152, R204 ;  /* 0x00000098eccc723c */ /* 0x040ff600000810cc */
[----:B------:R-:W-:Y:S11]  /*33140*/  @!UPT UIADD3 URZ, URZ, URZ, URZ ;  /* 0x0000003f3f3ff290 */ /* 0x000ff6000fffe03f */
[----:B------:R-:W-:Y:S01]  /*33150*/  @!UPT UIADD3 URZ, URZ, URZ, URZ ;  /* 0x0000003f3f3ff290 */ /* 0x000fe2000fffe03f */
[----:B------:R-:W-:Y:S04]  /*33160*/  STL [R1+0x2074], R204 ;  /* 0x002074cc01007387 */ /* 0x000fe80000100800 */
[----:B------:R-:W-:Y:S04]  /*33170*/  STL [R1+0x2070], R205 ;  /* 0x002070cd01007387 */ /* 0x000fe80000100800 */
[----:B------:R-:W-:Y:S04]  /*33180*/  STL [R1+0x203c], R206 ;  /* 0x00203cce01007387 */ /* 0x000fe80000100800 */
[----:B------:R-:W-:Y:S04]  /*33190*/  STL [R1+0x2038], R207 ;  /* 0x002038cf01007387 */ /* 0x000fe80000100800 */
[----:B------:R-:W4:Y:S04]  /*331a0*/  LDL.LU R220, [R1+0x150] ;  /* 0x0001500001dc7983 */ /* 0x000f280000300800 */
[----:B------:R-:W4:Y:S04]  /*331b0*/  LDL.LU R221, [R1+0x154] ;  /* 0x0001540001dd7983 */ /* 0x000f280000300800 */
[----:B------:R-:W4:Y:S04]  /*331c0*/  LDL.LU R222, [R1+0x158] ;  /* 0x0001580001de7983 */ /* 0x000f280000300800 */
[----:B------:R-:W4:Y:S01]  /*331d0*/  LDL.LU R223, [R1+0x15c] ;  /* 0x00015c0001df7983 */ /* 0x000f220000300800 */
[C---:B--2---:R-:W-:Y:S08]  /*331e0*/  HMMA.1688.F32.TF32 R208, R236.reuse, R148, R208 ;  /* 0x00000094ecd0723c */ /* 0x044ff000000810d0 */
[C---:B----4-:R-:W-:Y:S11]  /*331f0*/  HMMA.1688.F32.TF32 R212, R236.reuse, R144, R212 ;  /* 0x00000090ecd4723c */ /* 0x050ff600000810d4 */
[----:B------:R-:W-:Y:S04]  /*33200*/  @!UPT UIADD3 URZ, URZ, URZ, URZ ;  /* 0x0000003f3f3ff290 */ /* 0x000fe8000fffe03f */
[----:B------:R-:W-:Y:S04]  /*33210*/  STL [R1+0x2084], R208 ;  /* 0x002084d001007387 */ /* 0x000fe80000100800 */
[----:B------:R-:W-:Y:S04]  /*33220*/  STL [R1+0x2080], R209 ;  /* 0x002080d101007387 */ /* 0x000fe80000100800 */
[----:B------:R-:W-:Y:S04]  /*33230*/  STL [R1+0x207c], R210 ;  /* 0x00207cd201007387 */ /* 0x000fe80000100800 */
[----:B------:R-:W-:Y:S01]  /*33240*/  STL [R1+0x2078], R211 ;  /* 0x002078d301007387 */ /* 0x000fe20000100800 */
[----:B------:R-:W-:Y:S03]  /*33250*/  HMMA.1688.F32.TF32 R216, R236, R140, R216 ;  /* 0x0000008cecd8723c */ /* 0x000fe600000810d8 */
[----:B------:R2:W-:Y:S04]  /*33260*/  STL [R1+0x2094], R212 ;  /* 0x002094d401007387 */ /* 0x0005e80000100800 */
[----:B------:R4:W-:Y:S04]  /*33270*/  STL [R1+0x2090], R213 ;  /* 0x002090d501007387 */ /* 0x0009e80000100800 */
[----:B------:R1:W-:Y:S04]  /*33280*/  STL [R1+0x208c], R214 ;  /* 0x00208cd601007387 */ /* 0x0003e80000100800 */
[----:B------:R1:W-:Y:S04]  /*33290*/  STL [R1+0x2088], R215 ;  /* 0x002088d701007387 */ /* 0x0003e80000100800 */
[----:B------:R-:W3:Y:S04]  /*332a0*/  LDL.LU R244, [R1+0x140] ;  /* 0x0001400001f47983 */ /* 0x000ee80000300800 */
[----:B------:R-:W3:Y:S04]  /*332b0*/  LDL.LU R245, [R1+0x144] ;  /* 0x0001440001f57983 */ /* 0x000ee80000300800 */
[----:B------:R-:W3:Y:S04]  /*332c0*/  LDL.LU R246, [R1+0x148] ;  /* 0x0001480001f67983 */ /* 0x000ee80000300800 */
[----:B------:R-:W3:Y:S01]  /*332d0*/  LDL.LU R247, [R1+0x14c] ;  /* 0x00014c0001f77983 */ /* 0x000ee20000300800 */
[C---:B-1----:R-:W-:Y:S03]  /*332e0*/  HMMA.1688.F32.TF32 R196, R160.reuse, R156, R224 ;  /* 0x0000009ca0c4723c */ /* 0x042fe600000810e0 */
[----:B------:R-:W-:Y:S04]  /*332f0*/  STL [R1+0x20a4], R216 ;  /* 0x0020a4d801007387 */ /* 0x000fe80000100800 */
[----:B------:R-:W-:Y:S04]  /*33300*/  STL [R1+0x20a0], R217 ;  /* 0x0020a0d901007387 */ /* 0x000fe80000100800 */
[----:B------:R-:W-:Y:S01]  /*33310*/  STL [R1+0x209c], R218 ;  /* 0x00209cda01007387 */ /* 0x000fe20000100800 */
[----:B------:R-:W-:Y:S03]  /*33320*/  HMMA.1688.F32.TF32 R192, R160, R152, R248 ;  /* 0x00000098a0c0723c */ /* 0x000fe600000810f8 */
[----:B------:R-:W-:Y:S08]  /*33330*/  STL [R1+0x2098], R219 ;  /* 0x002098db01007387 */ /* 0x000ff00000100800 */
[----:B------:R1:W-:Y:S04]  /*33340*/  STL.64 [R1+0x30], R196 ;  /* 0x000030c401007387 */ /* 0x0003e80000100a00 */
[----:B------:R1:W-:Y:S04]  /*33350*/  STL.64 [R1+0x38], R198 ;  /* 0x000038c601007387 */ /* 0x0003e80000100a00 */
[----:B------:R-:W3:Y:S04]  /*33360*/  LDL.LU R248, [R1+0x130] ;  /* 0x0001300001f87983 */ /* 0x000ee80000300800 */
[----:B------:R-:W3:Y:S04]  /*33370*/  LDL.LU R249, [R1+0x134] ;  /* 0x0001340001f97983 */ /* 0x000ee80000300800 */
[----:B------:R-:W3:Y:S04]  /*33380*/  LDL.LU R250, [R1+0x138] ;  /* 0x0001380001fa7983 */ /* 0x000ee80000300800 */
[----:B------:R-:W3:Y:S01]  /*33390*/  LDL.LU R251, [R1+0x13c] ;  /* 0x00013c0001fb7983 */ /* 0x000ee20000300800 */
[C---:B------:R-:W-:Y:S03]  /*333a0*/  HMMA.1688.F32.TF32 R228, R236.reuse, R136, R228 ;  /* 0x00000088ece4723c */ /* 0x040fe600000810e4 */
[----:B--2---:R-:W2:Y:S04]  /*333b0*/  LDL.LU R212, [R1+0x120] ;  /* 0x0001200001d47983 */ /* 0x004ea80000300800 */
[----:B----4-:R-:W2:Y:S01]  /*333c0*/  LDL.LU R213, [R1+0x124] ;  /* 0x0001240001d57983 */ /* 0x010ea20000300800 */
[C---:B------:R-:W-:Y:S03]  /*333d0*/  HMMA.1688.F32.TF32 R232, R236.reuse, R132, R232 ;  /* 0x00000084ece8723c */ /* 0x040fe600000810e8 */
[----:B------:R-:W2:Y:S04]  /*333e0*/  LDL.LU R214, [R1+0x128] ;  /* 0x0001280001d67983 */ /* 0x000ea80000300800 */
[----:B------:R-:W2:Y:S01]  /*333f0*/  LDL.LU R215, [R1+0x12c] ;  /* 0x00012c0001d77983 */ /* 0x000ea20000300800 */
        /* <DEDUP_REMOVED lines=9> */
[C---:B------:R-:W-:Y:S01]  /*33490*/  HMMA.1688.F32.TF32 R208, R160.reuse, R148, R220 ;  /* 0x00000094a0d0723c */ /* 0x040fe200000810dc */
[----:B------:R-:W-:Y:S01]  /*334a0*/  IMAD.MOV.U32 R202, RZ, RZ, R192 ;  /* 0x000000ffffca7224 */ /* 0x000fe200078e00c0 */
[----:B-1----:R-:W-:Y:S01]  /*334b0*/  MOV R197, R194 ;  /* 0x000000c200c57202 */ /* 0x002fe20000000f00 */
[----:B------:R-:W-:Y:S01]  /*334c0*/  IMAD.MOV.U32 R196, RZ, RZ, R193 ;  /* 0x000000ffffc47224 */ /* 0x000fe200078e00c1 */
[----:B------:R-:W4:Y:S11]  /*334d0*/  LDL.LU R220, [R1+0x50] ;  /* 0x0000500001dc7983 */ /* 0x000f360000300800 */
[----:B------:R-:W-:Y:S09]  /*334e0*/  @!UPT UIADD3 URZ, URZ, URZ, URZ ;  /* 0x0000003f3f3ff290 */ /* 0x000ff2000fffe03f */
[----:B------:R-:W-:Y:S01]  /*334f0*/  IMAD.MOV.U32 R204, RZ, RZ, R208 ;  /* 0x000000ffffcc7224 */ /* 0x000fe200078e00d0 */
[----:B------:R-:W-:Y:S01]  /*33500*/  MOV R205, R209 ;  /* 0x000000d100cd7202 */ /* 0x000fe20000000f00 */
[----:B------:R-:W-:Y:S01]  /*33510*/  IMAD.MOV.U32 R200, RZ, RZ, R210 ;  /* 0x000000ffffc87224 */ /* 0x000fe200078e00d2 */
[----:B------:R-:W4:Y:S01]  /*33520*/  LDL.LU R221, [R1+0x54] ;  /* 0x0000540001dd7983 */ /* 0x000f220000300800 */
[----:B------:R-:W-:Y:S02]  /*33530*/  IMAD.MOV.U32 R201, RZ, RZ, R211 ;  /* 0x000000ffffc97224 */ /* 0x000fe400078e00d3 */
[----:B------:R-:W-:Y:S01]  /*33540*/  IMAD.MOV.U32 R192, RZ, RZ, R195 ;  /* 0x000000ffffc07224 */ /* 0x000fe200078e00c3 */
[----:B------:R-:W4:Y:S04]  /*33550*/  LDL.LU R222, [R1+0x58] ;  /* 0x0000580001de7983 */ /* 0x000f280000300800 */
[----:B------:R-:W4:Y:S01]  /*33560*/  LDL.LU R223, [R1+0x5c] ;  /* 0x00005c0001df7983 */ /* 0x000f220000300800 */
[C---:B---3--:R-:W-:Y:S03]  /*33570*/  HMMA.1688.F32.TF32 R208, R160.reuse, R144, R244 ;  /* 0x00000090a0d0723c */ /* 0x048fe600000810f4 */
[----:B------:R-:W3:Y:S04]  /*33580*/  LDL.LU R244, [R1+0x20] ;  /* 0x0000200001f47983 */ /* 0x000ee80000300800 */
[----:B------:R-:W3:Y:S04]  /*33590*/  LDL.LU R245, [R1+0x24] ;  /* 0x0000240001f57983 */ /* 0x000ee80000300800 */
[----:B------:R-:W3:Y:S04]  /*335a0*/  LDL.LU R246, [R1+0x28] ;  /* 0x0000280001f67983 */ /* 0x000ee80000300800 */
[----:B------:R-:W3:Y:S09]  /*335b0*/  LDL.LU R247, [R1+0x2c] ;  /* 0x00002c0001f77983 */ /* 0x000ef20000300800 */
[----:B------:R-:W-:Y:S01]  /*335c0*/  MOV R193, R208 ;  /* 0x000000d000c17202 */ /* 0x000fe20000000f00 */
[----:B------:R-:W-:Y:S01]  /*335d0*/  IMAD.MOV.U32 R194, RZ, RZ, R209 ;  /* 0x000000ffffc27224 */ /* 0x000fe200078e00d1 */
[----:B------:R-:W-:Y:S01]  /*335e0*/  MOV R198, R211 ;  /* 0x000000d300c67202 */ /* 0x000fe20000000f00 */
[----:B------:R-:W-:Y:S01]  /*335f0*/  IMAD.MOV.U32 R195, RZ, RZ, R210 ;  /* 0x000000ffffc37224 */ /* 0x000fe200078e00d2 */
[----:B------:R-:W-:Y:S01]  /*33600*/  HMMA.1688.F32.TF32 R216, R160, R140, R248 ;  /* 0x0000008ca0d8723c */ /* 0x000fe200000810f8 */
[----:B------:R-:W3:Y:S04]  /*33610*/  LDL.LU R248, [R1] ;  /* 0x0000000001f87983 */ /* 0x000ee80000300800 */
[----:B------:R-:W3:Y:S04]  /*33620*/  LDL.LU R249, [R1+0x4] ;  /* 0x0000040001f97983 */ /* 0x000ee80000300800 */
[----:B------:R-:W3:Y:S04]  /*33630*/  LDL.LU R250, [R1+0x8] ;  /* 0x0000080001fa7983 */ /* 0x000ee80000300800 */
[----:B------:R-:W3:Y:S11]  /*33640*/  LDL.LU R251, [R1+0xc] ;  /* 0x00000c0001fb7983 */ /* 0x000ef60000300800 */
[----:B------:R-:W-:Y:S01]  /*33650*/  IMAD.MOV.U32 R208, RZ, RZ, R216 ;  /* 0x000000ffffd07224 */ /* 0x000fe200078e00d8 */
[----:B------:R-:W-:Y:S01]  /*33660*/  MOV R210, R218 ;  /* 0x000000da00d27202 */ /* 0x000fe20000000f00 */
[----:B------:R-:W-:-:S02]  /*33670*/  IMAD.MOV.U32 R209, RZ, RZ, R217 ;  /* 0x000000ffffd17224 */ /* 0x000fc400078e00d9 */
[----:B------:R-:W-:Y:S02]  /*33680*/  IMAD.MOV.U32 R211, RZ, RZ, R219 ;  /* 0x000000ffffd37224 */ /* 0x000fe400078e00db */
[C---:B--2---:R-:W-:Y:S08]  /*33690*/  HMMA.1688.F32.TF32 R216, R160.reuse, R136, R212 ;  /* 0x00000088a0d8723c */ /* 0x044ff000000810d4 */
[C---:B----4-:R-:W-:Y:S08]  /*336a0*/  HMMA.1688.F32.TF32 R240, R160.reuse, R132, R240 ;  /* 0x00000084a0f0723c */ /* 0x050ff000000810f0 */
[----:B------:R-:W-:Y:S08]  /*336b0*/  HMMA.1688.F32.TF32 R160, R160, R128, R224 ;  /* 0x00000080a0a0723c */ /* 0x000ff000000810e0 */
[----:B------:R-:W-:Y:S01]  /*336c0*/  IMAD.MOV.U32 R214, RZ, RZ, R218 ;  /* 0x000000ffffd67224 */ /* 0x000fe200078e00da */
[----:B------:R-:W-:Y:S01]  /*336d0*/  MOV R213, R217 ;  /* 0x000000d900d57202 */ /* 0x000fe20000000f00 */
[----:B------:R-:W-:-:S02]  /*336e0*/  IMAD.MOV.U32 R215, RZ, RZ, R219 ;  /* 0x000000ffffd77224 */ /* 0x000fc400078e00db */
[----:B------:R-:W-:-:S04]  /*336f0*/  IMAD.MOV.U32 R212, RZ, RZ, R216 ;  /* 0x000000ffffd47224 */ /* 0x000fc800078e00d8 */
[----:B------:R-:W-:Y:S01]  /*33700*/  IMAD.MOV.U32 R218, RZ, RZ, R242 ;  /* 0x000000ffffda7224 */ /* 0x000fe200078e00f2 */
[----:B------:R-:W-:Y:S01]  /*33710*/  MOV R219, R243 ;  /* 0x000000f300db7202 */ /* 0x000fe20000000f00 */
[----:B------:R-:W-:Y:S01]  /*33720*/  IMAD.MOV.U32 R217, RZ, RZ, R241 ;  /* 0x000000ffffd97224 */ /* 0x000fe200078e00f1 */
[----:B------:R-:W-:Y:S01]  /*33730*/  MOV R216, R240 ;  /* 0x000000f000d87202 */ /* 0x000fe20000000f00 */
[----:B------:R-:W2:Y:S04]  /*33740*/  LDL.LU.64 R242, [R1+0x2108] ;  /* 0x0021080001f27983 */ /* 0x000ea80000300a00 */
[----:B------:R-:W2:Y:S01]  /*33750*/  LDL.LU.64 R240, [R1+0x2100] ;  /* 0x0021000001f07983 */ /* 0x000ea20000300a00 */
[----:B------:R-:W-:-:S03]  /*33760*/  IMAD.MOV.U32 R199, RZ, RZ, R160 ;  /* 0x000000ffffc77224 */ /* 0x000fc600078e00a0 */
[----:B------:R-:W4:Y:S01]  /*33770*/  LDL.LU.64 R226, [R1+0x20f8] ;  /* 0x0020f80001e27983 */ /* 0x000f220000300a00 */
[----:B------:R-:W-:-:S03]  /*33780*/  IMAD.MOV.U32 R203, RZ, RZ, R161 ;  /* 0x000000ffffcb7224 */ /* 0x000fc600078e00a1 */
[----:B------:R-:W4:Y:S04]  /*33790*/  LDL.LU.64 R224, [R1+0x20f0] ;  /* 0x0020f00001e07983 */ /* 0x000f280000300a00 */
[----:B------:R-:W2:Y:S04]  /*337a0*/  LDL.LU R160, [R1+0x10] ;  /* 0x0000100001a07983 */ /* 0x000ea80000300800 */
[----:B------:R-:W2:Y:S01]  /*337b0*/  LDL.LU R161, [R1+0x14] ;  /* 0x0000140001a17983 */ /* 0x000ea20000300800 */
[C---:B------:R-:W-:Y:S08]  /*337c0*/  HMMA.1688.F32.TF32 R44, R52.reuse, R136, R44 ;  /* 0x00000088342c723c */ /* 0x040ff0000008102c */
[C---:B------:R-:W-:Y:S08]  /*337d0*/  HMMA.1688.F32.TF32 R48, R52.reuse, R132, R48 ;  /* 0x000000843430723c */ /* 0x040ff00000081030 */
[----:B------:R-:W-:Y:S01]  /*337e0*/  HMMA.1688.F32.TF32 R52, R52, R128, R164 ;  /* 0x000000803434723c */ /* 0x000fe200000810a4 */
[----:B------:R-:W-:Y:S04]  /*337f0*/  LDS R164, [R3+0x30700] ;  /* 0x0307000003a47984 */ /* 0x000fe80000000800 */
[----:B------:R-:W-:Y:S04]  /*33800*/  LDS R166, [R3+0x32700] ;  /* 0x0327000003a67984 */ /* 0x000fe80000000800 */
[----:B------:R-:W-:Y:S04]  /*33810*/  LDS R165, [R0+0x30700] ;  /* 0x0307000000a57984 */ /* 0x000fe80000000800 */
[----:B------:R-:W1:Y:S01]  /*33820*/  LDS R167, [R0+0x32700] ;  /* 0x0327000000a77984 */ /* 0x000e620000000800 */
[----:B------:R-:W-:Y:S01]  /*33830*/  MOV R206, R162 ;  /* 0x000000a200ce7202 */ /* 0x000fe20000000f00 */
[----:B------:R-:W-:Y:S01]  /*33840*/  IMAD.MOV.U32 R207, RZ, RZ, R163 ;  /* 0x000000ffffcf7224 */ /* 0x000fe200078e00a3 */
[----:B------:R-:W-:Y:S01]  /*33850*/  MOV R163, R2 ;  /* 0x0000000200a37202 */ /* 0x000fe20000000f00 */
[----:B------:R-:W-:Y:S01]  /*33860*/  IMAD.MOV.U32 R162, RZ, RZ, R252 ;  /* 0x000000ffffa27224 */ /* 0x000fe200078e00fc */
[----:B-1----:R-:W-:Y:S11]  /*33870*/  HMMA.1688.F32.TF32 R220, R164, R156, R220 ;  /* 0x0000009ca4dc723c */ /* 0x002ff600000810dc */
[----:B------:R-:W-:Y:S11]  /*33880*/  @!UPT UIADD3 URZ, URZ, URZ, URZ ;  /* 0x0000003f3f3ff290 */ /* 0x000ff6000fffe03f */
[----:B------:R-:W-:Y:S02]  /*33890*/  @!UPT UIADD3 URZ, URZ, URZ, URZ ;  /* 0x0000003f3f3ff290 */ /* 0x000fe4000fffe03f */
[----:B------:R-:W-:Y:S01]  /*338a0*/  MOV R157, R222 ;  /* 0x000000de009d7202 */ /* 0x000fe20000000f00 */
[----:B------:R-:W-:Y:S02]  /*338b0*/  IMAD.MOV.U32 R156, RZ, RZ, R223 ;  /* 0x000000ffff9c7224 */ /* 0x000fe400078e00df */
[----:B------:R-:W-:Y:S01]  /*338c0*/  IMAD.MOV.U32 R135, RZ, RZ, R220 ;  /* 0x000000ffff877224 */ /* 0x000fe200078e00dc */
[----:B------:R-:W4:Y:S01]  /*338d0*/  LDL.LU.64 R222, [R1+0x20e8] ;  /* 0x0020e80001de7983 */ /* 0x000f220000300a00 */
[----:B------:R-:W-:-:S03]  /*338e0*/  IMAD.MOV.U32 R134, RZ, RZ, R221 ;  /* 0x000000ffff867224 */ /* 0x000fc600078e00dd */
[----:B------:R-:W4:Y:S01]  /*338f0*/  LDL.LU.64 R220, [R1+0x20e0] ;  /* 0x0020e00001dc7983 */ /* 0x000f220000300a00 */
[C---:B---3--:R-:W-:Y:S11]  /*33900*/  HMMA.1688.F32.TF32 R244, R164.reuse, R152, R244 ;  /* 0x00000098a4f4723c */ /* 0x048ff600000810f4 */
[----:B------:R-:W-:Y:S11]  /*33910*/  @!UPT UIADD3 URZ, URZ, URZ, URZ ;  /* 0x0000003f3f3ff290 */ /* 0x000ff6000fffe03f */
[----:B------:R-:W-:Y:S02]  /*33920*/  @!UPT UIADD3 URZ, URZ, URZ, URZ ;  /* 0x0000003f3f3ff290 */ /* 0x000fe4000fffe03f */
[----:B------:R-:W-:Y:S01]  /*33930*/  IMAD.MOV.U32 R252, RZ, RZ, R246 ;  /* 0x000000fffffc7224 */ /* 0x000fe200078e00f6 */
[----:B------:R-:W-:Y:S01]  /*33940*/  MOV R152, R244 ;  /* 0x000000f400987202 */ /* 0x000fe20000000f00 */
[----:B------:R-:W-:Y:S02]  /*33950*/  IMAD.MOV.U32 R2, RZ, RZ, R247 ;  /* 0x000000ffff027224 */ /* 0x000fe400078e00f7 */
[----:B------:R-:W-:Y:S01]  /*33960*/  IMAD.MOV.U32 R153, RZ, RZ, R245 ;  /* 0x000000ffff997224 */ /* 0x000fe200078e00f5 */
[----:B------:R-:W3:Y:S04]  /*33970*/  LDL.LU.64 R246, [R1+0x20d8] ;  /* 0x0020d80001f67983 */ /* 0x000ee80000300a00 */
[----:B------:R-:W3:Y:S01]  /*33980*/  LDL.LU.64 R244, [R1+0x20d0] ;  /* 0x0020d00001f47983 */ /* 0x000ee20000300a00 */
[C---:B------:R-:W-:Y:S11]  /*33990*/  HMMA.1688.F32.TF32 R248, R164.reuse, R144, R248 ;  /* 0x00000090a4f8723c */ /* 0x040ff600000810f8 */
[----:B------:R-:W-:Y:S11]  /*339a0*/  @!UPT UIADD3 URZ, URZ, URZ, URZ ;  /* 0x0000003f3f3ff290 */ /* 0x000ff6000fffe03f */
[----:B------:R-:W-:Y:S02]  /*339b0*/  @!UPT UIADD3 URZ, URZ, URZ, URZ ;  /* 0x0000003f3f3ff290 */ /* 0x000fe4000fffe03f */
[----:B------:R-:W-:Y:S01]  /*339c0*/  MOV R151, R250 ;  /* 0x000000fa00977202 */ /* 0x000fe20000000f00 */
[----:B------:R-:W-:Y:S02]  /*339d0*/  IMAD.MOV.U32 R150, RZ, RZ, R251 ;  /* 0x000000ffff967224 */ /* 0x000fe400078e00fb */
[----:B------:R-:W3:Y:S01]  /*339e0*/  LDL.LU.64 R250, [R1+0x20c8] ;  /* 0x0020c80001fa7983 */ /* 0x000ee20000300a00 */
[----:B--2---:R-:W-:Y:S11]  /*339f0*/  HMMA.1688.F32.TF32 R160, R164, R148, R160 ;  /* 0x00000094a4a0723c */ /* 0x004ff600000810a0 */
[----:B------:R-:W-:Y:S11]  /*33a00*/  @!UPT UIADD3 URZ, URZ, URZ, URZ ;  /* 0x0000003f3f3ff290 */ /* 0x000ff6000fffe03f */
[----:B------:R-:W-:Y:S02]  /*33a10*/  @!UPT UIADD3 URZ, URZ, URZ, URZ ;  /* 0x0000003f3f3ff290 */ /* 0x000fe4000fffe03f */
[----:B------:R-:W-:Y:S01]  /*33a20*/  IMAD.MOV.U32 R147, RZ, RZ, R160 ;  /* 0x000000ffff937224 */ /* 0x000fe200078e00a0 */
[----:B------:R-:W-:Y:S01]  /*33a30*/  MOV R146, R161 ;  /* 0x000000a100927202 */ /* 0x000fe20000000f00 */
[----:B------:R-:W-:Y:S02]  /*33a40*/  IMAD.MOV.U32 R161, RZ, RZ, R248 ;  /* 0x000000ffffa17224 */ /* 0x000fe400078e00f8 */
[----:B------:R-:W-:Y:S02]  /*33a50*/  IMAD.MOV.U32 R160, RZ, RZ, R249 ;  /* 0x000000ffffa07224 */ /* 0x000fe400078e00f9 */
[----:B------:R-:W2:Y:S01]  /*33a60*/  LDL.LU.64 R248, [R1+0x20c0] ;  /* 0x0020c00001f87983 */ /* 0x000ea20000300a00 */
[----:B------:R-:W-:-:S05]  /*33a70*/  MOV R149, R163 ;  /* 0x000000a300957202 */ /* 0x000fca0000000f00 */
[----:B------:R-:W-:Y:S02]  /*33a80*/  IMAD.MOV.U32 R145, RZ, RZ, R149 ;  /* 0x000000ffff917224 */ /* 0x000fe400078e0095 */
[----:B------:R-:W-:Y:S02]  /*33a90*/  IMAD.MOV.U32 R149, RZ, RZ, R153 ;  /* 0x000000ffff957224 */ /* 0x000fe400078e0099 */
[----:B------:R-:W-:Y:S02]  /*33aa0*/  IMAD.MOV.U32 R153, RZ, RZ, R134 ;  /* 0x000000ffff997224 */ /* 0x000fe400078e0086 */
[----:B------:R-:W-:Y:S01]  /*33ab0*/  IMAD.MOV.U32 R148, RZ, RZ, R162 ;  /* 0x000000ffff947224 */ /* 0x000fe200078e00a2 */
[C---:B----4-:R-:W-:Y:S08]  /*33ac0*/  HMMA.1688.F32.TF32 R220, R164.reuse, R132, R220 ;  /* 0x00000084a4dc723c */ /* 0x050ff000000810dc */
[----:B---3--:R-:W-:Y:S01]  /*33ad0*/  HMMA.1688.F32.TF32 R244, R164, R136, R244 ;  /* 0x00000088a4f4723c */ /* 0x008fe200000810f4 */
[----:B------:R-:W-:Y:S01]  /*33ae0*/  MOV R144, R148 ;  /* 0x0000009400907202 */ /* 0x000fe20000000f00 */
[----:B------:R-:W-:Y:S01]  /*33af0*/  IMAD.MOV.U32 R148, RZ, RZ, R152 ;  /* 0x000000ffff947224 */ /* 0x000fe200078e0098 */
[----:B------:R-:W-:-:S05]  /*33b00*/  MOV R152, R135 ;  /* 0x0000008700987202 */ /* 0x000fca0000000f00 */
[----:B--2---:R-:W-:Y:S07]  /*33b10*/  HMMA.1688.F32.TF32 R248, R164, R140, R248 ;  /* 0x0000008ca4f8723c */ /* 0x004fee00000810f8 */
[----:B------:R-:W-:Y:S01]  /*33b20*/  MOV R140, R161 ;  /* 0x000000a1008c7202 */ /* 0x000fe20000000f00 */
[----:B------:R-:W-:-:S08]  /*33b30*/  IMAD.MOV.U32 R141, RZ, RZ, R160 ;  /* 0x000000ffff8d7224 */ /* 0x000fd000078e00a0 */
[----:B------:R-:W-:Y:S01]  /*33b40*/  MOV R161, R246 ;  /* 0x000000f600a17202 */ /* 0x000fe20000000f00 */
[----:B------:R-:W-:Y:S01]  /*33b50*/  IMAD.MOV.U32 R160, RZ, RZ, R247 ;  /* 0x000000ffffa07224 */ /* 0x000fe200078e00f7 */
[----:B------:R-:W-:Y:S01]  /*33b60*/  HMMA.1688.F32.TF32 R164, R164, R128, R224 ;  /* 0x00000080a4a4723c */ /* 0x000fe200000810e0 */
[----:B------:R-:W-:Y:S04]  /*33b70*/  LDS R224, [R3+0x34300] ;  /* 0x0343000003e07984 */ /* 0x000fe80000000800 */
[----:B------:R-:W-:Y:S01]  /*33b80*/  LDS R226, [R3+0x36300] ;  /* 0x0363000003e27984 */ /* 0x000fe20000000800 */
[----:B------:R-:W-:Y:S01]  /*33b90*/  MOV R134, R248 ;  /* 0x000000f800867202 */ /* 0x000fe20000000f00 */
[----:B------:R-:W-:Y:S02]  /*33ba0*/  IMAD.MOV.U32 R163, RZ, RZ, R249 ;  /* 0x000000ffffa37224 */ /* 0x000fe400078e00f9 */
        /* <DEDUP_REMOVED lines=10> */
[----:B------:R-:W1:Y:S01]  /*33c50*/  LDS R163, [R0+0x36000] ;  /* 0x0360000000a37984 */ /* 0x000e620000000800 */
[----:B------:R-:W-:Y:S01]  /*33c60*/  MOV R249, R150 ;  /* 0x0000009600f97202 */ /* 0x000fe20000000f00 */
[----:B------:R-:W-:Y:S01]  /*33c70*/  IMAD.MOV.U32 R248, RZ, RZ, R151 ;  /* 0x000000fffff87224 */ /* 0x000fe200078e0097 */
[----:B------:R-:W-:Y:S01]  /*33c80*/  MOV R151, R245 ;  /* 0x000000f500977202 */ /* 0x000fe20000000f00 */
[----:B------:R-:W-:Y:S01]  /*33c90*/  IMAD.MOV.U32 R150, RZ, RZ, R244 ;  /* 0x000000ffff967224 */ /* 0x000fe200078e00f4 */
[----:B------:R-:W-:Y:S01]  /*33ca0*/  LDS R225, [R0+0x34300] ;  /* 0x0343000000e17984 */ /* 0x000fe20000000800 */
[----:B------:R-:W-:-:S03]  /*33cb0*/  IMAD.MOV.U32 R135, RZ, RZ, R251 ;  /* 0x000000ffff877224 */ /* 0x000fc600078e00fb */
[----:B------:R-:W-:Y:S01]  /*33cc0*/  LDS R227, [R0+0x36300] ;  /* 0x0363000000e37984 */ /* 0x000fe20000000800 */
[----:B-1----:R-:W-:Y:S01]  /*33cd0*/  HMMA.1688.F32.TF32 R240, R160, R158, R240 ;  /* 0x0000009ea0f0723c */ /* 0x002fe200000810f0 */
[----:B------:R-:W-:Y:S11]  /*33ce0*/  IMAD.MOV.U32 R251, RZ, RZ, R146 ;  /* 0x000000fffffb7224 */ /* 0x000ff600078e0092 */
[----:B------:R-:W-:Y:S11]  /*33cf0*/  @!UPT UIADD3 URZ, URZ, URZ, URZ ;  /* 0x0000003f3f3ff290 */ /* 0x000ff6000fffe03f */
[----:B------:R-:W-:Y:S04]  /*33d00*/  STL.64 [R1+0x300], R240 ;  /* 0x000300f001007387 */ /* 0x000fe80000100a00 */
[----:B------:R1:W-:Y:S02]  /*33d10*/  STL.64 [R1+0x308], R242 ;  /* 0x000308f201007387 */ /* 0x0003e40000100a00 */
[----:B-1----:R-:W-:Y:S02]  /*33d20*/  IMAD.MOV.U32 R242, RZ, RZ, R150 ;  /* 0x000000fffff27224 */ /* 0x002fe400078e0096 */
[----:B------:R-:W2:Y:S01]  /*33d30*/  LDL.LU R150, [R1+0x20bc] ;  /* 0x0020bc0001967983 */ /* 0x000ea20000300800 */
[----:B------:R-:W-:-:S03]  /*33d40*/  IMAD.MOV.U32 R243, RZ, RZ, R151 ;  /* 0x000000fffff37224 */ /* 0x000fc600078e0097 */
[----:B------:R-:W2:Y:S01]  /*33d50*/  LDL.LU R151, [R1+0x20b8] ;  /* 0x0020b80001977983 */ /* 0x000ea20000300800 */
[----:B------:R-:W-:Y:S01]  /*33d60*/  IMAD.MOV.U32 R250, RZ, RZ, R147 ;  /* 0x000000fffffa7224 */ /* 0x000fe200078e0093 */
[----:B------:R-:W-:Y:S01]  /*33d70*/  MOV R146, R222 ;  /* 0x000000de00927202 */ /* 0x000fe20000000f00 */
[----:B------:R-:W-:Y:S01]  /*33d80*/  IMAD.MOV.U32 R147, RZ, RZ, R223 ;  /* 0x000000ffff937224 */ /* 0x000fe200078e00df */
[C---:B------:R-:W-:Y:S01]  /*33d90*/  HMMA.1688.F32.TF32 R120, R160.reuse, R154, R120 ;  /* 0x0000009aa078723c */ /* 0x040fe20000081078 */
[----:B------:R-:W-:Y:S01]  /*33da0*/  IMAD.MOV.U32 R137, RZ, RZ, R135 ;  /* 0x000000ffff897224 */ /* 0x000fe200078e0087 */
[----:B------:R-:W-:Y:S01]  /*33db0*/  MOV R240, R146 ;  /* 0x0000009200f07202 */ /* 0x000fe20000000f00 */
[----:B------:R-:W-:Y:S01]  /*33dc0*/  IMAD.MOV.U32 R241, RZ, RZ, R147 ;  /* 0x000000fffff17224 */ /* 0x000fe200078e0093 */
[----:B------:R-:W3:Y:S04]  /*33dd0*/  LDL.LU R146, [R1+0x20b4] ;  /* 0x0020b40001927983 */ /* 0x000ee80000300800 */
[----:B------:R-:W3:Y:S01]  /*33de0*/  LDL.LU R147, [R1+0x20b0] ;  /* 0x0020b00001937983 */ /* 0x000ee20000300800 */
[----:B------:R-:W-:Y:S01]  /*33df0*/  IMAD.MOV.U32 R134, RZ, RZ, R220 ;  /* 0x000000ffff867224 */ /* 0x000fe200078e00dc */
[----:B------:R-:W-:Y:S01]  /*33e00*/  MOV R135, R221 ;  /* 0x000000dd00877202 */ /* 0x000fe20000000f00 */
[----:B------:R-:W-:Y:S01]  /*33e10*/  HMMA.1688.F32.TF32 R8, R160, R142, R8 ;  /* 0x0000008ea008723c */ /* 0x000fe20000081008 */
[----:B------:R-:W-:Y:S01]  /*33e20*/  IMAD.MOV.U32 R247, RZ, RZ, R165 ;  /* 0x000000fffff77224 */ /* 0x000fe200078e00a5 */
[----:B------:R-:W-:Y:S01]  /*33e30*/  MOV R245, R167 ;  /* 0x000000a700f57202 */ /* 0x000fe20000000f00 */
[----:B------:R-:W-:Y:S01]  /*33e40*/  IMAD.MOV.U32 R246, RZ, RZ, R166 ;  /* 0x000000fffff67224 */ /* 0x000fe200078e00a6 */
[----:B------:R-:W-:Y:S01]  /*33e50*/  LDS R165, [R0+0x34100] ;  /* 0x0341000000a57984 */ /* 0x000fe20000000800 */
[----:B------:R-:W-:-:S03]  /*33e60*/  IMAD.MOV.U32 R244, RZ, RZ, R164 ;  /* 0x000000fffff47224 */ /* 0x000fc600078e00a4 */
[----:B------:R-:W-:Y:S04]  /*33e70*/  LDS R164, [R3+0x34100] ;  /* 0x0341000003a47984 */ /* 0x000fe80000000800 */
[----:B------:R-:W-:Y:S04]  /*33e80*/  STL.64 [R1+0x2f0], R120 ;  /* 0x0002f07801007387 */ /* 0x000fe80000100a00 */
[----:B------:R1:W-:Y:S04]  /*33e90*/  STL.64 [R1+0x2f8], R122 ;  /* 0x0002f87a01007387 */ /* 0x0003e80000100a00 */
[----:B------:R-:W-:Y:S04]  /*33ea0*/  LDS R166, [R3+0x36100] ;  /* 0x0361000003a67984 */ /* 0x000fe80000000800 */
[----:B------:R-:W4:Y:S01]  /*33eb0*/  LDS R167, [R0+0x36100] ;  /* 0x0361000000a77984 */ /* 0x000f220000000800 */
[----:B-1----:R-:W-:Y:S01]  /*33ec0*/  IMAD.MOV.U32 R122, RZ, RZ, R134 ;  /* 0x000000ffff7a7224 */ /* 0x002fe200078e0086 */
[----:B------:R-:W-:-:S02]  /*33ed0*/  MOV R123, R135 ;  /* 0x00000087007b7202 */ /* 0x000fc40000000f00 */
[----:B------:R-:W4:Y:S04]  /*33ee0*/  LDL.LU R134, [R1+0x20ac] ;  /* 0x0020ac0001867983 */ /* 0x000f280000300800 */
[----:B------:R-:W4:Y:S04]  /*33ef0*/  LDL.LU R135, [R1+0x20a8] ;  /* 0x0020a80001877983 */ /* 0x000f280000300800 */
[----:B------:R-:W-:Y:S04]  /*33f00*/  LDS R220, [R3+0x34200] ;  /* 0x0342000003dc7984 */ /* 0x000fe80000000800 */
[----:B------:R-:W-:Y:S04]  /*33f10*/  LDS R222, [R3+0x36200] ;  /* 0x0362000003de7984 */ /* 0x000fe80000000800 */
[----:B------:R-:W-:Y:S04]  /*33f20*/  LDS R221, [R0+0x34200] ;  /* 0x0342000000dd7984 */ /* 0x000fe80000000800 */
[----:B------:R-:W1:Y:S01]  /*33f30*/  LDS R223, [R0+0x36200] ;  /* 0x0362000000df7984 */ /* 0x000e620000000800 */
[C---:B--2---:R-:W-:Y:S11]  /*33f40*/  HMMA.1688.F32.TF32 R124, R160.reuse, R150, R124 ;  /* 0x00000096a07c723c */ /* 0x044ff6000008107c */
[----:B------:R-:W-:Y:S11]  /*33f50*/  @!UPT UIADD3 URZ, URZ, URZ, URZ ;  /* 0x0000003f3f3ff290 */ /* 0x000ff6000fffe03f */
[----:B------:R-:W-:Y:S01]  /*33f60*/  @!UPT UIADD3 URZ, URZ, URZ, URZ ;  /* 0x0000003f3f3ff290 */ /* 0x000fe2000fffe03f */
[----:B------:R-:W-:Y:S04]  /*33f70*/  STL.64 [R1+0x2e0], R124 ;  /* 0x0002e07c01007387 */ /* 0x000fe80000100a00 */
[----:B------:R3:W-:Y:S02]  /*33f80*/  STL.64 [R1+0x2e8], R126 ;  /* 0x0002e87e01007387 */ /* 0x0007e40000100a00 */
[C---:B---3--:R-:W-:Y:S08]  /*33f90*/  HMMA.1688.F32.TF32 R124, R160.reuse, R146, R4 ;  /* 0x00000092a07c723c */ /* 0x048ff00000081004 */
[C---:B------:R-:W-:Y:S11]  /*33fa0*/  HMMA.1688.F32.TF32 R4, R160.reuse, R138, R12 ;  /* 0x0000008aa004723c */ /* 0x040ff6000008100c */
[----:B------:R-:W-:Y:S04]  /*33fb0*/  @!UPT UIADD3 URZ, URZ, URZ, URZ ;  /* 0x0000003f3f3ff290 */ /* 0x000fe8000fffe03f */
[----:B------:R-:W-:Y:S04]  /*33fc0*/  STL.64 [R1+0x2d0], R124 ;  /* 0x0002d07c01007387 */ /* 0x000fe80000100a00 */
[----:B------:R-:W-:Y:S04]  /*33fd0*/  STL.64 [R1+0x2d8], R126 ;  /* 0x0002d87e01007387 */ /* 0x000fe80000100a00 */
[----:B------:R-:W-:Y:S04]  /*33fe0*/  STL.64 [R1+0x2c0], R8 ;  /* 0x0002c00801007387 */ /* 0x000fe80000100a00 */
[----:B------:R-:W-:Y:S04]  /*33ff0*/  STL.64 [R1+0x2c8], R10 ;  /* 0x0002c80a01007387 */ /* 0x000fe80000100a00 */
[----:B------:R-:W-:Y:S04]  /*34000*/  STL.64 [R1+0x2b0], R4 ;  /* 0x0002b00401007387 */ /* 0x000fe80000100a00 */
[----:B------:R4:W-:Y:S02]  /*34010*/  STL.64 [R1+0x2b8], R6 ;  /* 0x0002b80601007387 */ /* 0x0009e40000100a00 */
[C---:B----4-:R-:W-:Y:S08]  /*34020*/  HMMA.1688.F32.TF32 R4, R160.reuse, R134, R16 ;  /* 0x00000086a004723c */ /* 0x050ff00000081010 */
[----:B------:R-:W-:Y:S08]  /*34030*/  HMMA.1688.F32.TF32 R12, R160, R130, R20 ;  /* 0x00000082a00c723c */ /* 0x000ff00000081014 */
[C---:B------:R-:W-:Y:S07]  /*34040*/  HMMA.1688.F32.TF32 R8, R164.reuse, R158, R24 ;  /* 0x0000009ea408723c */ /* 0x040fee0000081018 */
[----:B------:R-:W-:Y:S04]  /*34050*/  STL.64 [R1+0x2a0], R4 ;  /* 0x0002a00401007387 */ /* 0x000fe80000100a00 */
[----:B------:R2:W-:Y:S02]  /*34060*/  STL.64 [R1+0x2a8], R6 ;  /* 0x0002a80601007387 */ /* 0x0005e40000100a00 */
[C---:B--2---:R-:W-:Y:S02]  /*34070*/  HMMA.1688.F32.TF32 R4, R164.reuse, R154, R28 ;  /* 0x0000009aa404723c */ /* 0x044fe4000008101c */
[----:B------:R-:W-:Y:S04]  /*34080*/  STL.64 [R1+0x230], R12 ;  /* 0x0002300c01007387 */ /* 0x000fe80000100a00 */
[----:B------:R2:W-:Y:S04]  /*34090*/  STL.64 [R1+0x238], R14 ;  /* 0x0002380e01007387 */ /* 0x0005e80000100a00 */
[----:B------:R-:W-:Y:S04]  /*340a0*/  STL.64 [R1+0x220], R8 ;  /* 0x0002200801007387 */ /* 0x000fe80000100a00 */
[----:B------:R3:W-:Y:S01]  /*340b0*/  STL.64 [R1+0x228], R10 ;  /* 0x0002280a01007387 */ /* 0x0007e20000100a00 */
[C---:B--2---:R-:W-:Y:S08]  /*340c0*/  HMMA.1688.F32.TF32 R12, R164.reuse, R150, R32 ;  /* 0x00000096a40c723c */ /* 0x044ff00000081020 */
[C---:B------:R-:W-:Y:S01]  /*340d0*/  HMMA.1688.F32.TF32 R124, R164.reuse, R134, R48 ;  /* 0x00000086a47c723c */ /* 0x040fe20000081030 */
[----:B------:R-:W-:Y:S04]  /*340e0*/  STL.64 [R1+0x210], R4 ;  /* 0x0002100401007387 */ /* 0x000fe80000100a00 */
[----:B------:R2:W-:Y:S03]  /*340f0*/  STL.64 [R1+0x218], R6 ;  /* 0x0002180601007387 */ /* 0x0005e60000100a00 */
[----:B---3--:R-:W-:Y:S08]  /*34100*/  HMMA.1688.F32.TF32 R8, R164, R146, R36 ;  /* 0x00000092a408723c */ /* 0x008ff00000081024 */
[----:B-1----:R-:W-:Y:S01]  /*34110*/  HMMA.1688.F32.TF32 R16, R220, R138, R76 ;  /* 0x0000008adc10723c */ /* 0x002fe2000008104c */
[----:B------:R-:W-:Y:S01]  /*34120*/  MOV R28, R216 ;  /* 0x000000d8001c7202 */ /* 0x000fe20000000f00 */
[----:B------:R-:W-:Y:S01]  /*34130*/  IMAD.MOV.U32 R29, RZ, RZ, R217 ;  /* 0x000000ffff1d7224 */ /* 0x000fe200078e00d9 */
[----:B------:R-:W-:Y:S01]  /*34140*/  MOV R31, R219 ;  /* 0x000000db001f7202 */ /* 0x000fe20000000f00 */
[----:B------:R-:W-:-:S02]  /*34150*/  IMAD.MOV.U32 R30, RZ, RZ, R218 ;  /* 0x000000ffff1e7224 */ /* 0x000fc400078e00da */
[----:B------:R-:W-:Y:S01]  /*34160*/  IMAD.MOV.U32 R24, RZ, RZ, R212 ;  /* 0x000000ffff187224 */ /* 0x000fe200078e00d4 */
[----:B------:R-:W-:Y:S01]  /*34170*/  MOV R26, R214 ;  /* 0x000000d6001a7202 */ /* 0x000fe20000000f00 */
[----:B--2---:R-:W-:Y:S01]  /*34180*/  HMMA.1688.F32.TF32 R4, R164, R142, R40 ;  /* 0x0000008ea404723c */ /* 0x004fe20000081028 */
[----:B------:R-:W-:Y:S04]  /*34190*/  STL.64 [R1+0x200], R12 ;  /* 0x0002000c01007387 */ /* 0x000fe80000100a00 */
[----:B------:R-:W-:Y:S04]  /*341a0*/  STL.64 [R1+0x208], R14 ;  /* 0x0002080e01007387 */ /* 0x000fe80000100a00 */
[----:B------:R-:W-:Y:S04]  /*341b0*/  STL.64 [R1+0x1f0], R8 ;  /* 0x0001f00801007387 */ /* 0x000fe80000100a00 */
[----:B------:R1:W-:Y:S01]  /*341c0*/  STL.64 [R1+0x1f8], R10 ;  /* 0x0001f80a01007387 */ /* 0x0003e20000100a00 */
[----:B------:R-:W-:-:S02]  /*341d0*/  IMAD.MOV.U32 R25, RZ, RZ, R213 ;  /* 0x000000ffff197224 */ /* 0x000fc400078e00d5 */
[----:B------:R-:W-:Y:S01]  /*341e0*/  IMAD.MOV.U32 R27, RZ, RZ, R215 ;  /* 0x000000ffff1b7224 */ /* 0x000fe200078e00d7 */
[----:B------:R-:W-:Y:S01]  /*341f0*/  MOV R21, R209 ;  /* 0x000000d100157202 */ /* 0x000fe20000000f00 */
[----:B------:R-:W-:Y:S01]  /*34200*/  IMAD.MOV.U32 R20, RZ, RZ, R208 ;  /* 0x000000ffff147224 */ /* 0x000fe200078e00d0 */
[----:B------:R-:W-:Y:S04]  /*34210*/  LDS R32, [R3+0x34600] ;  /* 0x0346000003207984 */ /* 0x000fe80000000800 */
[----:B------:R-:W-:Y:S04]  /*34220*/  STL.64 [R1+0x1e0], R4 ;  /* 0x0001e00401007387 */ /* 0x000fe80000100a00 */
[----:B------:R2:W-:Y:S01]  /*34230*/  STL.64 [R1+0x1e8], R6 ;  /* 0x0001e80601007387 */ /* 0x0005e20000100a00 */
[----:B-1----:R-:W-:Y:S01]  /*34240*/  HMMA.1688.F32.TF32 R8, R164, R130, R52 ;  /* 0x00000082a408723c */ /* 0x002fe20000081034 */
[----:B------:R-:W-:-:S02]  /*34250*/  IMAD.MOV.U32 R22, RZ, RZ, R210 ;  /* 0x000000ffff167224 */ /* 0x000fc400078e00d2 */
[----:B------:R-:W-:Y:S01]  /*34260*/  IMAD.MOV.U32 R23, RZ, RZ, R211 ;  /* 0x000000ffff177224 */ /* 0x000fe200078e00d3 */
[----:B------:R-:W-:Y:S04]  /*34270*/  LDS R4, [R3+0x34500] ;  /* 0x0345000003047984 */ /* 0x000fe80000000800 */
[----:B------:R-:W-:Y:S01]  /*34280*/  HMMA.1688.F32.TF32 R12, R220, R154, R60 ;  /* 0x0000009adc0c723c */ /* 0x000fe2000008103c */
[----:B------:R-:W-:Y:S01]  /*34290*/  LDS R5, [R0+0x34500] ;  /* 0x0345000000057984 */ /* 0x000fe20000000800 */
[----:B--2---:R-:W-:Y:S02]  /*342a0*/  IMAD.MOV.U32 R7, RZ, RZ, R122 ;  /* 0x000000ffff077224 */ /* 0x004fe400078e007a */
[----:B------:R-:W-:Y:S01]  /*342b0*/  IMAD.MOV.U32 R6, RZ, RZ, R123 ;  /* 0x000000ffff067224 */ /* 0x000fe200078e007b */
[----:B------:R-:W-:Y:S03]  /*342c0*/  LDS R34, [R3+0x36600] ;  /* 0x0366000003227984 */ /* 0x000fe60000000800 */
[----:B------:R-:W-:Y:S01]  /*342d0*/  HMMA.1688.F32.TF32 R120, R164, R138, R44 ;  /* 0x0000008aa478723c */ /* 0x000fe2000008102c */
[----:B------:R-:W-:Y:S04]  /*342e0*/  LDS R33, [R0+0x34600] ;  /* 0x0346000000217984 */ /* 0x000fe80000000800 */
[----:B------:R-:W1:Y:S03]  /*342f0*/  LDS R35, [R0+0x36600] ;  /* 0x0366000000237984 */ /* 0x000e660000000800 */
[C---:B------:R-:W-:Y:S01]  /*34300*/  HMMA.1688.F32.TF32 R164, R220.reuse, R158, R56 ;  /* 0x0000009edca4723c */ /* 0x040fe20000081038 */
[----:B------:R-:W-:Y:S04]  /*34310*/  LDS R36, [R3+0x34700] ;  /* 0x0347000003247984 */ /* 0x000fe80000000800 */
[----:B------:R-:W-:Y:S04]  /*34320*/  LDS R38, [R3+0x36700] ;  /* 0x0367000003267984 */ /* 0x000fe80000000800 */
[----:B------:R-:W-:Y:S04]  /*34330*/  LDS R37, [R0+0x34700] ;  /* 0x0347000000257984 */ /* 0x000fe80000000800 */
[----:B------:R-:W-:Y:S04]  /*34340*/  LDS R39, [R0+0x36700] ;  /* 0x0367000000277984 */ /* 0x000fe80000000800 */
        /* <DEDUP_REMOVED lines=9> */
[----:B------:R2:W-:Y:S02]  /*343e0*/  STL.64 [R1+0x1d8], R10 ;  /* 0x0001d80a01007387 */ /* 0x0005e40000100a00 */
[C---:B--2---:R-:W-:Y:S02]  /*343f0*/  HMMA.1688.F32.TF32 R8, R220.reuse, R150, R64 ;  /* 0x00000096dc08723c */ /* 0x044fe40000081040 */
[----:B------:R-:W-:Y:S04]  /*34400*/  STL [R1+0x2034], R164 ;  /* 0x002034a401007387 */ /* 0x000fe80000100800 */
[----:B------:R-:W-:Y:S04]  /*34410*/  STL [R1+0x2030], R165 ;  /* 0x002030a501007387 */ /* 0x000fe80000100800 */
[----:B------:R-:W-:Y:S04]  /*34420*/  STL [R1+0x202c], R166 ;  /* 0x00202ca601007387 */ /* 0x000fe80000100800 */
[----:B------:R-:W-:Y:S04]  /*34430*/  STL [R1+0x2008], R167 ;  /* 0x002008a701007387 */ /* 0x000fe80000100800 */
[----:B------:R-:W-:Y:S04]  /*34440*/  STL.64 [R1+0x1c0], R12 ;  /* 0x0001c00c01007387 */ /* 0x000fe80000100a00 */
[----:B------:R2:W-:Y:S04]  /*34450*/  STL.64 [R1+0x1c8], R14 ;  /* 0x0001c80e01007387 */ /* 0x0005e80000100a00 */
[----:B------:R-:W-:Y:S04]  /*34460*/  STL.64 [R1+0x1b0], R8 ;  /* 0x0001b00801007387 */ /* 0x000fe80000100a00 */
[----:B------:R3:W-:Y:S01]  /*34470*/  STL.64 [R1+0x1b8], R10 ;  /* 0x0001b80a01007387 */ /* 0x0007e20000100a00 */
[C---:B--2---:R-:W-:Y:S08]  /*34480*/  HMMA.1688.F32.TF32 R12, R220.reuse, R146, R68 ;  /* 0x00000092dc0c723c */ /* 0x044ff00000081044 */
[C---:B---3--:R-:W-:Y:S11]  /*34490*/  HMMA.1688.F32.TF32 R8, R220.reuse, R142, R72 ;  /* 0x0000008edc08723c */ /* 0x048ff60000081048 */
[----:B------:R-:W-:Y:S04]  /*344a0*/  @!UPT UIADD3 URZ, URZ, URZ, URZ ;  /* 0x0000003f3f3ff290 */ /* 0x000fe8000fffe03f */
[----:B------:R-:W-:Y:S04]  /*344b0*/  STL.64 [R1+0x1a0], R12 ;  /* 0x0001a00c01007387 */ /* 0x000fe80000100a00 */
[----:B------:R2:W-:Y:S04]  /*344c0*/  STL.64 [R1+0x1a8], R14 ;  /* 0x0001a80e01007387 */ /* 0x0005e80000100a00 */
[----:B------:R-:W-:Y:S04]  /*344d0*/  STL.64 [R1+0x190], R8 ;  /* 0x0001900801007387 */ /* 0x000fe80000100a00 */
[----:B------:R3:W-:Y:S01]  /*344e0*/  STL.64 [R1+0x198], R10 ;  /* 0x0001980a01007387 */ /* 0x0007e20000100a00 */
[C---:B--2---:R-:W-:Y:S08]  /*344f0*/  HMMA.1688.F32.TF32 R12, R220.reuse, R134, R80 ;  /* 0x00000086dc0c723c */ /* 0x044ff00000081050 */
[----:B---3--:R-:W-:Y:S01]  /*34500*/  HMMA.1688.F32.TF32 R8, R220, R130, R84 ;  /* 0x00000082dc08723c */ /* 0x008fe20000081054 */
[----:B------:R-:W-:Y:S04]  /*34510*/  STL.64 [R1+0x180], R16 ;  /* 0x0001801001007387 */ /* 0x000fe80000100a00 */
[----:B------:R-:W-:Y:S10]  /*34520*/  STL.64 [R1+0x188], R18 ;  /* 0x0001881201007387 */ /* 0x000ff40000100a00 */
        /* <DEDUP_REMOVED lines=8> */
[----:B------:R-:W-:Y:S04]  /*345b0*/  STL.64 [R1+0x158], R14 ;  /* 0x0001580e01007387 */ /* 0x000fe80000100a00 */
[----:B------:R-:W-:Y:S04]  /*345c0*/  STL.64 [R1+0x140], R8 ;  /* 0x0001400801007387 */ /* 0x000fe80000100a00 */
[----:B------:R2:W-:Y:S02]  /*345d0*/  STL.64 [R1+0x148], R10 ;  /* 0x0001480a01007387 */ /* 0x0005e40000100a00 */
[C---:B--2---:R-:W-:Y:S01]  /*345e0*/  HMMA.1688.F32.TF32 R8, R224.reuse, R150, R96 ;  /* 0x00000096e008723c */ /* 0x044fe20000081060 */
[----:B------:R-:W-:Y:S01]  /*345f0*/  IMAD.MOV.U32 R15, RZ, RZ, R247 ;  /* 0x000000ffff0f7224 */ /* 0x000fe200078e00f7 */
[----:B------:R-:W-:Y:S01]  /*34600*/  MOV R72, R199 ;  /* 0x000000c700487202 */ /* 0x000fe20000000f00 */
[----:B------:R-:W-:Y:S01]  /*34610*/  IMAD.MOV.U32 R14, RZ, RZ, R244 ;  /* 0x000000ffff0e7224 */ /* 0x000fe200078e00f4 */
[----:B------:R-:W-:Y:S04]  /*34620*/  LDS R247, [R0+0x36400] ;  /* 0x0364000000f77984 */ /* 0x000fe80000000800 */
[----:B------:R-:W-:Y:S01]  /*34630*/  LDS R244, [R3+0x34400] ;  /* 0x0344000003f47984 */ /* 0x000fe20000000800 */
[----:B------:R-:W-:Y:S01]  /*34640*/  HMMA.1688.F32.TF32 R220, R224, R134, R112 ;  /* 0x00000086e0dc723c */ /* 0x000fe20000081070 */
[----:B------:R-:W-:Y:S01]  /*34650*/  IMAD.MOV.U32 R73, RZ, RZ, R203 ;  /* 0x000000ffff497224 */ /* 0x000fe200078e00cb */
[----:B------:R-:W-:Y:S01]  /*34660*/  MOV R75, R207 ;  /* 0x000000cf004b7202 */ /* 0x000fe20000000f00 */
[----:B------:R-:W-:-:S05]  /*34670*/  IMAD.MOV.U32 R74, RZ, RZ, R206 ;  /* 0x000000ffff4a7224 */ /* 0x000fca00078e00ce */
[C---:B-1----:R-:W-:Y:S01]  /*34680*/  HMMA.1688.F32.TF32 R20, R32.reuse, R142, R20 ;  /* 0x0000008e2014723c */ /* 0x042fe20000081014 */
[----:B------:R-:W-:Y:S01]  /*34690*/  IMAD.MOV.U32 R68, RZ, RZ, R152 ;  /* 0x000000ffff447224 */ /* 0x000fe200078e0098 */
[----:B------:R-:W-:Y:S01]  /*346a0*/  MOV R69, R153 ;  /* 0x0000009900457202 */ /* 0x000fe20000000f00 */
[----:B------:R-:W-:Y:S01]  /*346b0*/  IMAD.MOV.U32 R70, RZ, RZ, R157 ;  /* 0x000000ffff467224 */ /* 0x000fe200078e009d */
[----:B------:R-:W-:Y:S03]  /*346c0*/  LDS R96, [R3+0x38000] ;  /* 0x0380000003607984 */ /* 0x000fe60000000800 */
[----:B------:R-:W-:Y:S01]  /*346d0*/  MOV R164, R8 ;  /* 0x0000000800a47202 */ /* 0x000fe20000000f00 */
[----:B------:R-:W-:Y:S01]  /*346e0*/  IMAD.MOV.U32 R165, RZ, RZ, R9 ;  /* 0x000000ffffa57224 */ /* 0x000fe200078e0009 */
[----:B------:R-:W-:Y:S01]  /*346f0*/  MOV R124, R11 ;  /* 0x0000000b007c7202 */ /* 0x000fe20000000f00 */
[----:B------:R-:W-:Y:S01]  /*34700*/  IMAD.MOV.U32 R166, RZ, RZ, R10 ;  /* 0x000000ffffa67224 */ /* 0x000fe200078e000a */
[----:B------:R-:W-:Y:S01]  /*34710*/  HMMA.1688.F32.TF32 R24, R32, R138, R24 ;  /* 0x0000008a2018723c */ /* 0x000fe20000081018 */
[----:B------:R-:W-:Y:S01]  /*34720*/  IMAD.MOV.U32 R71, RZ, RZ, R156 ;  /* 0x000000ffff477224 */ /* 0x000fe200078e009c */
[----:B------:R-:W-:Y:S04]  /*34730*/  LDS R98, [R3+0x3a000] ;  /* 0x03a0000003627984 */ /* 0x000fe80000000800 */
[----:B------:R-:W-:Y:S02]  /*34740*/  LDS R97, [R0+0x38000] ;  /* 0x0380000000617984 */ /* 0x000fe40000000800 */
[C---:B------:R-:W-:Y:S02]  /*34750*/  HMMA.1688.F32.TF32 R8, R224.reuse, R146, R100 ;  /* 0x00000092e008723c */ /* 0x040fe40000081064 */
[----:B------:R-:W-:Y:S11]  /*34760*/  LDS R99, [R0+0x3a000] ;  /* 0x03a0000000637984 */ /* 0x000ff60000000800 */
[----:B------:R-:W-:Y:S11]  /*34770*/  @!UPT UIADD3 URZ, URZ, URZ, URZ ;  /* 0x0000003f3f3ff290 */ /* 0x000ff6000fffe03f */
        /* <DEDUP_REMOVED lines=13> */
[----:B------:R-:W-:Y:S01]  /*34850*/  @!UPT UIADD3 URZ, URZ, URZ, URZ ;  /* 0x0000003f3f3ff290 */ /* 0x000fe2000fffe03f */
[----:B------:R1:W-:Y:S02]  /*34860*/  STL.64 [R1+0x100], R8 ;  /* 0x0001000801007387 */ /* 0x0003e40000100a00 */
[----:B-1----:R-:W-:Y:S01]  /*34870*/  MOV R8, R246 ;  /* 0x000000f600087202 */ /* 0x002fe20000000f00 */
[----:B------:R-:W-:Y:S01]  /*34880*/  IMAD.MOV.U32 R9, RZ, RZ, R245 ;  /* 0x000000ffff097224 */ /* 0x000fe200078e00f5 */
[----:B------:R-:W-:Y:S04]  /*34890*/  LDS R246, [R3+0x36400] ;  /* 0x0364000003f67984 */ /* 0x000fe80000000800 */
[----:B------:R-:W1:Y:S01]  /*348a0*/  LDS R245, [R0+0x34400] ;  /* 0x0344000000f57984 */ /* 0x000e620000000800 */
[----:B------:R-:W-:Y:S03]  /*348b0*/  HMMA.1688.F32.TF32 R224, R224, R130, R116 ;  /* 0x00000082e0e0723c */ /* 0x000fe60000081074 */
[----:B------:R-:W-:Y:S04]  /*348c0*/  STL.64 [R1+0x108], R10 ;  /* 0x0001080a01007387 */ /* 0x000fe80000100a00 */
[----:B------:R-:W-:Y:S04]  /*348d0*/  STL [R1+0x1fd4], R220 ;  /* 0x001fd4dc01007387 */ /* 0x000fe80000100800 */
[----:B------:R-:W-:Y:S04]  /*348e0*/  STL [R1+0x1fd0], R221 ;  /* 0x001fd0dd01007387 */ /* 0x000fe80000100800 */
[----:B------:R-:W-:Y:S04]  /*348f0*/  STL [R1+0x1fcc], R222 ;  /* 0x001fccde01007387 */ /* 0x000fe80000100800 */
[----:B------:R-:W-:Y:S01]  /*34900*/  STL [R1+0x1fc8], R223 ;  /* 0x001fc8df01007387 */ /* 0x000fe20000100800 */
[C---:B-1----:R-:W-:Y:S03]  /*34910*/  HMMA.1688.F32.TF32 R16, R244.reuse, R158, R168 ;  /* 0x0000009ef410723c */ /* 0x042fe600000810a8 */
[----:B------:R-:W-:Y:S04]  /*34920*/  STL [R1+0x1fe4], R224 ;  /* 0x001fe4e001007387 */ /* 0x000fe80000100800 */
[----:B------:R-:W-:Y:S04]  /*34930*/  STL [R1+0x1fe0], R225 ;  /* 0x001fe0e101007387 */ /* 0x000fe80000100800 */
[----:B------:R-:W-:Y:S04]  /*34940*/  STL [R1+0x1fdc], R226 ;  /* 0x001fdce201007387 */ /* 0x000fe80000100800 */
[----:B------:R-:W-:Y:S08]  /*34950*/  STL [R1+0x1fd8], R227 ;  /* 0x001fd8e301007387 */ /* 0x000ff00000100800 */
[----:B------:R-:W-:Y:S04]  /*34960*/  STL.64 [R1+0x290], R16 ;  /* 0x0002901001007387 */ /* 0x000fe80000100a00 */
[----:B------:R1:W-:Y:S02]  /*34970*/  STL.64 [R1+0x298], R18 ;  /* 0x0002981201007387 */ /* 0x0003e40000100a00 */
[C---:B-1----:R-:W-:Y:S11]  /*34980*/  HMMA.1688.F32.TF32 R16, R244.reuse, R154, R172 ;  /* 0x0000009af410723c */ /* 0x042ff600000810ac */
[----:B------:R-:W-:Y:S11]  /*34990*/  @!UPT UIADD3 URZ, URZ, URZ, URZ ;  /* 0x0000003f3f3ff290 */ /* 0x000ff6000fffe03f */
[----:B------:R-:W-:Y:S02]  /*349a0*/  @!UPT UIADD3 URZ, URZ, URZ, URZ ;  /* 0x0000003f3f3ff290 */ /* 0x000fe4000fffe03f */
[----:B------:R-:W-:Y:S01]  /*349b0*/  MOV R220, R16 ;  /* 0x0000001000dc7202 */ /* 0x000fe20000000f00 */
[----:B------:R-:W-:Y:S01]  /*349c0*/  IMAD.MOV.U32 R221, RZ, RZ, R17 ;  /* 0x000000ffffdd7224 */ /* 0x000fe200078e0011 */
[----:B------:R-:W-:Y:S01]  /*349d0*/  MOV R223, R19 ;  /* 0x0000001300df7202 */ /* 0x000fe20000000f00 */
[----:B------:R-:W-:Y:S02]  /*349e0*/  IMAD.MOV.U32 R222, RZ, RZ, R18 ;  /* 0x000000ffffde7224 */ /* 0x000fe400078e0012 */
[C---:B------:R-:W-:Y:S02]  /*349f0*/  HMMA.1688.F32.TF32 R16, R244.reuse, R150, R176 ;  /* 0x00000096f410723c */ /* 0x040fe400000810b0 */
[----:B------:R1:W-:Y:S11]  /*34a00*/  STL [R1+0x1ff4], R223 ;  /* 0x001ff4df01007387 */ /* 0x0003f60000100800 */
[----:B------:R-:W-:Y:S11]  /*34a10*/  @!UPT UIADD3 URZ, URZ, URZ, URZ ;  /* 0x0000003f3f3ff290 */ /* 0x000ff6000fffe03f */
[----:B------:R-:W-:Y:S01]  /*34a20*/  IMAD.MOV.U32 R224, RZ, RZ, R16 ;  /* 0x000000ffffe07224 */ /* 0x000fe200078e0010 */
[----:B------:R-:W-:Y:S01]  /*34a30*/  MOV R226, R18 ;  /* 0x0000001200e27202 */ /* 0x000fe20000000f00 */
[----:B------:R-:W-:Y:S02]  /*34a40*/  IMAD.MOV.U32 R225, RZ, RZ, R17 ;  /* 0x000000ffffe17224 */ /* 0x000fe400078e0011 */
[----:B------:R-:W-:Y:S02]  /*34a50*/  IMAD.MOV.U32 R227, RZ, RZ, R19 ;  /* 0x000000ffffe37224 */ /* 0x000fe400078e0013 */
[----:B------:R-:W-:Y:S01]  /*34a60*/  HMMA.1688.F32.TF32 R16, R244, R146, R180 ;  /* 0x00000092f410723c */ /* 0x000fe200000810b4 */
[----:B------:R2:W-:Y:S04]  /*34a70*/  STL [R1+0x1ff0], R222 ;  /* 0x001ff0de01007387 */ /* 0x0005e80000100800 */
[----:B------:R3:W-:Y:S04]  /*34a80*/  STL [R1+0x1fec], R220 ;  /* 0x001fecdc01007387 */ /* 0x0007e80000100800 */
[----:B------:R4:W-:Y:S01]  /*34a90*/  STL [R1+0x1fe8], R221 ;  /* 0x001fe8dd01007387 */ /* 0x0009e20000100800 */
[----:B------:R-:W-:Y:S01]  /*34aa0*/  MOV R11, R6 ;  /* 0x00000006000b7202 */ /* 0x000fe20000000f00 */
[----:B------:R-:W-:Y:S01]  /*34ab0*/  IMAD.MOV.U32 R10, RZ, RZ, R7 ;  /* 0x000000ffff0a7224 */ /* 0x000fe200078e0007 */
[----:B------:R-:W-:Y:S01]  /*34ac0*/  MOV R12, R14 ;  /* 0x0000000e000c7202 */ /* 0x000fe20000000f00 */
[----:B------:R-:W-:-:S11]  /*34ad0*/  IMAD.MOV.U32 R13, RZ, RZ, R15 ;  /* 0x000000ffff0d7224 */ /* 0x000fd600078e000f */
[----:B-1----:R-:W-:Y:S01]  /*34ae0*/  IMAD.MOV.U32 R223, RZ, RZ, R16 ;  /* 0x000000ffffdf7224 */ /* 0x002fe200078e0010 */
[----:B--2---:R-:W-:Y:S01]  /*34af0*/  MOV R222, R17 ;  /* 0x0000001100de7202 */ /* 0x004fe20000000f00 */
[----:B---3--:R-:W-:Y:S02]  /*34b00*/  IMAD.MOV.U32 R220, RZ, RZ, R18 ;  /* 0x000000ffffdc7224 */ /* 0x008fe400078e0012 */
[----:B----4-:R-:W-:Y:S01]  /*34b10*/  IMAD.MOV.U32 R221, RZ, RZ, R19 ;  /* 0x000000ffffdd7224 */ /* 0x010fe200078e0013 */
[----:B------:R-:W-:Y:S01]  /*34b20*/  STL [R1+0x2004], R227 ;  /* 0x002004e301007387 */ /* 0x000fe20000100800 */
        /* <DEDUP_REMOVED lines=8> */
[----:B------:R-:W-:Y:S01]  /*34bb0*/  MOV R241, R243 ;  /* 0x000000f300f17202 */ /* 0x000fe20000000f00 */
[----:B------:R-:W-:Y:S01]  /*34bc0*/  IMAD.MOV.U32 R240, RZ, RZ, R242 ;  /* 0x000000fffff07224 */ /* 0x000fe200078e00f2 */
[----:B------:R-:W1:Y:S01]  /*34bd0*/  LDS R7, [R0+0x36500] ;  /* 0x0365000000077984 */ /* 0x000e620000000800 */
[----:B------:R-:W-:Y:S01]  /*34be0*/  IMAD.MOV.U32 R242, RZ, RZ, R128 ;  /* 0x000000fffff27224 */ /* 0x000fe200078e0080 */
[----:B------:R-:W-:Y:S01]  /*34bf0*/  MOV R128, R132 ;  /* 0x0000008400807202 */ /* 0x000fe20000000f00 */
[----:B------:R-:W-:-:S02]  /*34c00*/  IMAD.MOV.U32 R243, RZ, RZ, R129 ;  /* 0x000000fffff37224 */ /* 0x000fc400078e0081 */
[----:B------:R-:W-:Y:S01]  /*34c10*/  IMAD.MOV.U32 R129, RZ, RZ, R133 ;  /* 0x000000ffff817224 */ /* 0x000fe200078e0085 */
[----:B------:R-:W-:Y:S01]  /*34c20*/  MOV R133, R137 ;  /* 0x0000008900857202 */ /* 0x000fe20000000f00 */
[----:B------:R-:W-:Y:S02]  /*34c30*/  IMAD.MOV.U32 R132, RZ, RZ, R136 ;  /* 0x000000ffff847224 */ /* 0x000fe400078e0088 */
[----:B------:R-:W-:Y:S01]  /*34c40*/  IMAD.MOV.U32 R136, RZ, RZ, R140 ;  /* 0x000000ffff887224 */ /* 0x000fe200078e008c */
[----:B------:R-:W-:Y:S01]  /*34c50*/  MOV R140, R248 ;  /* 0x000000f8008c7202 */ /* 0x000fe20000000f00 */
[----:B------:R-:W-:Y:S02]  /*34c60*/  IMAD.MOV.U32 R137, RZ, RZ, R141 ;  /* 0x000000ffff897224 */ /* 0x000fe400078e008d */
[----:B------:R-:W-:Y:S01]  /*34c70*/  IMAD.MOV.U32 R141, RZ, RZ, R249 ;  /* 0x000000ffff8d7224 */ /* 0x000fe200078e00f9 */
[----:B------:R-:W-:Y:S01]  /*34c80*/  MOV R249, R251 ;  /* 0x000000fb00f97202 */ /* 0x000fe20000000f00 */
[----:B------:R-:W-:Y:S01]  /*34c90*/  IMAD.MOV.U32 R248, RZ, RZ, R250 ;  /* 0x000000fffff87224 */ /* 0x000fe200078e00fa */
[----:B------:R-:W-:Y:S01]  /*34ca0*/  STL [R1+0x2000], R226 ;  /* 0x002000e201007387 */ /* 0x000fe20000100800 */
        /* <DEDUP_REMOVED lines=8> */
[----:B------:R-:W-:-:S02]  /*34d30*/  IMAD.MOV.U32 R252, RZ, RZ, R18 ;  /* 0x000000fffffc7224 */ /* 0x000fc400078e0012 */
[----:B------:R-:W-:Y:S01]  /*34d40*/  IMAD.MOV.U32 R2, RZ, RZ, R19 ;  /* 0x000000ffff027224 */ /* 0x000fe200078e0013 */
[----:B------:R2:W-:Y:S04]  /*34d50*/  STL.64 [R1+0x250], R16 ;  /* 0x0002501001007387 */ /* 0x0005e80000100a00 */
[----:B------:R-:W3:Y:S04]  /*34d60*/  LDL.LU R216, [R1+0x20a4] ;  /* 0x0020a40001d87983 */ /* 0x000ee80000300800 */
[----:B------:R-:W3:Y:S01]  /*34d70*/  LDL.LU R217, [R1+0x20a0] ;  /* 0x0020a00001d97983 */ /* 0x000ee20000300800 */
[----:B--2---:R-:W-:Y:S03]  /*34d80*/  HMMA.1688.F32.TF32 R16, R244, R138, R188 ;  /* 0x0000008af410723c */ /* 0x004fe600000810bc */
[----:B------:R-:W3:Y:S04]  /*34d90*/  LDL.LU R218, [R1+0x209c] ;  /* 0x00209c0001da7983 */ /* 0x000ee80000300800 */
[----:B------:R-:W3:Y:S04]  /*34da0*/  LDL.LU R219, [R1+0x2098] ;  /* 0x0020980001db7983 */ /* 0x000ee80000300800 */
[----:B------:R-:W2:Y:S04]  /*34db0*/  LDL.LU R212, [R1+0x2094] ;  /* 0x0020940001d47983 */ /* 0x000ea80000300800 */
[----:B------:R-:W2:Y:S04]  /*34dc0*/  LDL.LU R213, [R1+0x2090] ;  /* 0x0020900001d57983 */ /* 0x000ea80000300800 */
[----:B------:R-:W2:Y:S01]  /*34dd0*/  LDL.LU R214, [R1+0x208c] ;  /* 0x00208c0001d67983 */ /* 0x000ea20000300800 */
[----:B------:R-:W-:-:S03]  /*34de0*/  IMAD.MOV.U32 R160, RZ, RZ, R12 ;  /* 0x000000ffffa07224 */ /* 0x000fc600078e000c */
[----:B------:R-:W2:Y:S01]  /*34df0*/  LDL.LU R215, [R1+0x2088] ;  /* 0x0020880001d77983 */ /* 0x000ea20000300800 */
[----:B------:R-:W-:-:S03]  /*34e00*/  IMAD.MOV.U32 R161, RZ, RZ, R13 ;  /* 0x000000ffffa17224 */ /* 0x000fc600078e000d */
[----:B------:R-:W4:Y:S01]  /*34e10*/  LDL.LU R208, [R1+0x2084] ;  /* 0x0020840001d07983 */ /* 0x000f220000300800 */
[----:B------:R-:W-:-:S03]  /*34e20*/  MOV R12, R204 ;  /* 0x000000cc000c7202 */ /* 0x000fc60000000f00 */
[----:B------:R-:W4:Y:S01]  /*34e30*/  LDL.LU R209, [R1+0x2080] ;  /* 0x0020800001d17983 */ /* 0x000f220000300800 */
[----:B------:R-:W-:Y:S01]  /*34e40*/  MOV R162, R14 ;  /* 0x0000000e00a27202 */ /* 0x000fe20000000f00 */
[----:B------:R-:W-:Y:S02]  /*34e50*/  IMAD.MOV.U32 R13, RZ, RZ, R205 ;  /* 0x000000ffff0d7224 */ /* 0x000fe400078e00cd */
[----:B------:R-:W4:Y:S01]  /*34e60*/  LDL.LU R210, [R1+0x207c] ;  /* 0x00207c0001d27983 */ /* 0x000f220000300800 */
[----:B------:R-:W-:-:S03]  /*34e70*/  IMAD.MOV.U32 R163, RZ, RZ, R15 ;  /* 0x000000ffffa37224 */ /* 0x000fc600078e000f */
[----:B------:R-:W4:Y:S01]  /*34e80*/  LDL.LU R211, [R1+0x2078] ;  /* 0x0020780001d37983 */ /* 0x000f220000300800 */
[----:B------:R-:W-:Y:S01]  /*34e90*/  IMAD.MOV.U32 R14, RZ, RZ, R200 ;  /* 0x000000ffff0e7224 */ /* 0x000fe200078e00c8 */
[----:B------:R-:W-:Y:S02]  /*34ea0*/  MOV R15, R201 ;  /* 0x000000c9000f7202 */ /* 0x000fe40000000f00 */
[----:B------:R-:W4:Y:S01]  /*34eb0*/  LDL.LU R204, [R1+0x2074] ;  /* 0x0020740001cc7983 */ /* 0x000f220000300800 */
[----:B------:R-:W-:Y:S01]  /*34ec0*/  IMAD.MOV.U32 R40, RZ, RZ, R8 ;  /* 0x000000ffff287224 */ /* 0x000fe200078e0008 */
[----:B------:R-:W-:Y:S02]  /*34ed0*/  MOV R41, R9 ;  /* 0x0000000900297202 */ /* 0x000fe40000000f00 */
[----:B------:R-:W4:Y:S01]  /*34ee0*/  LDL.LU R205, [R1+0x2070] ;  /* 0x0020700001cd7983 */ /* 0x000f220000300800 */
[----:B------:R-:W-:-:S03]  /*34ef0*/  IMAD.MOV.U32 R8, RZ, RZ, R202 ;  /* 0x000000ffff087224 */ /* 0x000fc600078e00ca */
[----:B------:R-:W4:Y:S01]  /*34f00*/  LDL.LU R200, [R1+0x206c] ;  /* 0x00206c0001c87983 */ /* 0x000f220000300800 */
[----:B------:R-:W-:Y:S01]  /*34f10*/  IMAD.MOV.U32 R42, RZ, RZ, R10 ;  /* 0x000000ffff2a7224 */ /* 0x000fe200078e000a */
[----:B------:R-:W-:Y:S01]  /*34f20*/  MOV R10, R197 ;  /* 0x000000c5000a7202 */ /* 0x000fe20000000f00 */
[----:B------:R-:W-:Y:S01]  /*34f30*/  IMAD.MOV.U32 R9, RZ, RZ, R196 ;  /* 0x000000ffff097224 */ /* 0x000fe200078e00c4 */
[----:B------:R-:W4:Y:S01]  /*34f40*/  LDL.LU R201, [R1+0x2068] ;  /* 0x0020680001c97983 */ /* 0x000f220000300800 */
[----:B------:R-:W-:-:S03]  /*34f50*/  IMAD.MOV.U32 R43, RZ, RZ, R11 ;  /* 0x000000ffff2b7224 */ /* 0x000fc600078e000b */
[----:B------:R-:W4:Y:S01]  /*34f60*/  LDL.LU R202, [R1+0x2064] ;  /* 0x0020640001ca7983 */ /* 0x000f220000300800 */
[----:B------:R-:W-:-:S03]  /*34f70*/  IMAD.MOV.U32 R11, RZ, RZ, R192 ;  /* 0x000000ffff0b7224 */ /* 0x000fc600078e00c0 */
[----:B------:R-:W4:Y:S04]  /*34f80*/  LDL.LU R196, [R1+0x2060] ;  /* 0x0020600001c47983 */ /* 0x000f280000300800 */
[----:B------:R-:W4:Y:S01]  /*34f90*/  LDL.LU R197, [R1+0x205c] ;  /* 0x00205c0001c57983 */ /* 0x000f220000300800 */
[----:B------:R-:W-:-:S03]  /*34fa0*/  MOV R227, R16 ;  /* 0x0000001000e37202 */ /* 0x000fc60000000f00 */
        /* <DEDUP_REMOVED lines=8> */
[----:B------:R-:W-:Y:S01]  /*35030*/  MOV R225, R19 ;  /* 0x0000001300e17202 */ /* 0x000fe20000000f00 */
[----:B------:R-:W-:Y:S02]  /*35040*/  IMAD.MOV.U32 R18, RZ, RZ, R195 ;  /* 0x000000ffff127224 */ /* 0x000fe400078e00c3 */
        /* <DEDUP_REMOVED lines=19> */
[----:B------:R-:W-:Y:S01]  /*35180*/  MOV R56, R248 ;  /* 0x000000f800387202 */ /* 0x000fe20000000f00 */
[----:B------:R-:W-:Y:S01]  /*35190*/  IMAD.MOV.U32 R57, RZ, RZ, R249 ;  /* 0x000000ffff397224 */ /* 0x000fe200078e00f9 */
[----:B------:R-:W-:Y:S01]  /*351a0*/  MOV R59, R251 ;  /* 0x000000fb003b7202 */ /* 0x000fe20000000f00 */
[----:B------:R-:W-:Y:S01]  /*351b0*/  IMAD.MOV.U32 R58, RZ, RZ, R250 ;  /* 0x000000ffff3a7224 */ /* 0x000fe200078e00fa */
[----:B------:R-:W-:Y:S01]  /*351c0*/  MOV R62, R148 ;  /* 0x00000094003e7202 */ /* 0x000fe20000000f00 */
[----:B------:R-:W-:-:S02]  /*351d0*/  IMAD.MOV.U32 R60, RZ, RZ, R144 ;  /* 0x000000ffff3c7224 */ /* 0x000fc400078e0090 */
[----:B------:R-:W-:Y:S02]  /*351e0*/  IMAD.MOV.U32 R61, RZ, RZ, R145 ;  /* 0x000000ffff3d7224 */ /* 0x000fe400078e0091 */
[----:B------:R-:W-:Y:S01]  /*351f0*/  IMAD.MOV.U32 R63, RZ, RZ, R149 ;  /* 0x000000ffff3f7224 */ /* 0x000fe200078e0095 */
[----:B------:R-:W-:Y:S01]  /*35200*/  HMMA.1688.F32.TF32 R16, R32, R146, R16 ;  /* 0x000000922010723c */ /* 0x000fe20000081010 */
[----:B------:R-:W-:Y:S01]  /*35210*/  MOV R44, R240 ;  /* 0x000000f0002c7202 */ /* 0x000fe20000000f00 */
[----:B------:R-:W-:-:S06]  /*35220*/  IMAD.MOV.U32 R45, RZ, RZ, R241 ;  /* 0x000000ffff2d7224 */ /* 0x000fcc00078e00f1 */
[----:B------:R-:W-:Y:S01]  /*35230*/  HMMA.1688.F32.TF32 R12, R32, R150, R12 ;  /* 0x00000096200c723c */ /* 0x000fe2000008100c */
[----:B------:R-:W-:Y:S01]  /*35240*/  IMAD.MOV.U32 R46, RZ, RZ, R242 ;  /* 0x000000ffff2e7224 */ /* 0x000fe200078e00f2 */
[----:B------:R-:W-:-:S06]  /*35250*/  MOV R47, R243 ;  /* 0x000000f3002f7202 */ /* 0x000fcc0000000f00 */
[----:B------:R-:W-:Y:S08]  /*35260*/  HMMA.1688.F32.TF32 R8, R32, R154, R8 ;  /* 0x0000009a2008723c */ /* 0x000ff00000081008 */
[C---:B-1----:R-:W-:Y:S08]  /*35270*/  HMMA.1688.F32.TF32 R228, R4.reuse, R138, R228 ;  /* 0x0000008a04e4723c */ /* 0x042ff000000810e4 */
[C---:B------:R-:W-:Y:S08]  /*35280*/  HMMA.1688.F32.TF32 R232, R4.reuse, R134, R232 ;  /* 0x0000008604e8723c */ /* 0x040ff000000810e8 */
[----:B------:R-:W-:Y:S08]  /*35290*/  HMMA.1688.F32.TF32 R236, R4, R130, R236 ;  /* 0x0000008204ec723c */ /* 0x000ff000000810ec */
[----:B------:R-:W-:Y:S08]  /*352a0*/  HMMA.1688.F32.TF32 R28, R32, R134, R28 ;  /* 0x00000086201c723c */ /* 0x000ff0000008101c */
[-C--:B---3--:R-:W-:Y:S08]  /*352b0*/  HMMA.1688.F32.TF32 R216, R4, R142.reuse, R216 ;  /* 0x0000008e04d8723c */ /* 0x088ff000000810d8 */
[----:B------:R-:W-:Y:S08]  /*352c0*/  HMMA.1688.F32.TF32 R140, R36, R142, R48 ;  /* 0x0000008e248c723c */ /* 0x000ff00000081030 */
[-C--:B--2---:R-:W-:Y:S08]  /*352d0*/  HMMA.1688.F32.TF32 R212, R4, R146.reuse, R212 ;  /* 0x0000009204d4723c */ /* 0x084ff000000810d4 */
[----:B------:R-:W-:Y:S08]  /*352e0*/  HMMA.1688.F32.TF32 R144, R36, R146, R52 ;  /* 0x000000922490723c */ /* 0x000ff00000081034 */
[-C--:B----4-:R-:W-:Y:S08]  /*352f0*/  HMMA.1688.F32.TF32 R208, R4, R150.reuse, R208 ;  /* 0x0000009604d0723c */ /* 0x090ff000000810d0 */
[----:B------:R-:W-:Y:S08]  /*35300*/  HMMA.1688.F32.TF32 R148, R36, R150, R56 ;  /* 0x000000962494723c */ /* 0x000ff00000081038 */
[C---:B------:R-:W-:Y:S01]  /*35310*/  HMMA.1688.F32.TF32 R248, R244.reuse, R134, R192 ;  /* 0x00000086f4f8723c */ /* 0x040fe200000810c0 */
[----:B------:R-:W-:Y:S04]  /*35320*/  LDS R192, [R3+0x38200] ;  /* 0x0382000003c07984 */ /* 0x000fe80000000800 */
[----:B------:R-:W-:Y:S03]  /*35330*/  LDS R194, [R3+0x3a200] ;  /* 0x03a2000003c27984 */ /* 0x000fe60000000800 */
[----:B------:R-:W-:Y:S01]  /*35340*/  HMMA.1688.F32.TF32 R244, R244, R130, R196 ;  /* 0x00000082f4f4723c */ /* 0x000fe200000810c4 */
[----:B------:R-:W-:Y:S04]  /*35350*/  LDS R196, [R3+0x38300] ;  /* 0x0383000003c47984 */ /* 0x000fe80000000800 */
[----:B------:R-:W-:Y:S03]  /*35360*/  LDS R198, [R3+0x3a300] ;  /* 0x03a3000003c67984 */ /* 0x000fe60000000800 */
[-C--:B------:R-:W-:Y:S01]  /*35370*/  HMMA.1688.F32.TF32 R204, R4, R154.reuse, R204 ;  /* 0x0000009a04cc723c */ /* 0x080fe200000810cc */
[----:B------:R-:W-:Y:S04]  /*35380*/  LDS R197, [R0+0x38300] ;  /* 0x0383000000c57984 */ /* 0x000fe80000000800 */
[----:B------:R-:W1:Y:S04]  /*35390*/  LDSM.16.M88.4 R48, [R67+0x83180] ;  /* 0x083180004330783b */ /* 0x000e680000000200 */
[----:B------:R-:W2:Y:S01]  /*353a0*/  LDSM.16.M88.4 R52, [R67+0x84180] ;  /* 0x084180004334783b */ /* 0x000ea20000000200 */
[----:B------:R-:W-:Y:S03]  /*353b0*/  HMMA.1688.F32.TF32 R152, R36, R154, R60 ;  /* 0x0000009a2498723c */ /* 0x000fe6000008103c */
[----:B------:R-:W3:Y:S04]  /*353c0*/  LDSM.16.M88.4 R56, [R67+0x85180] ;  /* 0x085180004338783b */ /* 0x000ee80000000200 */
[----:B------:R-:W4:Y:S01]  /*353d0*/  LDSM.16.M88.4 R60, [R67+0x86180] ;  /* 0x08618000433c783b */ /* 0x000f220000000200 */
[----:B------:R-:W-:Y:S03]  /*353e0*/  HMMA.1688.F32.TF32 R240, R4, R158, R200 ;  /* 0x0000009e04f0723c */ /* 0x000fe600000810c8 */
[----:B------:R-:W-:Y:S04]  /*353f0*/  STL.64 [R1+0x1f70], R250 ;  /* 0x001f70fa01007387 */ /* 0x000fe80000100a00 */
[----:B------:R-:W-:Y:S04]  /*35400*/  STL.64 [R1+0x1f68], R248 ;  /* 0x001f68f801007387 */ /* 0x000fe80000100a00 */
[----:B------:R-:W-:Y:S04]  /*35410*/  STL.64 [R1+0x1f80], R246 ;  /* 0x001f80f601007387 */ /* 0x000fe80000100a00 */
[----:B------:R-:W-:Y:S01]  /*35420*/  STL.64 [R1+0x1f78], R244 ;  /* 0x001f78f401007387 */ /* 0x000fe20000100a00 */
[----:B------:R-:W-:Y:S03]  /*35430*/  HMMA.1688.F32.TF32 R136, R36, R138, R44 ;  /* 0x0000008a2488723c */ /* 0x000fe6000008102c */
[----:B------:R-:W-:Y:S04]  /*35440*/  LDSM.16.M88.4 R44, [R67+0x82180] ;  /* 0x08218000432c783b */ /* 0x000fe80000000200 */
        /* <DEDUP_REMOVED lines=8> */
[----:B-1----:R-:W-:Y:S04]  /*354d0*/  STL [R1+0x1f0c], R50 ;  /* 0x001f0c3201007387 */ /* 0x002fe80000100800 */
[----:B------:R-:W-:Y:S04]  /*354e0*/  STL [R1+0x1f08], R51 ;  /* 0x001f083301007387 */ /* 0x000fe80000100800 */
[----:B--2---:R-:W-:Y:S04]  /*354f0*/  STL [R1+0x1f14], R54 ;  /* 0x001f143601007387 */ /* 0x004fe80000100800 */
[----:B------:R-:W-:Y:S04]  /*35500*/  STL [R1+0x1f10], R55 ;  /* 0x001f103701007387 */ /* 0x000fe80000100800 */
[----:B---3--:R-:W-:Y:S04]  /*35510*/  STL [R1+0x1f00], R58 ;  /* 0x001f003a01007387 */ /* 0x008fe80000100800 */
[----:B------:R-:W-:Y:S04]  /*35520*/  STL [R1+0x1efc], R59 ;  /* 0x001efc3b01007387 */ /* 0x000fe80000100800 */
[----:B----4-:R-:W-:Y:S04]  /*35530*/  STL [R1+0x1f18], R62 ;  /* 0x001f183e01007387 */ /* 0x010fe80000100800 */
[----:B------:R-:W-:Y:S04]  /*35540*/  STL [R1+0x1f04], R63 ;  /* 0x001f043f01007387 */ /* 0x000fe80000100800 */
[----:B------:R-:W2:Y:S04]  /*35550*/  LDL.LU R108, [R1+0x200] ;  /* 0x00020000016c7983 */ /* 0x000ea80000300800 */
[----:B------:R-:W2:Y:S04]  /*35560*/  LDL.LU R109, [R1+0x204] ;  /* 0x00020400016d7983 */ /* 0x000ea80000300800 */
[----:B------:R-:W2:Y:S04]  /*35570*/  LDL.LU R110, [R1+0x208] ;  /* 0x00020800016e7983 */ /* 0x000ea80000300800 */
[----:B------:R-:W2:Y:S04]  /*35580*/  LDL.LU R111, [R1+0x20c] ;  /* 0x00020c00016f7983 */ /* 0x000ea80000300800 */
[----:B------:R-:W3:Y:S04]  /*35590*/  LDL.LU R104, [R1+0x210] ;  /* 0x0002100001687983 */ /* 0x000ee80000300800 */
[----:B------:R-:W3:Y:S04]  /*355a0*/  LDL.LU R105, [R1+0x214] ;  /* 0x0002140001697983 */ /* 0x000ee80000300800 */
[----:B------:R-:W3:Y:S04]  /*355b0*/  LDL.LU R106, [R1+0x218] ;  /* 0x00021800016a7983 */ /* 0x000ee80000300800 */
[----:B------:R-:W3:Y:S01]  /*355c0*/  LDL.LU R107, [R1+0x21c] ;  /* 0x00021c00016b7983 */ /* 0x000ee20000300800 */
[C---:B------:R-:W-:Y:S03]  /*355d0*/  HMMA.1688.F32.TF32 R4, R32.reuse, R158, R76 ;  /* 0x0000009e2004723c */ /* 0x040fe6000008104c */
[----:B------:R-:W4:Y:S04]  /*355e0*/  LDL.LU R80, [R1+0x2d0] ;  /* 0x0002d00001507983 */ /* 0x000f280000300800 */
[----:B------:R-:W4:Y:S04]  /*355f0*/  LDL.LU R81, [R1+0x2d4] ;  /* 0x0002d40001517983 */ /* 0x000f280000300800 */
[----:B------:R-:W4:Y:S04]  /*35600*/  LDL.LU R82, [R1+0x2d8] ;  /* 0x0002d80001527983 */ /* 0x000f280000300800 */
[----:B------:R-:W4:Y:S01]  /*35610*/  LDL.LU R83, [R1+0x2dc] ;  /* 0x0002dc0001537983 */ /* 0x000f220000300800 */
[----:B------:R-:W-:Y:S03]  /*35620*/  HMMA.1688.F32.TF32 R32, R32, R130, R72 ;  /* 0x000000822020723c */ /* 0x000fe60000081048 */
[----:B------:R-:W2:Y:S04]  /*35630*/  LDL.LU R76, [R1+0x2e0] ;  /* 0x0002e000014c7983 */ /* 0x000ea80000300800 */
[----:B------:R-:W2:Y:S04]  /*35640*/  LDL.LU R77, [R1+0x2e4] ;  /* 0x0002e400014d7983 */ /* 0x000ea80000300800 */
[----:B------:R-:W2:Y:S04]  /*35650*/  LDL.LU R78, [R1+0x2e8] ;  /* 0x0002e800014e7983 */ /* 0x000ea80000300800 */
[----:B------:R-:W2:Y:S01]  /*35660*/  LDL.LU R79, [R1+0x2ec] ;  /* 0x0002ec00014f7983 */ /* 0x000ea20000300800 */
[C---:B------:R-:W-:Y:S03]  /*35670*/  HMMA.1688.F32.TF32 R156, R36.reuse, R158, R68 ;  /* 0x0000009e249c723c */ /* 0x040fe60000081044 */
        /* <DEDUP_REMOVED lines=28> */
[C---:B------:R-:W-:Y:S03]  /*35840*/  HMMA.1688.F32.TF32 R132, R36.reuse, R134, R40 ;  /* 0x000000862484723c */ /* 0x040fe60000081028 */
[----:B------:R-:W-:Y:S04]  /*35850*/  LDSM.16.M88.4 R40, [R67+0x81180] ;  /* 0x081180004328783b */ /* 0x000fe80000000200 */
[----:B------:R-:W-:Y:S01]  /*35860*/  LDS R199, [R0+0x3a300] ;  /* 0x03a3000000c77984 */ /* 0x000fe20000000800 */
[----:B------:R-:W-:Y:S03]  /*35870*/  HMMA.1688.F32.TF32 R128, R36, R130, R160 ;  /* 0x000000822480723c */ /* 0x000fe600000810a0 */
[----:B------:R-:W-:Y:S04]  /*35880*/  LDSM.16.M88.4 R36, [R67+0x80180] ;  /* 0x080180004324783b */ /* 0x000fe80000000200 */
[----:B------:R-:W1:Y:S04]  /*35890*/  LDSM.16.M88.4 R64, [R67+0x87180] ;  /* 0x087180004340783b */ /* 0x000e680000000200 */
[----:B------:R-:W-:Y:S04]  /*358a0*/  LDS R160, [R3+0x38100] ;  /* 0x0381000003a07984 */ /* 0x000fe80000000800 */
[----:B------:R-:W-:Y:S04]  /*358b0*/  LDS R162, [R3+0x3a100] ;  /* 0x03a1000003a27984 */ /* 0x000fe80000000800 */
[----:B------:R-:W-:Y:S04]  /*358c0*/  LDS R161, [R0+0x38100] ;  /* 0x0381000000a17984 */ /* 0x000fe80000000800 */
[----:B------:R-:W3:Y:S04]  /*358d0*/  LDS R163, [R0+0x3a100] ;  /* 0x03a1000000a37984 */ /* 0x000ee80000000800 */
[----:B------:R-:W-:Y:S04]  /*358e0*/  LDS R193, [R0+0x38200] ;  /* 0x0382000000c17984 */ /* 0x000fe80000000800 */
[----:B------:R-:W2:Y:S04]  /*358f0*/  LDS R195, [R0+0x3a200] ;  /* 0x03a2000000c37984 */ /* 0x000ea80000000800 */
[----:B-1----:R-:W-:Y:S04]  /*35900*/  STL [R1+0x1f1c], R66 ;  /* 0x001f1c4201007387 */ /* 0x002fe80000100800 */
[----:B------:R-:W-:Y:S01]  /*35910*/  STL [R1+0x1ef8], R67 ;  /* 0x001ef84301007387 */ /* 0x000fe20000100800 */
[----:B------:R-:W-:Y:S01]  /*35920*/  IMAD.MOV.U32 R240, RZ, RZ, R164 ;  /* 0x000000fffff07224 */ /* 0x000fe200078e00a4 */
[----:B------:R-:W-:Y:S01]  /*35930*/  MOV R242, R166 ;  /* 0x000000a600f27202 */ /* 0x000fe20000000f00 */
[----:B------:R-:W-:-:S02]  /*35940*/  IMAD.MOV.U32 R241, RZ, RZ, R165 ;  /* 0x000000fffff17224 */ /* 0x000fc400078e00a5 */
[----:B------:R-:W-:Y:S01]  /*35950*/  IMAD.MOV.U32 R243, RZ, RZ, R124 ;  /* 0x000000fffff37224 */ /* 0x000fe200078e007c */
[----:B------:R-:W-:Y:S01]  /*35960*/  MOV R201, R126 ;  /* 0x0000007e00c97202 */ /* 0x000fe20000000f00 */
[----:B------:R-:W-:Y:S01]  /*35970*/  IMAD.MOV.U32 R200, RZ, RZ, R125 ;  /* 0x000000ffffc87224 */ /* 0x000fe200078e007d */
[----:B----4-:R-:W-:Y:S08]  /*35980*/  HMMA.1688.F32.TF32 R80, R96, R48, R80 ;  /* 0x000000306050723c */ /* 0x010ff00000081050 */
[----:B---3--:R-:W-:Y:S08]  /*35990*/  HMMA.1688.F32.TF32 R104, R160, R40, R104 ;  /* 0x00000028a068723c */ /* 0x008ff00000081068 */
[C---:B--2---:R-:W-:Y:S07]  /*359a0*/  HMMA.1688.F32.TF32 R76, R96.reuse, R44, R76 ;  /* 0x0000002c604c723c */ /* 0x044fee000008104c */
[----:B------:R1:W-:Y:S01]  /*359b0*/  STL [R1+0x1f2c], R80 ;  /* 0x001f2c5001007387 */ /* 0x0003e20000100800 */
[C---:B------:R-:W-:Y:S03]  /*359c0*/  HMMA.1688.F32.TF32 R72, R96.reuse, R40, R72 ;  /* 0x000000286048723c */ /* 0x040fe60000081048 */
[----:B------:R2:W-:Y:S04]  /*359d0*/  STL [R1+0x1f28], R81 ;  /* 0x001f285101007387 */ /* 0x0005e80000100800 */
[----:B------:R3:W-:Y:S01]  /*359e0*/  STL [R1+0x1f24], R82 ;  /* 0x001f245201007387 */ /* 0x0007e20000100800 */
[C---:B------:R-:W-:Y:S03]  /*359f0*/  HMMA.1688.F32.TF32 R68, R96.reuse, R36, R68 ;  /* 0x000000246044723c */ /* 0x040fe60000081044 */
[----:B------:R2:W-:Y:S05]  /*35a00*/  STL [R1+0x1f20], R83 ;  /* 0x001f205301007387 */ /* 0x0005ea0000100800 */
[C---:B------:R-:W-:Y:S08]  /*35a10*/  HMMA.1688.F32.TF32 R84, R96.reuse, R52, R84 ;  /* 0x000000346054723c */ /* 0x040ff00000081054 */
[C---:B------:R-:W-:Y:S08]  /*35a20*/  HMMA.1688.F32.TF32 R88, R96.reuse, R56, R88 ;  /* 0x000000386058723c */ /* 0x040ff00000081058 */
[C---:B------:R-:W-:Y:S07]  /*35a30*/  HMMA.1688.F32.TF32 R92, R96.reuse, R60, R92 ;  /* 0x0000003c605c723c */ /* 0x040fee000008105c */
[----:B------:R-:W-:Y:S01]  /*35a40*/  STL [R1+0x1f3c], R84 ;  /* 0x001f3c5401007387 */ /* 0x000fe20000100800 */
[----:B------:R-:W-:Y:S03]  /*35a50*/  HMMA.1688.F32.TF32 R96, R96, R64, R112 ;  /* 0x000000406060723c */ /* 0x000fe60000081070 */
[----:B------:R-:W-:Y:S04]  /*35a60*/  STL [R1+0x1f38], R85 ;  /* 0x001f385501007387 */ /* 0x000fe80000100800 */
[----:B------:R-:W-:Y:S04]  /*35a70*/  STL [R1+0x1f34], R86 ;  /* 0x001f345601007387 */ /* 0x000fe80000100800 */
[----:B------:R-:W-:Y:S04]  /*35a80*/  STL [R1+0x1f30], R87 ;  /* 0x001f305701007387 */ /* 0x000fe80000100800 */
[----:B------:R-:W-:Y:S04]  /*35a90*/  STL [R1+0x1f4c], R88 ;  /* 0x001f4c5801007387 */ /* 0x000fe80000100800 */
[----:B------:R-:W-:Y:S04]  /*35aa0*/  STL [R1+0x1f48], R89 ;  /* 0x001f485901007387 */ /* 0x000fe80000100800 */
[----:B------:R-:W-:Y:S04]  /*35ab0*/  STL [R1+0x1f44], R90 ;  /* 0x001f445a01007387 */ /* 0x000fe80000100800 */
[----:B------:R1:W-:Y:S04]  /*35ac0*/  STL [R1+0x1f40], R91 ;  /* 0x001f405b01007387 */ /* 0x0003e80000100800 */
        /* <DEDUP_REMOVED lines=39> */
[----:B--2---:R-:W2:Y:S04]  /*35d40*/  LDL.LU R81, [R1+0x1d4] ;  /* 0x0001d40001517983 */ /* 0x004ea80000300800 */
[----:B---3--:R-:W2:Y:S04]  /*35d50*/  LDL.LU R82, [R1+0x1d8] ;  /* 0x0001d80001527983 */ /* 0x008ea80000300800 */
        /* <DEDUP_REMOVED lines=14> */
[----:B------:R-:W3:Y:S01]  /*35e40*/  LDL.LU R165, [R1+0x2030] ;  /* 0x0020300001a57983 */ /* 0x000ee20000300800 */
[----:B------:R-:W-:-:S03]  /*35e50*/  IMAD.MOV.U32 R202, RZ, RZ, R127 ;  /* 0x000000ffffca7224 */ /* 0x000fc600078e007f */
        /* <DEDUP_REMOVED lines=8> */
[----:B------:R-:W3:Y:S01]  /*35ee0*/  LDL.LU R127, [R1+0x201c] ;  /* 0x00201c00017f7983 */ /* 0x000ee20000300800 */
[----:B------:R-:W-:-:S03]  /*35ef0*/  MOV R247, R167 ;  /* 0x000000a700f77202 */ /* 0x000fc60000000f00 */
        /* <DEDUP_REMOVED lines=9> */
[C---:B------:R-:W-:Y:S08]  /*35f90*/  HMMA.1688.F32.TF32 R100, R160.reuse, R36, R100 ;  /* 0x00000024a064723c */ /* 0x040ff00000081064 */
[----:B------:R-:W-:Y:S08]  /*35fa0*/  HMMA.1688.F32.TF32 R108, R160, R44, R108 ;  /* 0x0000002ca06c723c */ /* 0x000ff0000008106c */
[C---:B----4-:R-:W-:Y:S11]  /*35fb0*/  HMMA.1688.F32.TF32 R88, R196.reuse, R36, R208 ;  /* 0x00000024c458723c */ /* 0x050ff600000810d0 */
[----:B------:R-:W-:Y:S11]  /*35fc0*/  @!UPT UIADD3 URZ, URZ, URZ, URZ ;  /* 0x0000003f3f3ff290 */ /* 0x000ff6000fffe03f */
[----:B------:R-:W-:Y:S01]  /*35fd0*/  @!UPT UIADD3 URZ, URZ, URZ, URZ ;  /* 0x0000003f3f3ff290 */ /* 0x000fe2000fffe03f */
[----:B------:R-:W-:Y:S04]  /*35fe0*/  STL.64 [R1], R88 ;  /* 0x0000005801007387 */ /* 0x000fe80000100a00 */
[----:B------:R1:W-:Y:S02]  /*35ff0*/  STL.64 [R1+0x8], R90 ;  /* 0x0000085a01007387 */ /* 0x0003e40000100a00 */
[----:B-1----:R-:W-:Y:S08]  /*36000*/  HMMA.1688.F32.TF32 R88, R196, R44, R240 ;  /* 0x0000002cc458723c */ /* 0x002ff000000810f0 */
[----:B------:R-:W-:Y:S01]  /*36010*/  HMMA.1688.F32.TF32 R112, R160, R48, R112 ;  /* 0x00000030a070723c */ /* 0x000fe20000081070 */
[----:B------:R-:W-:Y:S01]  /*36020*/  IMAD.MOV.U32 R240, RZ, RZ, R223 ;  /* 0x000000fffff07224 */ /* 0x000fe200078e00df */
[----:B------:R-:W-:Y:S01]  /*36030*/  MOV R242, R220 ;  /* 0x000000dc00f27202 */ /* 0x000fe20000000f00 */
[----:B------:R-:W-:-:S05]  /*36040*/  IMAD.MOV.U32 R241, RZ, RZ, R222 ;  /* 0x000000fffff17224 */ /* 0x000fca00078e00de */
[----:B------:R-:W-:Y:S01]  /*36050*/  HMMA.1688.F32.TF32 R116, R160, R52, R116 ;  /* 0x00000034a074723c */ /* 0x000fe20000081074 */
[----:B------:R-:W-:-:S07]  /*36060*/  IMAD.MOV.U32 R243, RZ, RZ, R221 ;  /* 0x000000fffff37224 */ /* 0x000fce00078e00dd */
[----:B--2---:R-:W-:Y:S11]  /*36070*/  HMMA.1688.F32.TF32 R84, R196, R40, R204 ;  /* 0x00000028c454723c */ /* 0x004ff600000810cc */
[----:B------:R-:W-:Y:S11]  /*36080*/  @!UPT UIADD3 URZ, URZ, URZ, URZ ;  /* 0x0000003f3f3ff290 */ /* 0x000ff6000fffe03f */
[----:B------:R-:W-:Y:S02]  /*36090*/  @!UPT UIADD3 URZ, URZ, URZ, URZ ;  /* 0x0000003f3f3ff290 */ /* 0x000fe4000fffe03f */
[----:B------:R-:W-:Y:S02]  /*360a0*/  IMAD.MOV.U32 R54, RZ, RZ, R87 ;  /* 0x000000ffff367224 */ /* 0x000fe400078e0057 */
[----:B------:R-:W-:Y:S01]  /*360b0*/  IMAD.MOV.U32 R87, RZ, RZ, R88 ;  /* 0x000000ffff577224 */ /* 0x000fe200078e0058 */
[C---:B---3--:R-:W-:Y:S08]  /*360c0*/  HMMA.1688.F32.TF32 R124, R160.reuse, R60, R124 ;  /* 0x0000003ca07c723c */ /* 0x048ff0000008107c */
[C---:B------:R-:W-:Y:S08]  /*360d0*/  HMMA.1688.F32.TF32 R120, R160.reuse, R56, R120 ;  /* 0x00000038a078723c */ /* 0x040ff00000081078 */
[----:B------:R-:W-:Y:S07]  /*360e0*/  HMMA.1688.F32.TF32 R160, R160, R64, R80 ;  /* 0x00000040a0a0723c */ /* 0x000fee0000081050 */
[----:B------:R-:W-:Y:S01]  /*360f0*/  MOV R80, R89 ;  /* 0x0000005900507202 */ /* 0x000fe20000000f00 */
[----:B------:R-:W-:-:S02]  /*36100*/  IMAD.MOV.U32 R81, RZ, RZ, R90 ;  /* 0x000000ffff517224 */ /* 0x000fc400078e005a */
[----:B------:R-:W-:Y:S02]  /*36110*/  IMAD.MOV.U32 R82, RZ, RZ, R91 ;  /* 0x000000ffff527224 */ /* 0x000fe400078e005b */
[C---:B------:R-:W-:Y:S08]  /*36120*/  HMMA.1688.F32.TF32 R88, R196.reuse, R48, R200 ;  /* 0x00000030c458723c */ /* 0x040ff000000810c8 */
[----:B------:R-:W-:Y:S07]  /*36130*/  HMMA.1688.F32.TF32 R200, R196, R56, R248 ;  /* 0x00000038c4c8723c */ /* 0x000fee00000810f8 */
[----:B------:R-:W-:Y:S01]  /*36140*/  MOV R248, R227 ;  /* 0x000000e300f87202 */ /* 0x000fe20000000f00 */
[----:B------:R-:W-:Y:S01]  /*36150*/  IMAD.MOV.U32 R249, RZ, RZ, R226 ;  /* 0x000000fffff97224 */ /* 0x000fe200078e00e2 */
[----:B------:R-:W2:Y:S01]  /*36160*/  LDL.LU R227, [R1+0x2004] ;  /* 0x0020040001e37983 */ /* 0x000ea20000300800 */
[----:B------:R-:W-:Y:S01]  /*36170*/  IMAD.MOV.U32 R250, RZ, RZ, R224 ;  /* 0x000000fffffa7224 */ /* 0x000fe200078e00e0 */
[----:B------:R-:W-:-:S02]  /*36180*/  MOV R251, R225 ;  /* 0x000000e100fb7202 */ /* 0x000fc40000000f00 */
[----:B------:R-:W3:Y:S04]  /*36190*/  LDL.LU R226, [R1+0x2000] ;  /* 0x0020000001e27983 */ /* 0x000ee80000300800 */
        /* <DEDUP_REMOVED lines=14> */
[----:B------:R-:W-:Y:S01]  /*36280*/  HMMA.1688.F32.TF32 R92, R196, R52, R244 ;  /* 0x00000034c45c723c */ /* 0x000fe200000810f4 */
[----:B--2---:R-:W-:-:S02]  /*36290*/  IMAD.MOV.U32 R207, RZ, RZ, R227 ;  /* 0x000000ffffcf7224 */ /* 0x004fc400078e00e3 */
[----:B---3--:R-:W-:Y:S02]  /*362a0*/  IMAD.MOV.U32 R206, RZ, RZ, R226 ;  /* 0x000000ffffce7224 */ /* 0x008fe400078e00e2 */
[----:B----4-:R-:W-:Y:S02]  /*362b0*/  IMAD.MOV.U32 R204, RZ, RZ, R224 ;  /* 0x000000ffffcc7224 */ /* 0x010fe400078e00e0 */
[----:B------:R-:W2:Y:S01]  /*362c0*/  LDL.LU R224, [R1+0x1fe4] ;  /* 0x001fe40001e07983 */ /* 0x000ea20000300800 */
[----:B------:R-:W-:-:S03]  /*362d0*/  MOV R205, R225 ;  /* 0x000000e100cd7202 */ /* 0x000fc60000000f00 */
[----:B------:R-:W2:Y:S04]  /*362e0*/  LDL.LU R225, [R1+0x1fe0] ;  /* 0x001fe00001e17983 */ /* 0x000ea80000300800 */
[----:B------:R-:W2:Y:S01]  /*362f0*/  LDL.LU R226, [R1+0x1fdc] ;  /* 0x001fdc0001e27983 */ /* 0x000ea20000300800 */
[----:B------:R-:W-:Y:S01]  /*36300*/  MOV R211, R223 ;  /* 0x000000df00d37202 */ /* 0x000fe20000000f00 */
[----:B------:R-:W-:Y:S02]  /*36310*/  IMAD.MOV.U32 R210, RZ, RZ, R222 ;  /* 0x000000ffffd27224 */ /* 0x000fe400078e00de */
[----:B------:R-:W2:Y:S01]  /*36320*/  LDL.LU R227, [R1+0x1fd8] ;  /* 0x001fd80001e37983 */ /* 0x000ea20000300800 */
[----:B------:R-:W-:-:S03]  /*36330*/  MOV R208, R220 ;  /* 0x000000dc00d07202 */ /* 0x000fc60000000f00 */
[----:B------:R-:W3:Y:S01]  /*36340*/  LDL.LU R220, [R1+0x1fd4] ;  /* 0x001fd40001dc7983 */ /* 0x000ee20000300800 */
[----:B------:R-:W-:-:S03]  /*36350*/  IMAD.MOV.U32 R209, RZ, RZ, R221 ;  /* 0x000000ffffd17224 */ /* 0x000fc600078e00dd */
        /* <DEDUP_REMOVED lines=14> */
[----:B------:R-:W-:-:S02]  /*36440*/  IMAD.MOV.U32 R86, RZ, RZ, R95 ;  /* 0x000000ffff567224 */ /* 0x000fc400078e005f */
[----:B------:R-:W-:Y:S02]  /*36450*/  IMAD.MOV.U32 R95, RZ, RZ, R200 ;  /* 0x000000ffff5f7224 */ /* 0x000fe400078e00c8 */
[----:B------:R-:W-:Y:S02]  /*36460*/  IMAD.MOV.U32 R89, RZ, RZ, R202 ;  /* 0x000000ffff597224 */ /* 0x000fe400078e00ca */
[----:B------:R-:W-:Y:S02]  /*36470*/  IMAD.MOV.U32 R90, RZ, RZ, R203 ;  /* 0x000000ffff5a7224 */ /* 0x000fe400078e00cb */
[----:B------:R-:W-:Y:S02]  /*36480*/  IMAD.MOV.U32 R246, RZ, RZ, R252 ;  /* 0x000000fffff67224 */ /* 0x000fe400078e00fc */
[----:B------:R-:W-:Y:S01]  /*36490*/  IMAD.MOV.U32 R247, RZ, RZ, R2 ;  /* 0x000000fffff77224 */ /* 0x000fe200078e0002 */
[----:B---3--:R-:W-:Y:S01]  /*364a0*/  HMMA.1688.F32.TF32 R200, R196, R60, R220 ;  /* 0x0000003cc4c8723c */ /* 0x008fe200000810dc */
[----:B------:R-:W-:Y:S01]  /*364b0*/  IMAD.MOV.U32 R83, RZ, RZ, R84 ;  /* 0x000000ffff537224 */ /* 0x000fe200078e0054 */
[----:B------:R-:W-:-:S06]  /*364c0*/  MOV R63, R91 ;  /* 0x0000005b003f7202 */ /* 0x000fcc0000000f00 */
[----:B--2---:R-:W-:Y:S01]  /*364d0*/  HMMA.1688.F32.TF32 R196, R196, R64, R224 ;  /* 0x00000040c4c4723c */ /* 0x004fe200000810e0 */
[----:B------:R-:W-:Y:S01]  /*364e0*/  IMAD.MOV.U32 R66, RZ, RZ, R85 ;  /* 0x000000ffff427224 */ /* 0x000fe200078e0055 */
[----:B------:R-:W-:Y:S01]  /*364f0*/  LDS R220, [R3+0x38600] ;  /* 0x0386000003dc7984 */ /* 0x000fe20000000800 */
[----:B------:R-:W-:Y:S02]  /*36500*/  IMAD.MOV.U32 R91, RZ, RZ, R92 ;  /* 0x000000ffff5b7224 */ /* 0x000fe400078e005c */
[----:B------:R-:W-:Y:S01]  /*36510*/  IMAD.MOV.U32 R84, RZ, RZ, R93 ;  /* 0x000000ffff547224 */ /* 0x000fe200078e005d */
[----:B------:R-:W-:Y:S04]  /*36520*/  LDS R222, [R3+0x3a600] ;  /* 0x03a6000003de7984 */ /* 0x000fe80000000800 */
[----:B------:R-:W-:Y:S04]  /*36530*/  LDS R221, [R0+0x38600] ;  /* 0x0386000000dd7984 */ /* 0x000fe80000000800 */
[----:B------:R-:W-:Y:S02]  /*36540*/  LDS R223, [R0+0x3a600] ;  /* 0x03a6000000df7984 */ /* 0x000fe40000000800 */
[----:B------:R-:W-:-:S02]  /*36550*/  MOV R99, R200 ;  /* 0x000000c800637202 */ /* 0x000fc40000000f00 */
[----:B------:R-:W-:Y:S04]  /*36560*/  LDS R224, [R3+0x38700] ;  /* 0x0387000003e07984 */ /* 0x000fe80000000800 */
[----:B------:R-:W-:Y:S02]  /*36570*/  LDS R226, [R3+0x3a700] ;  /* 0x03a7000003e27984 */ /* 0x000fe40000000800 */
[----:B------:R-:W-:Y:S01]  /*36580*/  IMAD.MOV.U32 R58, RZ, RZ, R196 ;  /* 0x000000ffff3a7224 */ /* 0x000fe200078e00c4 */
[----:B------:R-:W-:Y:S01]  /*36590*/  MOV R67, R198 ;  /* 0x000000c600437202 */ /* 0x000fe20000000f00 */
[----:B------:R-:W-:Y:S01]  /*365a0*/  IMAD.MOV.U32 R59, RZ, RZ, R197 ;  /* 0x000000ffff3b7224 */ /* 0x000fe200078e00c5 */
[----:B------:R-:W-:Y:S01]  /*365b0*/  LDS R196, [R3+0x38400] ;  /* 0x0384000003c47984 */ /* 0x000fe20000000800 */
[----:B------:R-:W-:-:S03]  /*365c0*/  IMAD.MOV.U32 R107, RZ, RZ, R199 ;  /* 0x000000ffff6b7224 */ /* 0x000fc600078e00c7 */
[----:B------:R-:W-:Y:S04]  /*365d0*/  LDS R198, [R3+0x3a400] ;  /* 0x03a4000003c67984 */ /* 0x000fe80000000800 */
[----:B------:R-:W-:Y:S04]  /*365e0*/  LDS R197, [R0+0x38400] ;  /* 0x0384000000c57984 */ /* 0x000fe80000000800 */
[----:B------:R-:W4:Y:S01]  /*365f0*/  LDS R199, [R0+0x3a400] ;  /* 0x03a4000000c77984 */ /* 0x000f220000000800 */
[----:B------:R-:W-:Y:S01]  /*36600*/  MOV R85, R94 ;  /* 0x0000005e00557202 */ /* 0x000fe20000000f00 */
[----:B------:R-:W-:-:S02]  /*36610*/  IMAD.MOV.U32 R92, RZ, RZ, R201 ;  /* 0x000000ffff5c7224 */ /* 0x000fc400078e00c9 */
[----:B------:R-:W-:Y:S01]  /*36620*/  IMAD.MOV.U32 R93, RZ, RZ, R202 ;  /* 0x000000ffff5d7224 */ /* 0x000fe200078e00ca */
[----:B------:R-:W-:Y:S04]  /*36630*/  LDS R200, [R3+0x38500] ;  /* 0x0385000003c87984 */ /* 0x000fe80000000800 */
[----:B------:R-:W-:Y:S04]  /*36640*/  LDS R225, [R0+0x38700] ;  /* 0x0387000000e17984 */ /* 0x000fe80000000800 */
[----:B------:R-:W1:Y:S01]  /*36650*/  LDS R227, [R0+0x3a700] ;  /* 0x03a7000000e37984 */ /* 0x000e620000000800 */
[C---:B----4-:R-:W-:Y:S08]  /*36660*/  HMMA.1688.F32.TF32 R212, R196.reuse, R36, R212 ;  /* 0x00000024c4d4723c */ /* 0x050ff000000810d4 */
[C---:B------:R-:W-:Y:S08]  /*36670*/  HMMA.1688.F32.TF32 R208, R196.reuse, R40, R208 ;  /* 0x00000028c4d0723c */ /* 0x040ff000000810d0 */
[C---:B------:R-:W-:Y:S08]  /*36680*/  HMMA.1688.F32.TF32 R204, R196.reuse, R44, R204 ;  /* 0x0000002cc4cc723c */ /* 0x040ff000000810cc */
[C---:B------:R-:W-:Y:S01]  /*36690*/  HMMA.1688.F32.TF32 R240, R196.reuse, R48, R240 ;  /* 0x00000030c4f0723c */ /* 0x040fe200000810f0 */
[----:B------:R-:W-:Y:S07]  /*366a0*/  STL.64 [R1+0xc0], R212 ;  /* 0x0000c0d401007387 */ /* 0x000fee0000100a00 */
[C---:B------:R-:W-:Y:S01]  /*366b0*/  HMMA.1688.F32.TF32 R244, R196.reuse, R52, R244 ;  /* 0x00000034c4f4723c */ /* 0x040fe200000810f4 */
[----:B------:R2:W-:Y:S07]  /*366c0*/  STL.64 [R1+0xc8], R214 ;  /* 0x0000c8d601007387 */ /* 0x0005ee0000100a00 */
[----:B------:R-:W-:Y:S01]  /*366d0*/  HMMA.1688.F32.TF32 R248, R196, R56, R248 ;  /* 0x00000038c4f8723c */ /* 0x000fe200000810f8 */
[----:B------:R-:W-:Y:S01]  /*366e0*/  MOV R94, R203 ;  /* 0x000000cb005e7202 */ /* 0x000fe20000000f00 */
[----:B------:R-:W-:Y:S04]  /*366f0*/  LDS R202, [R3+0x3a500] ;  /* 0x03a5000003ca7984 */ /* 0x000fe80000000800 */
[----:B--2---:R-:W2:Y:S04]  /*36700*/  LDL.LU.64 R214, [R1+0x1fc0] ;  /* 0x001fc00001d67983 */ /* 0x004ea80000300a00 */
[----:B------:R-:W2:Y:S04]  /*36710*/  LDL.LU.64 R212, [R1+0x1fb8] ;  /* 0x001fb80001d47983 */ /* 0x000ea80000300a00 */
[----:B------:R-:W-:Y:S04]  /*36720*/  STL.64 [R1+0xe0], R208 ;  /* 0x0000e0d001007387 */ /* 0x000fe80000100a00 */
[----:B------:R3:W-:Y:S04]  /*36730*/  STL.64 [R1+0xe8], R210 ;  /* 0x0000e8d201007387 */ /* 0x0007e80000100a00 */
[----:B------:R-:W-:Y:S04]  /*36740*/  LDS R201, [R0+0x38500] ;  /* 0x0385000000c97984 */ /* 0x000fe80000000800 */
[----:B------:R-:W2:Y:S04]  /*36750*/  LDS R203, [R0+0x3a500] ;  /* 0x03a5000000cb7984 */ /* 0x000ea80000000800 */
[----:B---3--:R-:W3:Y:S04]  /*36760*/  LDL.LU.64 R210, [R1+0x1fb0] ;  /* 0x001fb00001d27983 */ /* 0x008ee80000300a00 */
[----:B------:R-:W3:Y:S04]  /*36770*/  LDL.LU.64 R208, [R1+0x1fa8] ;  /* 0x001fa80001d07983 */ /* 0x000ee80000300a00 */
[----:B------:R-:W-:Y:S04]  /*36780*/  STL.64 [R1+0x100], R204 ;  /* 0x000100cc01007387 */ /* 0x000fe80000100a00 */
[----:B------:R4:W-:Y:S04]  /*36790*/  STL.64 [R1+0x108], R206 ;  /* 0x000108ce01007387 */ /* 0x0009e80000100a00 */
[----:B----4-:R-:W4:Y:S04]  /*367a0*/  LDL.LU.64 R206, [R1+0x1fa0] ;  /* 0x001fa00001ce7983 */ /* 0x010f280000300a00 */
[----:B------:R-:W4:Y:S04]  /*367b0*/  LDL.LU.64 R204, [R1+0x1f98] ;  /* 0x001f980001cc7983 */ /* 0x000f280000300a00 */
[----:B------:R-:W-:Y:S04]  /*367c0*/  STL.64 [R1+0x140], R240 ;  /* 0x000140f001007387 */ /* 0x000fe80000100a00 */
[----:B------:R1:W-:Y:S04]  /*367d0*/  STL.64 [R1+0x148], R242 ;  /* 0x000148f201007387 */ /* 0x0003e80000100a00 */
[----:B-1----:R-:W3:Y:S04]  /*367e0*/  LDL.LU.64 R242, [R1+0x1f90] ;  /* 0x001f900001f27983 */ /* 0x002ee80000300a00 */
[----:B------:R-:W3:Y:S04]  /*367f0*/  LDL.LU.64 R240, [R1+0x1f88] ;  /* 0x001f880001f07983 */ /* 0x000ee80000300a00 */
[----:B------:R-:W-:Y:S04]  /*36800*/  STL.64 [R1+0x1a0], R244 ;  /* 0x0001a0f401007387 */ /* 0x000fe80000100a00 */
[----:B------:R1:W-:Y:S04]  /*36810*/  STL.64 [R1+0x1a8], R246 ;  /* 0x0001a8f601007387 */ /* 0x0003e80000100a00 */
[----:B-1----:R-:W3:Y:S04]  /*36820*/  LDL.LU.64 R246, [R1+0x1f80] ;  /* 0x001f800001f67983 */ /* 0x002ee80000300a00 */
[----:B------:R-:W3:Y:S04]  /*36830*/  LDL.LU.64 R244, [R1+0x1f78] ;  /* 0x001f780001f47983 */ /* 0x000ee80000300a00 */
[----:B------:R-:W-:Y:S04]  /*36840*/  STL.64 [R1+0x1c0], R248 ;  /* 0x0001c0f801007387 */ /* 0x000fe80000100a00 */
[----:B------:R1:W-:Y:S04]  /*36850*/  STL.64 [R1+0x1c8], R250 ;  /* 0x0001c8fa01007387 */ /* 0x0003e80000100a00 */
[----:B-1----:R-:W3:Y:S04]  /*36860*/  LDL.LU.64 R250, [R1+0x1f70] ;  /* 0x001f700001fa7983 */ /* 0x002ee80000300a00 */
[----:B------:R-:W3:Y:S01]  /*36870*/  LDL.LU.64 R248, [R1+0x1f68] ;  /* 0x001f680001f87983 */ /* 0x000ee20000300a00 */
[----:B------:R-:W-:Y:S08]  /*36880*/  HMMA.1688.F32.TF32 R4, R220, R36, R4 ;  /* 0x00000024dc04723c */ /* 0x000ff00000081004 */
[C---:B------:R-:W-:Y:S08]  /*36890*/  HMMA.1688.F32.TF32 R144, R224.reuse, R48, R144 ;  /* 0x00000030e090723c */ /* 0x040ff00000081090 */
[C---:B------:R-:W-:Y:S08]  /*368a0*/  HMMA.1688.F32.TF32 R140, R224.reuse, R52, R140 ;  /* 0x00000034e08c723c */ /* 0x040ff0000008108c */
[----:B------:R-:W-:Y:S08]  /*368b0*/  HMMA.1688.F32.TF32 R136, R224, R56, R136 ;  /* 0x00000038e088723c */ /* 0x000ff00000081088 */
[C---:B--2---:R-:W-:Y:S08]  /*368c0*/  HMMA.1688.F32.TF32 R212, R200.reuse, R48, R212 ;  /* 0x00000030c8d4723c */ /* 0x044ff000000810d4 */
[C---:B----4-:R-:W-:Y:S08]  /*368d0*/  HMMA.1688.F32.TF32 R204, R200.reuse, R40, R204 ;  /* 0x00000028c8cc723c */ /* 0x050ff000000810cc */
[----:B---3--:R-:W-:Y:S08]  /*368e0*/  HMMA.1688.F32.TF32 R240, R200, R36, R240 ;  /* 0x00000024c8f0723c */ /* 0x008ff000000810f0 */
[C---:B------:R-:W-:Y:S08]  /*368f0*/  HMMA.1688.F32.TF32 R248, R196.reuse, R60, R248 ;  /* 0x0000003cc4f8723c */ /* 0x040ff000000810f8 */
[----:B------:R-:W-:Y:S11]  /*36900*/  HMMA.1688.F32.TF32 R196, R196, R64, R244 ;  /* 0x00000040c4c4723c */ /* 0x000ff600000810f4 */
[----:B------:R-:W-:Y:S04]  /*36910*/  @!UPT UIADD3 URZ, URZ, URZ, URZ ;  /* 0x0000003f3f3ff290 */ /* 0x000fe8000fffe03f */
[----:B------:R-:W-:Y:S04]  /*36920*/  STL.64 [R1+0x1b0], R248 ;  /* 0x0001b0f801007387 */ /* 0x000fe80000100a00 */
[----:B------:R-:W-:Y:S04]  /*36930*/  STL.64 [R1+0x1b8], R250 ;  /* 0x0001b8fa01007387 */ /* 0x000fe80000100a00 */
[----:B------:R-:W-:Y:S04]  /*36940*/  STL.64 [R1+0x190], R196 ;  /* 0x000190c401007387 */ /* 0x000fe80000100a00 */
[----:B------:R1:W-:Y:S02]  /*36950*/  STL.64 [R1+0x198], R198 ;  /* 0x000198c601007387 */ /* 0x0003e40000100a00 */
[----:B-1----:R-:W-:Y:S02]  /*36960*/  HMMA.1688.F32.TF32 R196, R200, R44, R208 ;  /* 0x0000002cc8c4723c */ /* 0x002fe400000810d0 */
[----:B------:R-:W-:Y:S04]  /*36970*/  STL.64 [R1+0x180], R240 ;  /* 0x000180f001007387 */ /* 0x000fe80000100a00 */
[----:B------:R-:W-:Y:S04]  /*36980*/  STL.64 [R1+0x188], R242 ;  /* 0x000188f201007387 */ /* 0x000fe80000100a00 */
[----:B------:R-:W-:Y:S04]  /*36990*/  STL.64 [R1+0x170], R204 ;  /* 0x000170cc01007387 */ /* 0x000fe80000100a00 */
[----:B------:R-:W-:Y:S09]  /*369a0*/  STL.64 [R1+0x178], R206 ;  /* 0x000178ce01007387 */ /* 0x000ff20000100a00 */
[----:B------:R1:W-:Y:S01]  /*369b0*/  STL.64 [R1+0x160], R196 ;  /* 0x000160c401007387 */ /* 0x0003e20000100a00 */
[----:B------:R-:W-:Y:S01]  /*369c0*/  IMAD.MOV.U32 R2, RZ, RZ, R198 ;  /* 0x000000ffff027224 */ /* 0x000fe200078e00c6 */
[----:B------:R-:W-:-:S02]  /*369d0*/  MOV R252, R199 ;  /* 0x000000c700fc7202 */ /* 0x000fc40000000f00 */
[C---:B-1----:R-:W-:Y:S03]  /*369e0*/  HMMA.1688.F32.TF32 R196, R200.reuse, R52, R216 ;  /* 0x00000034c8c4723c */ /* 0x042fe600000810d8 */
[----:B------:R-:W-:Y:S04]  /*369f0*/  STL [R1+0x1ed8], R252 ;  /* 0x001ed8fc01007387 */ /* 0x000fe80000100800 */
[----:B------:R-:W-:Y:S04]  /*36a00*/  STL [R1+0x1ed4], R2 ;  /* 0x001ed40201007387 */ /* 0x000fe80000100800 */
[----:B------:R-:W-:Y:S01]  /*36a10*/  STL.64 [R1+0x1ec8], R214 ;  /* 0x001ec8d601007387 */ /* 0x000fe20000100a00 */
[C---:B------:R-:W-:Y:S03]  /*36a20*/  HMMA.1688.F32.TF32 R216, R200.reuse, R56, R228 ;  /* 0x00000038c8d8723c */ /* 0x040fe600000810e4 */
[----:B------:R1:W-:Y:S09]  /*36a30*/  STL.64 [R1+0x1ec0], R212 ;  /* 0x001ec0d401007387 */ /* 0x0003f20000100a00 */
[----:B------:R-:W-:Y:S01]  /*36a40*/  IMAD.MOV.U32 R211, RZ, RZ, R196 ;  /* 0x000000ffffd37224 */ /* 0x000fe200078e00c4 */
[----:B------:R-:W-:Y:S01]  /*36a50*/  MOV R209, R198 ;  /* 0x000000c600d17202 */ /* 0x000fe20000000f00 */
[----:B------:R-:W-:Y:S01]  /*36a60*/  IMAD.MOV.U32 R210, RZ, RZ, R197 ;  /* 0x000000ffffd27224 */ /* 0x000fe200078e00c5 */
[----:B-1----:R-:W-:Y:S01]  /*36a70*/  HMMA.1688.F32.TF32 R212, R200, R64, R236 ;  /* 0x00000040c8d4723c */ /* 0x002fe200000810ec */
[----:B------:R-:W-:-:S07]  /*36a80*/  IMAD.MOV.U32 R208, RZ, RZ, R199 ;  /* 0x000000ffffd07224 */ /* 0x000fce00078e00c7 */
[----:B------:R-:W-:Y:S07]  /*36a90*/  HMMA.1688.F32.TF32 R196, R200, R60, R232 ;  /* 0x0000003cc8c4723c */ /* 0x000fee00000810e8 */
[----:B------:R-:W-:Y:S01]  /*36aa0*/  MOV R203, R4 ;  /* 0x0000000400cb7202 */ /* 0x000fe20000000f00 */
[----:B------:R-:W-:Y:S01]  /*36ab0*/  IMAD.MOV.U32 R202, RZ, RZ, R5 ;  /* 0x000000ffffca7224 */ /* 0x000fe200078e0005 */
[----:B------:R-:W-:Y:S01]  /*36ac0*/  MOV R200, R7 ;  /* 0x0000000700c87202 */ /* 0x000fe20000000f00 */
[----:B------:R-:W-:-:S02]  /*36ad0*/  IMAD.MOV.U32 R201, RZ, RZ, R6 ;  /* 0x000000ffffc97224 */ /* 0x000fc400078e0006 */
[----:B------:R-:W-:Y:S04]  /*36ae0*/  HMMA.1688.F32.TF32 R4, R220, R40, R8 ;  /* 0x00000028dc04723c */ /* 0x000fe80000081008 */
[----:B------:R-:W-:Y:S01]  /*36af0*/  IMAD.MOV.U32 R207, RZ, RZ, R212 ;  /* 0x000000ffffcf7224 */ /* 0x000fe200078e00d4 */
[----:B------:R-:W-:Y:S01]  /*36b00*/  MOV R206, R213 ;  /* 0x000000d500ce7202 */ /* 0x000fe20000000f00 */
[----:B------:R-:W-:Y:S02]  /*36b10*/  IMAD.MOV.U32 R205, RZ, RZ, R214 ;  /* 0x000000ffffcd7224 */ /* 0x000fe400078e00d6 */
[----:B------:R-:W-:Y:S01]  /*36b20*/  IMAD.MOV.U32 R204, RZ, RZ, R215 ;  /* 0x000000ffffcc7224 */ /* 0x000fe200078e00d7 */
[C---:B------:R-:W-:Y:S08]  /*36b30*/  HMMA.1688.F32.TF32 R248, R224.reuse, R36, R156 ;  /* 0x00000024e0f8723c */ /* 0x040ff0000008109c */
[C---:B------:R-:W-:Y:S01]  /*36b40*/  HMMA.1688.F32.TF32 R244, R224.reuse, R40, R152 ;  /* 0x00000028e0f4723c */ /* 0x040fe20000081098 */
[----:B------:R-:W-:Y:S04]  /*36b50*/  STL [R1+0x1ee8], R208 ;  /* 0x001ee8d001007387 */ /* 0x000fe80000100800 */
[----:B------:R-:W-:Y:S02]  /*36b60*/  LDS R8, [R3+0x3c200] ;  /* 0x03c2000003087984 */ /* 0x000fe40000000800 */
[----:B------:R-:W-:Y:S01]  /*36b70*/  IMAD.MOV.U32 R215, RZ, RZ, R4 ;  /* 0x000000ffffd77224 */ /* 0x000fe200078e0004 */
[----:B------:R-:W-:Y:S01]  /*36b80*/  MOV R213, R6 ;  /* 0x0000000600d57202 */ /* 0x000fe20000000f00 */
[----:B------:R-:W-:Y:S01]  /*36b90*/  IMAD.MOV.U32 R214, RZ, RZ, R5 ;  /* 0x000000ffffd67224 */ /* 0x000fe200078e0005 */
[-C--:B------:R-:W-:Y:S01]  /*36ba0*/  HMMA.1688.F32.TF32 R240, R224, R44.reuse, R148 ;  /* 0x0000002ce0f0723c */ /* 0x080fe20000081094 */
[----:B------:R-:W-:Y:S01]  /*36bb0*/  IMAD.MOV.U32 R212, RZ, RZ, R7 ;  /* 0x000000ffffd47224 */ /* 0x000fe200078e0007 */
[----:B------:R-:W-:Y:S04]  /*36bc0*/  LDS R10, [R3+0x3e200] ;  /* 0x03e20000030a7984 */ /* 0x000fe80000000800 */
[----:B------:R-:W-:Y:S02]  /*36bd0*/  LDS R9, [R0+0x3c200] ;  /* 0x03c2000000097984 */ /* 0x000fe40000000800 */
[----:B------:R-:W-:Y:S02]  /*36be0*/  HMMA.1688.F32.TF32 R4, R220, R44, R12 ;  /* 0x0000002cdc04723c */ /* 0x000fe4000008100c */
[----:B------:R-:W-:Y:S06]  /*36bf0*/  STL [R1+0x1ee4], R209 ;  /* 0x001ee4d101007387 */ /* 0x000fec0000100800 */
[C---:B------:R-:W-:Y:S08]  /*36c00*/  HMMA.1688.F32.TF32 R132, R224.reuse, R60, R132 ;  /* 0x0000003ce084723c */ /* 0x040ff00000081084 */
[----:B------:R-:W-:Y:S01]  /*36c10*/  HMMA.1688.F32.TF32 R128, R224, R64, R128 ;  /* 0x00000040e080723c */ /* 0x000fe20000081080 */
[----:B------:R-:W-:Y:S01]  /*36c20*/  MOV R152, R83 ;  /* 0x0000005300987202 */ /* 0x000fe20000000f00 */
        /* <DEDUP_REMOVED lines=10> */
[----:B------:R-:W-:-:S02]  /*36cd0*/  IMAD.MOV.U32 R228, RZ, RZ, R7 ;  /* 0x000000ffffe47224 */ /* 0x000fc400078e0007 */
[----:B------:R-:W-:Y:S01]  /*36ce0*/  HMMA.1688.F32.TF32 R4, R220, R48, R16 ;  /* 0x00000030dc04723c */ /* 0x000fe20000081010 */
[----:B------:R-:W-:Y:S04]  /*36cf0*/  LDS R16, [R3+0x3c000] ;  /* 0x03c0000003107984 */ /* 0x000fe80000000800 */
[----:B------:R-:W-:Y:S04]  /*36d00*/  LDS R18, [R3+0x3e000] ;  /* 0x03e0000003127984 */ /* 0x000fe80000000800 */
[----:B------:R-:W-:Y:S04]  /*36d10*/  LDS R17, [R0+0x3c000] ;  /* 0x03c0000000117984 */ /* 0x000fe80000000800 */
[----:B------:R-:W1:Y:S01]  /*36d20*/  LDS R19, [R0+0x3e000] ;  /* 0x03e0000000137984 */ /* 0x000e620000000800 */
[----:B------:R-:W-:-:S02]  /*36d30*/  IMAD.MOV.U32 R158, RZ, RZ, R67 ;  /* 0x000000ffff9e7224 */ /* 0x000fc400078e0043 */
[----:B------:R-:W-:Y:S01]  /*36d40*/  IMAD.MOV.U32 R159, RZ, RZ, R107 ;  /* 0x000000ffff9f7224 */ /* 0x000fe200078e006b */
[----:B------:R-:W-:Y:S04]  /*36d50*/  LDS R14, [R3+0x3e100] ;  /* 0x03e10000030e7984 */ /* 0x000fe80000000800 */
[----:B------:R-:W-:Y:S03]  /*36d60*/  LDS R13, [R0+0x3c100] ;  /* 0x03c10000000d7984 */ /* 0x000fe60000000800 */
[----:B------:R-:W-:Y:S01]  /*36d70*/  MOV R235, R4 ;  /* 0x0000000400eb7202 */ /* 0x000fe20000000f00 */
[----:B------:R-:W-:Y:S01]  /*36d80*/  IMAD.MOV.U32 R234, RZ, RZ, R5 ;  /* 0x000000ffffea7224 */ /* 0x000fe200078e0005 */
[----:B------:R-:W-:Y:S01]  /*36d90*/  MOV R232, R7 ;  /* 0x0000000700e87202 */ /* 0x000fe20000000f00 */
[----:B------:R-:W-:Y:S01]  /*36da0*/  IMAD.MOV.U32 R233, RZ, RZ, R6 ;  /* 0x000000ffffe97224 */ /* 0x000fe200078e0006 */
[----:B------:R-:W-:Y:S01]  /*36db0*/  LDS R15, [R0+0x3e100] ;  /* 0x03e10000000f7984 */ /* 0x000fe20000000800 */
        /* <DEDUP_REMOVED lines=8> */
[----:B------:R2:W-:Y:S04]  /*36e40*/  STL [R1+0x1ee0], R210 ;  /* 0x001ee0d201007387 */ /* 0x0005e80000100800 */
[----:B------:R3:W-:Y:S03]  /*36e50*/  STL [R1+0x1edc], R211 ;  /* 0x001edcd301007387 */ /* 0x0007e60000100800 */
[C---:B-1----:R-:W-:Y:S01]  /*36e60*/  HMMA.1688.F32.TF32 R24, R16.reuse, R42, R72 ;  /* 0x0000002a1018723c */ /* 0x042fe20000081048 */
[----:B------:R1:W-:Y:S04]  /*36e70*/  STL [R1+0x1ef0], R218 ;  /* 0x001ef0da01007387 */ /* 0x0003e80000100800 */
[----:B------:R4:W-:Y:S03]  /*36e80*/  STL [R1+0x1eec], R219 ;  /* 0x001eecdb01007387 */ /* 0x0009e60000100800 */
[----:B------:R-:W-:Y:S08]  /*36e90*/  HMMA.1688.F32.TF32 R20, R16, R46, R76 ;  /* 0x0000002e1014723c */ /* 0x000ff0000008104c */
[----:B--2---:R-:W-:Y:S01]  /*36ea0*/  IMAD.MOV.U32 R210, RZ, RZ, R4 ;  /* 0x000000ffffd27224 */ /* 0x004fe200078e0004 */
[----:B---3--:R-:W-:Y:S01]  /*36eb0*/  MOV R211, R5 ;  /* 0x0000000500d37202 */ /* 0x008fe20000000f00 */
[----:B------:R-:W-:-:S02]  /*36ec0*/  IMAD.MOV.U32 R252, RZ, RZ, R6 ;  /* 0x000000fffffc7224 */ /* 0x000fc400078e0006 */
[----:B------:R-:W-:Y:S02]  /*36ed0*/  IMAD.MOV.U32 R2, RZ, RZ, R7 ;  /* 0x000000ffff027224 */ /* 0x000fe400078e0007 */
[----:B------:R-:W-:Y:S01]  /*36ee0*/  HMMA.1688.F32.TF32 R4, R220, R60, R28 ;  /* 0x0000003cdc04723c */ /* 0x000fe2000008101c */
[----:B------:R-:W-:Y:S07]  /*36ef0*/  STL.64 [R1+0x1e38], R250 ;  /* 0x001e38fa01007387 */ /* 0x000fee0000100a00 */
[----:B------:R-:W-:Y:S01]  /*36f00*/  HMMA.1688.F32.TF32 R28, R16, R38, R68 ;  /* 0x00000026101c723c */ /* 0x000fe20000081044 */
        /* <DEDUP_REMOVED lines=13> */
[----:B-1----:R-:W-:-:S03]  /*36fe0*/  MOV R218, R4 ;  /* 0x0000000400da7202 */ /* 0x002fc60000000f00 */
[----:B------:R-:W-:Y:S01]  /*36ff0*/  STL.64 [R1+0x1ea8], R130 ;  /* 0x001ea88201007387 */ /* 0x000fe20000100a00 */
[----:B----4-:R-:W-:Y:S01]  /*37000*/  IMAD.MOV.U32 R219, RZ, RZ, R5 ;  /* 0x000000ffffdb7224 */ /* 0x010fe200078e0005 */
[----:B------:R-:W-:Y:S02]  /*37010*/  MOV R209, R7 ;  /* 0x0000000700d17202 */ /* 0x000fe40000000f00 */
[----:B------:R-:W-:Y:S01]  /*37020*/  STL.64 [R1+0x1ea0], R128 ;  /* 0x001ea08001007387 */ /* 0x000fe20000100a00 */
[----:B------:R-:W-:-:S03]  /*37030*/  IMAD.MOV.U32 R208, RZ, RZ, R6 ;  /* 0x000000ffffd07224 */ /* 0x000fc600078e0006 */
[----:B------:R1:W-:Y:S01]  /*37040*/  STL.64 [R1+0x200], R28 ;  /* 0x0002001c01007387 */ /* 0x0003e20000100a00 */
[----:B------:R-:W-:Y:S03]  /*37050*/  HMMA.1688.F32.TF32 R4, R220, R64, R32 ;  /* 0x00000040dc04723c */ /* 0x000fe60000081020 */
[----:B------:R2:W-:Y:S04]  /*37060*/  STL.64 [R1+0x208], R30 ;  /* 0x0002081e01007387 */ /* 0x0005e80000100a00 */
[----:B------:R3:W-:Y:S01]  /*37070*/  STL.64 [R1+0x1f0], R24 ;  /* 0x0001f01801007387 */ /* 0x0007e20000100a00 */
[----:B------:R-:W-:-:S03]  /*37080*/  IMAD.MOV.U32 R32, RZ, RZ, R99 ;  /* 0x000000ffff207224 */ /* 0x000fc600078e0063 */
[----:B------:R2:W-:Y:S01]  /*37090*/  STL.64 [R1+0x1f8], R26 ;  /* 0x0001f81a01007387 */ /* 0x0005e20000100a00 */
[----:B------:R-:W-:-:S03]  /*370a0*/  MOV R33, R92 ;  /* 0x0000005c00217202 */ /* 0x000fc60000000f00 */
[----:B------:R-:W4:Y:S01]  /*370b0*/  LDL.LU R99, [R1+0x1f60] ;  /* 0x001f600001637983 */ /* 0x000f220000300800 */
[----:B------:R-:W-:-:S03]  /*370c0*/  IMAD.MOV.U32 R34, RZ, RZ, R93 ;  /* 0x000000ffff227224 */ /* 0x000fc600078e005d */
[----:B------:R2:W-:Y:S01]  /*370d0*/  STL.64 [R1+0x1e0], R20 ;  /* 0x0001e01401007387 */ /* 0x0005e20000100a00 */
[----:B------:R-:W-:-:S03]  /*370e0*/  IMAD.MOV.U32 R35, RZ, RZ, R94 ;  /* 0x000000ffff237224 */ /* 0x000fc600078e005e */
[----:B------:R3:W-:Y:S01]  /*370f0*/  STL.64 [R1+0x1e8], R22 ;  /* 0x0001e81601007387 */ /* 0x0007e20000100a00 */
[----:B-1----:R-:W-:-:S03]  /*37100*/  MOV R28, R95 ;  /* 0x0000005f001c7202 */ /* 0x002fc60000000f00 */
[----:B------:R-:W4:Y:S01]  /*37110*/  LDL.LU R92, [R1+0x1f5c] ;  /* 0x001f5c00015c7983 */ /* 0x000f220000300800 */
[----:B------:R-:W-:-:S03]  /*37120*/  IMAD.MOV.U32 R29, RZ, RZ, R88 ;  /* 0x000000ffff1d7224 */ /* 0x000fc600078e0058 */
[----:B------:R-:W4:Y:S01]  /*37130*/  LDL.LU R93, [R1+0x1f58] ;  /* 0x001f5800015d7983 */ /* 0x000f220000300800 */
[----:B--2---:R-:W-:-:S03]  /*37140*/  IMAD.MOV.U32 R30, RZ, RZ, R89 ;  /* 0x000000ffff1e7224 */ /* 0x004fc600078e0059 */
[----:B------:R-:W4:Y:S01]  /*37150*/  LDL.LU R94, [R1+0x1f54] ;  /* 0x001f5400015e7983 */ /* 0x000f220000300800 */
[----:B------:R-:W-:-:S03]  /*37160*/  MOV R31, R90 ;  /* 0x0000005a001f7202 */ /* 0x000fc60000000f00 */
[----:B------:R-:W4:Y:S01]  /*37170*/  LDL.LU R95, [R1+0x1f50] ;  /* 0x001f5000015f7983 */ /* 0x000f220000300800 */
[----:B---3--:R-:W-:-:S03]  /*37180*/  IMAD.MOV.U32 R24, RZ, RZ, R91 ;  /* 0x000000ffff187224 */ /* 0x008fc600078e005b */
        /* <DEDUP_REMOVED lines=8> */
[----:B------:R-:W3:Y:S01]  /*37210*/  LDL.LU R84, [R1+0x1f3c] ;  /* 0x001f3c0001547983 */ /* 0x000ee20000300800 */
[----:B------:R-:W-:-:S03]  /*37220*/  MOV R249, R80 ;  /* 0x0000005000f97202 */ /* 0x000fc60000000f00 */
[----:B------:R-:W3:Y:S01]  /*37230*/  LDL.LU R85, [R1+0x1f38] ;  /* 0x001f380001557983 */ /* 0x000ee20000300800 */
[----:B------:R-:W-:-:S03]  /*37240*/  IMAD.MOV.U32 R250, RZ, RZ, R81 ;  /* 0x000000fffffa7224 */ /* 0x000fc600078e0051 */
[----:B------:R-:W3:Y:S01]  /*37250*/  LDL.LU R86, [R1+0x1f34] ;  /* 0x001f340001567983 */ /* 0x000ee20000300800 */
[----:B------:R-:W-:-:S03]  /*37260*/  IMAD.MOV.U32 R251, RZ, RZ, R82 ;  /* 0x000000fffffb7224 */ /* 0x000fc600078e0052 */
[----:B------:R-:W3:Y:S04]  /*37270*/  LDL.LU R87, [R1+0x1f30] ;  /* 0x001f300001577983 */ /* 0x000ee80000300800 */
[----:B------:R-:W2:Y:S04]  /*37280*/  LDL.LU R80, [R1+0x1f2c] ;  /* 0x001f2c0001507983 */ /* 0x000ea80000300800 */
[----:B------:R-:W2:Y:S04]  /*37290*/  LDL.LU R81, [R1+0x1f28] ;  /* 0x001f280001517983 */ /* 0x000ea80000300800 */
[----:B------:R-:W2:Y:S04]  /*372a0*/  LDL.LU R82, [R1+0x1f24] ;  /* 0x001f240001527983 */ /* 0x000ea80000300800 */
[----:B------:R-:W2:Y:S04]  /*372b0*/  LDL.LU R83, [R1+0x1f20] ;  /* 0x001f200001537983 */ /* 0x000ea80000300800 */
[----:B------:R-:W2:Y:S04]  /*372c0*/  LDL.LU R66, [R1+0x1f1c] ;  /* 0x001f1c0001427983 */ /* 0x000ea80000300800 */
[----:B------:R-:W2:Y:S04]  /*372d0*/  LDL.LU R62, [R1+0x1f18] ;  /* 0x001f1800013e7983 */ /* 0x000ea80000300800 */
[----:B------:R-:W3:Y:S01]  /*372e0*/  LDL.LU R54, [R1+0x1f14] ;  /* 0x001f140001367983 */ /* 0x000ee20000300800 */
[----:B------:R-:W-:-:S03]  /*372f0*/  IMAD.MOV.U32 R20, RZ, RZ, R55 ;  /* 0x000000ffff147224 */ /* 0x000fc600078e0037 */
[----:B------:R-:W2:Y:S01]  /*37300*/  LDL.LU R244, [R1] ;  /* 0x0000000001f47983 */ /* 0x000ea20000300800 */
[----:B------:R-:W-:-:S03]  /*37310*/  IMAD.MOV.U32 R21, RZ, RZ, R50 ;  /* 0x000000ffff157224 */ /* 0x000fc600078e0032 */
[----:B------:R-:W2:Y:S01]  /*37320*/  LDL.LU R245, [R1+0x4] ;  /* 0x0000040001f57983 */ /* 0x000ea20000300800 */
[----:B------:R-:W-:-:S03]  /*37330*/  MOV R22, R51 ;  /* 0x0000003300167202 */ /* 0x000fc60000000f00 */
[----:B------:R-:W2:Y:S04]  /*37340*/  LDL.LU R246, [R1+0x8] ;  /* 0x0000080001f67983 */ /* 0x000ea80000300800 */
[----:B------:R-:W2:Y:S04]  /*37350*/  LDL.LU R247, [R1+0xc] ;  /* 0x00000c0001f77983 */ /* 0x000ea80000300800 */
[----:B------:R-:W3:Y:S04]  /*37360*/  LDL.LU R55, [R1+0x1f10] ;  /* 0x001f100001377983 */ /* 0x000ee80000300800 */
[----:B------:R-:W2:Y:S04]  /*37370*/  LDL.LU R50, [R1+0x1f0c] ;  /* 0x001f0c0001327983 */ /* 0x000ea80000300800 */
[----:B------:R-:W2:Y:S01]  /*37380*/  LDL.LU R51, [R1+0x1f08] ;  /* 0x001f080001337983 */ /* 0x000ea20000300800 */
[----:B------:R-:W-:-:S03]  /*37390*/  IMAD.MOV.U32 R23, RZ, RZ, R63 ;  /* 0x000000ffff177224 */ /* 0x000fc600078e003f */
[----:B------:R-:W4:Y:S04]  /*373a0*/  LDL.LU R63, [R1+0x1f04] ;  /* 0x001f0400013f7983 */ /* 0x000f280000300800 */
[----:B------:R-:W4:Y:S04]  /*373b0*/  LDL.LU R58, [R1+0x1f00] ;  /* 0x001f0000013a7983 */ /* 0x000f280000300800 */
[----:B------:R-:W4:Y:S04]  /*373c0*/  LDL.LU R59, [R1+0x1efc] ;  /* 0x001efc00013b7983 */ /* 0x000f280000300800 */
[----:B------:R-:W4:Y:S01]  /*373d0*/  LDL.LU R67, [R1+0x1ef8] ;  /* 0x001ef80001437983 */ /* 0x000f220000300800 */
        /* <DEDUP_REMOVED lines=8> */
[C---:B------:R-:W-:Y:S03]  /*37460*/  HMMA.1688.F32.TF32 R164, R8.reuse, R38, R164 ;  /* 0x0000002608a4723c */ /* 0x040fe600000810a4 */
[----:B------:R-:W4:Y:S05]  /*37470*/  LDL.LU R107, [R1+0x1ef4] ;  /* 0x001ef400016b7983 */ /* 0x000f2a0000300800 */
[----:B------:R-:W-:Y:S01]  /*37480*/  HMMA.1688.F32.TF32 R168, R8, R42, R168 ;  /* 0x0000002a08a8723c */ /* 0x000fe200000810a8 */
[----:B------:R-:W-:-:S07]  /*37490*/  IMAD.MOV.U32 R240, RZ, RZ, R210 ;  /* 0x000000fffff07224 */ /* 0x000fce00078e00d2 */
[----:B------:R-:W-:Y:S01]  /*374a0*/  HMMA.1688.F32.TF32 R172, R8, R46, R172 ;  /* 0x0000002e08ac723c */ /* 0x000fe200000810ac */
[----:B------:R-:W-:-:S07]  /*374b0*/  MOV R241, R211 ;  /* 0x000000d300f17202 */ /* 0x000fce0000000f00 */
[C---:B---3--:R-:W-:Y:S08]  /*374c0*/  HMMA.1688.F32.TF32 R84, R16.reuse, R54, R84 ;  /* 0x000000361054723c */ /* 0x048ff00000081054 */
[-C--:B--2---:R-:W-:Y:S08]  /*374d0*/  HMMA.1688.F32.TF32 R68, R16, R50.reuse, R80 ;  /* 0x000000321044723c */ /* 0x084ff00000081050 */
[C---:B------:R-:W-:Y:S07]  /*374e0*/  HMMA.1688.F32.TF32 R176, R8.reuse, R50, R176 ;  /* 0x0000003208b0723c */ /* 0x040fee00000810b0 */
[----:B------:R-:W-:Y:S01]  /*374f0*/  STL.64 [R1+0x1eb8], R86 ;  /* 0x001eb85601007387 */ /* 0x000fe20000100a00 */
[C---:B------:R-:W-:Y:S07]  /*37500*/  HMMA.1688.F32.TF32 R180, R8.reuse, R54, R180 ;  /* 0x0000003608b4723c */ /* 0x040fee00000810b4 */
[----:B------:R2:W-:Y:S01]  /*37510*/  STL.64 [R1+0x1d0], R68 ;  /* 0x0001d04401007387 */ /* 0x0005e20000100a00 */
[C---:B----4-:R-:W-:Y:S03]  /*37520*/  HMMA.1688.F32.TF32 R184, R8.reuse, R58, R184 ;  /* 0x0000003a08b8723c */ /* 0x050fe600000810b8 */
[----:B------:R3:W-:Y:S05]  /*37530*/  STL.64 [R1+0x1d8], R70 ;  /* 0x0001d84601007387 */ /* 0x0007ea0000100a00 */
[C---:B------:R-:W-:Y:S01]  /*37540*/  HMMA.1688.F32.TF32 R188, R8.reuse, R62, R188 ;  /* 0x0000003e08bc723c */ /* 0x040fe200000810bc */
[----:B------:R4:W-:Y:S07]  /*37550*/  STL.64 [R1+0x1eb0], R84 ;  /* 0x001eb05401007387 */ /* 0x0009ee0000100a00 */
[----:B------:R-:W-:Y:S08]  /*37560*/  HMMA.1688.F32.TF32 R192, R8, R66, R192 ;  /* 0x0000004208c0723c */ /* 0x000ff000000810c0 */
[----:B-1----:R-:W-:Y:S07]  /*37570*/  HMMA.1688.F32.TF32 R8, R4, R38, R244 ;  /* 0x000000260408723c */ /* 0x002fee00000810f4 */
        /* <DEDUP_REMOVED lines=8> */
[----:B------:R-:W4:Y:S04]  /*37600*/  LDL.LU R210, [R1+0x1ee0] ;  /* 0x001ee00001d27983 */ /* 0x000f280000300800 */
[----:B------:R-:W4:Y:S01]  /*37610*/  LDL.LU R211, [R1+0x1edc] ;  /* 0x001edc0001d37983 */ /* 0x000f220000300800 */
[----:B------:R-:W-:Y:S01]  /*37620*/  HMMA.1688.F32.TF32 R100, R12, R38, R100 ;  /* 0x000000260c64723c */ /* 0x000fe20000081064 */
[----:B------:R-:W-:-:S02]  /*37630*/  IMAD.MOV.U32 R242, RZ, RZ, R252 ;  /* 0x000000fffff27224 */ /* 0x000fc400078e00fc */
[----:B------:R-:W4:Y:S01]  /*37640*/  LDL.LU R252, [R1+0x1ed8] ;  /* 0x001ed80001fc7983 */ /* 0x000f220000300800 */
[----:B------:R-:W-:-:S03]  /*37650*/  IMAD.MOV.U32 R243, RZ, RZ, R2 ;  /* 0x000000fffff37224 */ /* 0x000fc600078e0002 */
[----:B------:R-:W4:Y:S01]  /*37660*/  LDL.LU R2, [R1+0x1ed4] ;  /* 0x001ed40001027983 */ /* 0x000f220000300800 */
        /* <DEDUP_REMOVED lines=16> */
[C---:B------:R-:W-:Y:S08]  /*37770*/  HMMA.1688.F32.TF32 R88, R16.reuse, R58, R88 ;  /* 0x0000003a1058723c */ /* 0x040ff00000081058 */
[C---:B------:R-:W-:Y:S08]  /*37780*/  HMMA.1688.F32.TF32 R92, R16.reuse, R62, R92 ;  /* 0x0000003e105c723c */ /* 0x040ff0000008105c */
[----:B------:R-:W-:Y:S08]  /*37790*/  HMMA.1688.F32.TF32 R96, R16, R66, R96 ;  /* 0x000000421060723c */ /* 0x000ff00000081060 */
[C---:B------:R-:W-:Y:S08]  /*377a0*/  HMMA.1688.F32.TF32 R16, R4.reuse, R46, R248 ;  /* 0x0000002e0410723c */ /* 0x040ff000000810f8 */
[----:B------:R-:W-:Y:S01]  /*377b0*/  HMMA.1688.F32.TF32 R20, R4, R50, R20 ;  /* 0x000000320414723c */ /* 0x000fe20000081014 */
[----:B------:R-:W-:Y:S01]  /*377c0*/  MOV R251, R220 ;  /* 0x000000dc00fb7202 */ /* 0x000fe20000000f00 */
[----:B------:R-:W-:-:S06]  /*377d0*/  IMAD.MOV.U32 R250, RZ, RZ, R221 ;  /* 0x000000fffffa7224 */ /* 0x000fcc00078e00dd */
[----:B------:R-:W-:Y:S01]  /*377e0*/  HMMA.1688.F32.TF32 R24, R4, R54, R24 ;  /* 0x000000360418723c */ /* 0x000fe20000081018 */
[----:B------:R-:W-:-:S07]  /*377f0*/  IMAD.MOV.U32 R249, RZ, RZ, R222 ;  /* 0x000000fffff97224 */ /* 0x000fce00078e00de */
[C---:B------:R-:W-:Y:S08]  /*37800*/  HMMA.1688.F32.TF32 R28, R4.reuse, R58, R28 ;  /* 0x0000003a041c723c */ /* 0x040ff0000008101c */
[----:B------:R-:W-:Y:S01]  /*37810*/  HMMA.1688.F32.TF32 R32, R4, R62, R32 ;  /* 0x0000003e0420723c */ /* 0x000fe20000081020 */
[----:B------:R-:W-:-:S07]  /*37820*/  MOV R248, R223 ;  /* 0x000000df00f87202 */ /* 0x000fce0000000f00 */
[----:B------:R-:W-:Y:S01]  /*37830*/  HMMA.1688.F32.TF32 R4, R4, R66, R156 ;  /* 0x000000420404723c */ /* 0x000fe2000008109c */
[----:B--2---:R-:W-:Y:S02]  /*37840*/  IMAD.MOV.U32 R155, RZ, RZ, R208 ;  /* 0x000000ffff9b7224 */ /* 0x004fe400078e00d0 */
[----:B------:R-:W2:Y:S01]  /*37850*/  LDL.LU R208, [R1+0x170] ;  /* 0x0001700001d07983 */ /* 0x000ea20000300800 */
[----:B---3--:R-:W-:-:S03]  /*37860*/  IMAD.MOV.U32 R154, RZ, RZ, R209 ;  /* 0x000000ffff9a7224 */ /* 0x008fc600078e00d1 */
[----:B------:R-:W2:Y:S01]  /*37870*/  LDL.LU R209, [R1+0x174] ;  /* 0x0001740001d17983 */ /* 0x000ea20000300800 */
[----:B----4-:R-:W-:-:S03]  /*37880*/  MOV R153, R210 ;  /* 0x000000d200997202 */ /* 0x010fc60000000f00 */
[----:B------:R-:W2:Y:S01]  /*37890*/  LDL.LU R210, [R1+0x178] ;  /* 0x0001780001d27983 */ /* 0x000ea20000300800 */
[----:B------:R-:W-:-:S03]  /*378a0*/  IMAD.MOV.U32 R152, RZ, RZ, R211 ;  /* 0x000000ffff987224 */ /* 0x000fc600078e00d3 */
        /* <DEDUP_REMOVED lines=44> */
[----:B------:R-:W2:Y:S01]  /*37b70*/  LDS R207, [R0+0x3e400] ;  /* 0x03e4000000cf7984 */ /* 0x000ea20000000800 */
[----:B------:R-:W-:-:S03]  /*37b80*/  MOV R150, R2 ;  /* 0x0000000200967202 */ /* 0x000fc60000000f00 */
[----:B------:R-:W4:Y:S04]  /*37b90*/  LDL.LU R148, [R1+0x160] ;  /* 0x0001600001947983 */ /* 0x000f280000300800 */
[----:B------:R-:W4:Y:S04]  /*37ba0*/  LDL.LU R149, [R1+0x164] ;  /* 0x0001640001957983 */ /* 0x000f280000300800 */
[----:B------:R-:W4:Y:S01]  /*37bb0*/  LDL.LU R2, [R1+0x1ed0] ;  /* 0x001ed00001027983 */ /* 0x000f220000300800 */
        /* <DEDUP_REMOVED lines=8> */
[----:B------:R-:W2:Y:S04]  /*37c40*/  LDL.LU.64 R214, [R1+0x1ec8] ;  /* 0x001ec80001d67983 */ /* 0x000ea80000300a00 */
[----:B------:R-:W2:Y:S01]  /*37c50*/  LDL.LU.64 R212, [R1+0x1ec0] ;  /* 0x001ec00001d47983 */ /* 0x000ea20000300a00 */
        /* <DEDUP_REMOVED lines=8> */
[----:B------:R-:W-:Y:S01]  /*37ce0*/  IMAD.MOV.U32 R136, RZ, RZ, R231 ;  /* 0x000000ffff887224 */ /* 0x000fe200078e00e7 */
[----:B------:R-:W-:Y:S01]  /*37cf0*/  MOV R137, R230 ;  /* 0x000000e600897202 */ /* 0x000fe20000000f00 */
[----:B------:R-:W-:Y:S01]  /*37d00*/  IMAD.MOV.U32 R138, RZ, RZ, R229 ;  /* 0x000000ffff8a7224 */ /* 0x000fe200078e00e5 */
[----:B------:R-:W-:Y:S01]  /*37d10*/  LDS R230, [R3+0x3e500] ;  /* 0x03e5000003e67984 */ /* 0x000fe20000000800 */
[----:B------:R-:W-:-:S03]  /*37d20*/  IMAD.MOV.U32 R139, RZ, RZ, R228 ;  /* 0x000000ffff8b7224 */ /* 0x000fc600078e00e4 */
[----:B------:R-:W-:Y:S04]  /*37d30*/  LDS R228, [R3+0x3c500] ;  /* 0x03c5000003e47984 */ /* 0x000fe80000000800 */
[----:B------:R-:W-:Y:S04]  /*37d40*/  LDS R229, [R0+0x3c500] ;  /* 0x03c5000000e57984 */ /* 0x000fe80000000800 */
[----:B------:R-:W3:Y:S01]  /*37d50*/  LDS R231, [R0+0x3e500] ;  /* 0x03e5000000e77984 */ /* 0x000ee20000000800 */
[----:B------:R-:W-:Y:S01]  /*37d60*/  MOV R144, R239 ;  /* 0x000000ef00907202 */ /* 0x000fe20000000f00 */
        /* <DEDUP_REMOVED lines=8> */
[C---:B-1----:R-:W-:Y:S08]  /*37df0*/  HMMA.1688.F32.TF32 R128, R232.reuse, R38, R128 ;  /* 0x00000026e880723c */ /* 0x042ff00000081080 */
[C---:B------:R-:W-:Y:S08]  /*37e00*/  HMMA.1688.F32.TF32 R132, R232.reuse, R42, R132 ;  /* 0x0000002ae884723c */ /* 0x040ff00000081084 */
[C---:B------:R-:W-:Y:S08]  /*37e10*/  HMMA.1688.F32.TF32 R136, R232.reuse, R46, R136 ;  /* 0x0000002ee888723c */ /* 0x040ff00000081088 */
[C---:B------:R-:W-:Y:S08]  /*37e20*/  HMMA.1688.F32.TF32 R140, R232.reuse, R50, R140 ;  /* 0x00000032e88c723c */ /* 0x040ff0000008108c */
[----:B------:R-:W-:Y:S08]  /*37e30*/  HMMA.1688.F32.TF32 R144, R232, R54, R144 ;  /* 0x00000036e890723c */ /* 0x000ff00000081090 */
[C---:B---3--:R-:W-:Y:S08]  /*37e40*/  HMMA.1688.F32.TF32 R80, R228.reuse, R38, R80 ;  /* 0x00000026e450723c */ /* 0x048ff00000081050 */
[C---:B------:R-:W-:Y:S08]  /*37e50*/  HMMA.1688.F32.TF32 R208, R228.reuse, R42, R208 ;  /* 0x0000002ae4d0723c */ /* 0x040ff000000810d0 */
[C---:B------:R-:W-:Y:S08]  /*37e60*/  HMMA.1688.F32.TF32 R148, R228.reuse, R46, R148 ;  /* 0x0000002ee494723c */ /* 0x040ff00000081094 */
[C---:B------:R-:W-:Y:S08]  /*37e70*/  HMMA.1688.F32.TF32 R152, R228.reuse, R54, R152 ;  /* 0x00000036e498723c */ /* 0x040ff00000081098 */
[C---:B------:R-:W-:Y:S08]  /*37e80*/  HMMA.1688.F32.TF32 R216, R228.reuse, R58, R216 ;  /* 0x0000003ae4d8723c */ /* 0x040ff000000810d8 */
[----:B------:R-:W-:Y:S08]  /*37e90*/  HMMA.1688.F32.TF32 R196, R228, R62, R196 ;  /* 0x0000003ee4c4723c */ /* 0x000ff000000810c4 */
[C---:B------:R-:W-:Y:S08]  /*37ea0*/  HMMA.1688.F32.TF32 R240, R232.reuse, R58, R240 ;  /* 0x0000003ae8f0723c */ /* 0x040ff000000810f0 */
[C---:B------:R-:W-:Y:S08]  /*37eb0*/  HMMA.1688.F32.TF32 R244, R232.reuse, R62, R244 ;  /* 0x0000003ee8f4723c */ /* 0x040ff000000810f4 */
[----:B------:R-:W-:Y:S08]  /*37ec0*/  HMMA.1688.F32.TF32 R232, R232, R66, R248 ;  /* 0x00000042e8e8723c */ /* 0x000ff000000810f8 */
[C---:B--2---:R-:W-:Y:S08]  /*37ed0*/  HMMA.1688.F32.TF32 R212, R228.reuse, R50, R212 ;  /* 0x00000032e4d4723c */ /* 0x044ff000000810d4 */
[----:B------:R-:W-:Y:S01]  /*37ee0*/  HMMA.1688.F32.TF32 R228, R228, R66, R84 ;  /* 0x00000042e4e4723c */ /* 0x000fe20000081054 */
[----:B------:R1:W5:Y:S04]  /*37ef0*/  LDL.LU.64 R86, [R1+0x1eb8] ;  /* 0x001eb80001567983 */ /* 0x0003680000300a00 */
[----:B------:R1:W5:Y:S04]  /*37f00*/  LDL.LU.64 R84, [R1+0x1eb0] ;  /* 0x001eb00001547983 */ /* 0x0003680000300a00 */
[----:B------:R-:W-:Y:S04]  /*37f10*/  STL.64 [R1+0x90], R128 ;  /* 0x0000908001007387 */ /* 0x000fe80000100a00 */
[----:B------:R2:W-:Y:S04]  /*37f20*/  STL.64 [R1+0x98], R130 ;  /* 0x0000988201007387 */ /* 0x0005e80000100a00 */
[----:B--2---:R-:W2:Y:S04]  /*37f30*/  LDL.LU.64 R130, [R1+0x1ea8] ;  /* 0x001ea80001827983 */ /* 0x004ea80000300a00 */
[----:B------:R-:W2:Y:S04]  /*37f40*/  LDL.LU.64 R128, [R1+0x1ea0] ;  /* 0x001ea00001807983 */ /* 0x000ea80000300a00 */
[----:B------:R-:W3:Y:S04]  /*37f50*/  LDL R40, [R1+0x398] ;  /* 0x0003980001287983 */ /* 0x000ee80000100800 */
        /* <DEDUP_REMOVED lines=18> */
[----:B-1----:R-:W4:Y:S04]  /*38080*/  LDL.LU.64 R242, [R1+0x1e58] ;  /* 0x001e580001f27983 */ /* 0x002f280000300a00 */
[----:B------:R-:W4:Y:S04]  /*38090*/  LDL.LU.64 R240, [R1+0x1e50] ;  /* 0x001e500001f07983 */ /* 0x000f280000300a00 */
[----:B------:R-:W-:Y:S04]  /*380a0*/  STL.64 [R1+0xd0], R244 ;  /* 0x0000d0f401007387 */ /* 0x000fe80000100a00 */
[----:B------:R1:W-:Y:S04]  /*380b0*/  STL.64 [R1+0xd8], R246 ;  /* 0x0000d8f601007387 */ /* 0x0003e80000100a00 */
[----:B-1----:R-:W3:Y:S04]  /*380c0*/  LDL.LU.64 R246, [R1+0x1e48] ;  /* 0x001e480001f67983 */ /* 0x002ee80000300a00 */
[----:B------:R-:W3:Y:S04]  /*380d0*/  LDL.LU.64 R244, [R1+0x1e40] ;  /* 0x001e400001f47983 */ /* 0x000ee80000300a00 */
[----:B------:R-:W3:Y:S04]  /*380e0*/  LDL.LU.64 R250, [R1+0x1e38] ;  /* 0x001e380001fa7983 */ /* 0x000ee80000300a00 */
[----:B------:R-:W3:Y:S04]  /*380f0*/  LDL.LU.64 R248, [R1+0x1e30] ;  /* 0x001e300001f87983 */ /* 0x000ee80000300a00 */
[----:B------:R-:W-:Y:S04]  /*38100*/  STL.64 [R1+0xc0], R232 ;  /* 0x0000c0e801007387 */ /* 0x000fe80000100a00 */
[----:B------:R4:W-:Y:S01]  /*38110*/  STL.64 [R1+0xc8], R234 ;  /* 0x0000c8ea01007387 */ /* 0x0009e20000100a00 */
[----:B------:R-:W-:Y:S01]  /*38120*/  MOV R41, 0x7f ;  /* 0x0000007f00297802 */ /* 0x000fe20000000f00 */
[----:B------:R-:W-:-:S02]  /*38130*/  IMAD.MOV.U32 R252, RZ, RZ, c[0x0][0x188] ;  /* 0x00006200fffc7624 */ /* 0x000fc400078e00ff */
[----:B------:R-:W-:Y:S01]  /*38140*/  IMAD.MOV.U32 R0, RZ, RZ, c[0x0][0x180] ;  /* 0x00006000ff007624 */ /* 0x000fe200078e00ff */
[----:B------:R-:W-:Y:S01]  /*38150*/  UIADD3 UR5, UR5, 0x1, URZ ;  /* 0x0000000105057890 */ /* 0x000fe2000fffe03f */
[----:B------:R-:W-:Y:S01]  /*38160*/  BAR.SYNC.DEFER_BLOCKING 0x0 ;  /* 0x0000000000007b1d */ /* 0x000fe20000010000 */
[C---:B----4-:R-:W-:Y:S08]  /*38170*/  HMMA.1688.F32.TF32 R232, R236.reuse, R46, R240 ;  /* 0x0000002eece8723c */ /* 0x050ff000000810f0 */
[C---:B--2---:R-:W-:Y:S08]  /*38180*/  HMMA.1688.F32.TF32 R44, R236.reuse, R50, R144 ;  /* 0x00000032ec2c723c */ /* 0x044ff00000081090 */
[C---:B---3--:R-:W-:Y:S08]  /*38190*/  HMMA.1688.F32.TF32 R248, R236.reuse, R38, R248 ;  /* 0x00000026ecf8723c */ /* 0x048ff000000810f8 */
[C---:B------:R-:W-:Y:S08]  /*381a0*/  HMMA.1688.F32.TF32 R36, R236.reuse, R42, R244 ;  /* 0x0000002aec24723c */ /* 0x040ff000000810f4 */
[C---:B------:R-:W-:Y:S07]  /*381b0*/  HMMA.1688.F32.TF32 R48, R236.reuse, R54, R140 ;  /* 0x00000036ec30723c */ /* 0x040fee000008108c */
[----:B------:R-:W-:Y:S04]  /*381c0*/  STL.64 [R1+0xa0], R248 ;  /* 0x0000a0f801007387 */ /* 0x000fe80000100a00 */
[----:B------:R-:W-:Y:S04]  /*381d0*/  STL.64 [R1+0xa8], R250 ;  /* 0x0000a8fa01007387 */ /* 0x000fe80000100a00 */
[----:B------:R1:W-:Y:S04]  /*381e0*/  STL.64 [R1+0x70], R36 ;  /* 0x0000702401007387 */ /* 0x0003e80000100a00 */
[----:B------:R-:W-:Y:S04]  /*381f0*/  STL.64 [R1+0x78], R38 ;  /* 0x0000782601007387 */ /* 0x000fe80000100a00 */
[----:B-1----:R-:W2:Y:S04]  /*38200*/  LDL.LU R37, [R1+0x1590] ;  /* 0x0015900001257983 */ /* 0x002ea80000300800 */
[----:B------:R-:W-:Y:S04]  /*38210*/  STL.64 [R1+0x60], R232 ;  /* 0x000060e801007387 */ /* 0x000fe80000100a00 */
[----:B------:R-:W-:Y:S04]  /*38220*/  STL.64 [R1+0x68], R234 ;  /* 0x000068ea01007387 */ /* 0x000fe80000100a00 */
[----:B------:R-:W3:Y:S04]  /*38230*/  LDL.LU R36, [R1+0x1594] ;  /* 0x0015940001247983 */ /* 0x000ee80000300800 */
[----:B------:R-:W-:Y:S04]  /*38240*/  STL.64 [R1+0x40], R44 ;  /* 0x0000402c01007387 */ /* 0x000fe80000100a00 */
[----:B------:R1:W-:Y:S04]  /*38250*/  STL.64 [R1+0x48], R46 ;  /* 0x0000482e01007387 */ /* 0x0003e80000100a00 */
[----:B------:R-:W4:Y:S01]  /*38260*/  LDL.LU R52, [R1+0x1598] ;  /* 0x0015980001347983 */ /* 0x000f220000300800 */
[----:B-1----:R-:W-:Y:S03]  /*38270*/  HMMA.1688.F32.TF32 R44, R236, R58, R136 ;  /* 0x0000003aec2c723c */ /* 0x002fe60000081088 */
[----:B------:R-:W-:Y:S04]  /*38280*/  STL.64 [R1+0x20], R48 ;  /* 0x0000203001007387 */ /* 0x000fe80000100a00 */
[----:B------:R1:W-:Y:S04]  /*38290*/  STL.64 [R1+0x28], R50 ;  /* 0x0000283201007387 */ /* 0x0003e80000100a00 */
[----:B-1----:R-:W4:Y:S11]  /*382a0*/  LDL.LU R51, [R1+0x159c] ;  /* 0x00159c0001337983 */ /* 0x002f360000300800 */
[----:B------:R-:W-:Y:S01]  /*382b0*/  @!UPT UIADD3 URZ, URZ, URZ, URZ ;  /* 0x0000003f3f3ff290 */ /* 0x000fe2000fffe03f */
[----:B------:R-:W-:Y:S04]  /*382c0*/  STL.64 [R1], R44 ;  /* 0x0000002c01007387 */ /* 0x000fe80000100a00 */
[----:B------:R1:W-:Y:S04]  /*382d0*/  STL.64 [R1+0x8], R46 ;  /* 0x0000082e01007387 */ /* 0x0003e80000100a00 */
[----:B------:R-:W4:Y:S04]  /*382e0*/  LDL.LU R50, [R1+0x15a0] ;  /* 0x0015a00001327983 */ /* 0x000f280000300800 */
[----:B------:R-:W4:Y:S04]  /*382f0*/  LDL.LU R49, [R1+0x15a4] ;  /* 0x0015a40001317983 */ /* 0x000f280000300800 */
[----:B------:R-:W4:Y:S04]  /*38300*/  LDL.LU R48, [R1+0x15a8] ;  /* 0x0015a80001307983 */ /* 0x000f280000300800 */
[----:B-1----:R-:W4:Y:S04]  /*38310*/  LDL.LU R47, [R1+0x15ac] ;  /* 0x0015ac00012f7983 */ /* 0x002f280000300800 */
[----:B------:R-:W4:Y:S04]  /*38320*/  LDL.LU R39, [R1+0x1514] ;  /* 0x0015140001277983 */ /* 0x000f280000300800 */
[----:B------:R-:W4:Y:S01]  /*38330*/  LDL.LU R38, [R1+0x1518] ;  /* 0x0015180001267983 */ /* 0x000f220000300800 */
[----:B------:R-:W-:-:S04]  /*38340*/  IADD3 R41, R41, c[0x0][0x180], RZ ;  /* 0x0000600029297a10 */ /* 0x000fc80007ffe0ff */
[----:B------:R-:W-:-:S04]  /*38350*/  SHF.R.S32.HI R3, RZ, 0x1f, R41 ;  /* 0x0000001fff037819 */ /* 0x000fc80000011429 */
[----:B------:R-:W-:Y:S02]  /*38360*/  LEA.HI R3, R3, R41, RZ, 0x7 ;  /* 0x0000002903037211 */ /* 0x000fe400078f38ff */
[----:B------:R-:W1:Y:S01]  /*38370*/  S2R R41, SR_TID.X ;  /* 0x0000000000297919 */ /* 0x000e620000002100 */
[----:B------:R-:W-:Y:S02]  /*38380*/  SHF.L.U32 R252, R252, 0x7, RZ ;  /* 0x00000007fcfc7819 */ /* 0x000fe400000006ff */
[----:B------:R-:W-:Y:S02]  /*38390*/  IADD3 R0, R0, -0x100, RZ ;  /* 0xffffff0000007810 */ /* 0x000fe40007ffe0ff */
[----:B------:R-:W-:Y:S01]  /*383a0*/  SHF.R.S32.HI R3, RZ, 0x7, R3 ;  /* 0x00000007ff037819 */ /* 0x000fe20000011403 */
[----:B------:R-:W-:Y:S02]  /*383b0*/  IMAD.SHL.U32 R252, R252, 0x4, RZ ;  /* 0x00000004fcfc7824 */ /* 0x000fe400078e00ff */
[----:B------:R-:W-:Y:S01]  /*383c0*/  IMAD R0, R40, -0x80, R0 ;  /* 0xffffff8028007824 */ /* 0x000fe200078e0200 */
[----:B------:R-:W-:-:S04]  /*383d0*/  IADD3 R3, R3, -0x2, RZ ;  /* 0xfffffffe03037810 */ /* 0x000fc80007ffe0ff */
[----:B------:R-:W-:Y:S02]  /*383e0*/  ISETP.GT.AND P1, PT, R0, RZ, PT ;  /* 0x000000ff0000720c */ /* 0x000fe40003f24270 */
[----:B------:R-:W-:Y:S01]  /*383f0*/  ISETP.GE.AND P0, PT, R40, R3, PT ;  /* 0x000000032800720c */ /* 0x000fe20003f06270 */
[----:B------:R-:W-:Y:S01]  /*38400*/  UISETP.GT.AND UP0, UPT, UR5, 0x1, UPT ;  /* 0x000000010500788c */ /* 0x000fe2000bf04270 */
[----:B------:R-:W-:-:S03]  /*38410*/  SEL R3, RZ, 0x4, !P1 ;  /* 0x00000004ff037807 */ /* 0x000fc60004800000 */
[----:B------:R-:W-:Y:S01]  /*38420*/  USEL UR5, UR5, URZ, !UP0 ;  /* 0x0000003f05057287 */ /* 0x000fe2000c000000 */
[----:B------:R-:W-:Y:S02]  /*38430*/  SEL R3, R3, RZ, !P0 ;  /* 0x000000ff03037207 */ /* 0x000fe40004000000 */
[----:B-1----:R-:W-:Y:S02]  /*38440*/  LOP3.LUT R45, R41, 0x7f, RZ, 0xc0, !PT ;  /* 0x0000007f292d7812 */ /* 0x002fe400078ec0ff */
[----:B------:R-:W-:Y:S02]  /*38450*/  ISETP.NE.U32.AND P1, PT, R3, RZ, PT ;  /* 0x000000ff0300720c */ /* 0x000fe40003f25070 */
[----:B------:R-:W-:Y:S01]  /*38460*/  MOV R3, UR5 ;  /* 0x0000000500037c02 */ /* 0x000fe20008000f00 */
[----:B------:R-:W-:-:S04]  /*38470*/  IMAD.SHL.U32 R41, R45, 0x4, RZ ;  /* 0x000000042d297824 */ /* 0x000fc800078e00ff */
[----:B------:R-:W-:Y:S01]  /*38480*/  IMAD R3, R3, 0x40000, R41 ;  /* 0x0004000003037824 */ /* 0x000fe200078e0229 */
[----:B---3--:R-:W-:-:S05]  /*38490*/  IADD3 R36, P2, R36, R252, RZ ;  /* 0x000000fc24247210 */ /* 0x008fca0007f5e0ff */
[----:B--2---:R-:W-:Y:S01]  /*384a0*/  IMAD.X R37, R37, 0x1, R2, P2 ;  /* 0x0000000125257824 */ /* 0x004fe200010e0602 */
[----:B------:R1:W-:Y:S04]  /*384b0*/  STL [R1+0x1594], R36 ;  /* 0x0015942401007387 */ /* 0x0003e80000100800 */
[----:B------:R2:W-:Y:S04]  /*384c0*/  STL [R1+0x1590], R37 ;  /* 0x0015902501007387 */ /* 0x0005e80000100800 */
[----:B------:R-:W3:Y:S04]  /*384d0*/  LDL.LU R46, [R1+0x151c] ;  /* 0x00151c00012e7983 */ /* 0x000ee80000300800 */
[----:B------:R-:W3:Y:S04]  /*384e0*/  LDL.LU R44, [R1+0x1520] ;  /* 0x00152000012c7983 */ /* 0x000ee80000300800 */
[----:B------:R-:W3:Y:S04]  /*384f0*/  LDL.LU R43, [R1+0x1524] ;  /* 0x00152400012b7983 */ /* 0x000ee80000300800 */
[----:B------:R-:W3:Y:S04]  /*38500*/  LDL.LU R42, [R1+0x1528] ;  /* 0x00152800012a7983 */ /* 0x000ee80000300800 */
[----:B------:R-:W-:Y:S01]  /*38510*/  @!PT LDS RZ, [RZ] ;  /* 0x00000000fffff984 */ /* 0x000fe20000000800 */
[----:B------:R-:W-:Y:S01]  /*38520*/  @!PT LDS RZ, [RZ] ;  /* 0x00000000fffff984 */ /* 0x000fe20000000800 */
[----:B------:R-:W-:Y:S01]  /*38530*/  @!PT LDS RZ, [RZ] ;  /* 0x00000000fffff984 */ /* 0x000fe20000000800 */
[----:B------:R1:W-:Y:S01]  /*38540*/  LDGSTS.E [R3], [R36.64], P1 ;  /* 0x0000000024037fae */ /* 0x0003e20008921848 */
[----:B----4-:R-:W-:-:S04]  /*38550*/  IADD3 R51, P2, R51, R252, RZ ;  /* 0x000000fc33337210 */ /* 0x010fc80007f5e0ff */
[----:B------:R-:W-:Y:S01]  /*38560*/  IADD3.X R52, R52, R2, RZ, P2, !PT ;  /* 0x0000000234347210 */ /* 0x000fe200017fe4ff */
[----:B-1----:R-:W-:Y:S01]  /*38570*/  IMAD.MOV.U32 R36, RZ, RZ, R51 ;  /* 0x000000ffff247224 */ /* 0x002fe200078e0033 */
[----:B------:R-:W-:Y:S02]  /*38580*/  STL [R1+0x159c], R51 ;  /* 0x00159c3301007387 */ /* 0x000fe40000100800 */
[----:B--2---:R-:W-:Y:S02]  /*38590*/  MOV R37, R52 ;  /* 0x0000003400257202 */ /* 0x004fe40000000f00 */
[----:B------:R1:W-:Y:S01]  /*385a0*/  STL [R1+0x1598], R52 ;  /* 0x0015983401007387 */ /* 0x0003e20000100800 */
[----:B------:R-:W-:-:S03]  /*385b0*/  IADD3 R49, P3, R49, R252, RZ ;  /* 0x000000fc31317210 */ /* 0x000fc60007f7e0ff */
[----:B------:R2:W-:Y:S02]  /*385c0*/  LDGSTS.E [R3+0x200], [R36.64], P1 ;  /* 0x0020000024037fae */ /* 0x0005e40008921848 */
[----:B------:R-:W-:Y:S02]  /*385d0*/  IMAD.X R50, R50, 0x1, R2, P3 ;  /* 0x0000000132327824 */ /* 0x000fe400018e0602 */
[----:B------:R-:W-:Y:S04]  /*385e0*/  STL [R1+0x15a4], R49 ;  /* 0x0015a43101007387 */ /* 0x000fe80000100800 */
[----:B------:R4:W-:Y:S01]  /*385f0*/  STL [R1+0x15a0], R50 ;  /* 0x0015a03201007387 */ /* 0x0009e20000100800 */
[----:B------:R-:W-:Y:S01]  /*38600*/  ISETP.GT.AND P2, PT, R0, 0x4, PT ;  /* 0x000000040000780c */ /* 0x000fe20003f44270 */
[----:B--2---:R-:W-:-:S02]  /*38610*/  IMAD.MOV.U32 R36, RZ, RZ, R49 ;  /* 0x000000ffff247224 */ /* 0x004fc400078e0031 */
[----:B-1----:R-:W2:Y:S01]  /*38620*/  LDL.LU R52, [R1+0x152c] ;  /* 0x00152c0001347983 */ /* 0x002ea20000300800 */
[----:B------:R-:W-:-:S03]  /*38630*/  IMAD.MOV.U32 R37, RZ, RZ, R50 ;  /* 0x000000ffff257224 */ /* 0x000fc600078e0032 */
[----:B------:R-:W2:Y:S04]  /*38640*/  LDL.LU R51, [R1+0x1530] ;  /* 0x0015300001337983 */ /* 0x000ea80000300800 */
[----:B----4-:R-:W2:Y:S04]  /*38650*/  LDL.LU R50, [R1+0x1494] ;  /* 0x0014940001327983 */ /* 0x010ea80000300800 */
[----:B------:R-:W2:Y:S01]  /*38660*/  LDL.LU R49, [R1+0x1498] ;  /* 0x0014980001317983 */ /* 0x000ea20000300800 */
[----:B------:R-:W-:-:S03]  /*38670*/  IADD3 R47, P3, R47, R252, RZ ;  /* 0x000000fc2f2f7210 */ /* 0x000fc60007f7e0ff */
[----:B------:R1:W-:Y:S01]  /*38680*/  LDGSTS.E [R3+0x400], [R36.64], P1 ;  /* 0x0040000024037fae */ /* 0x0003e20008921848 */
[----:B------:R-:W-:Y:S02]  /*38690*/  IADD3 R38, P4, R38, R252, RZ ;  /* 0x000000fc26267210 */ /* 0x000fe40007f9e0ff */
[----:B------:R-:W-:Y:S02]  /*386a0*/  IADD3.X R48, R48, R2, RZ, P3, !PT ;  /* 0x0000000230307210 */ /* 0x000fe40001ffe4ff */
[----:B-1----:R-:W-:-:S04]  /*386b0*/  SEL R36, RZ, 0x4, !P2 ;  /* 0x00000004ff247807 */ /* 0x002fc80005000000 */
[----:B------:R-:W-:Y:S01]  /*386c0*/  SEL R36, R36, RZ, !P0 ;  /* 0x000000ff24247207 */ /* 0x000fe20004000000 */
[----:B------:R-:W-:Y:S01]  /*386d0*/  IMAD.X R39, R39, 0x1, R2, P4 ;  /* 0x0000000127277824 */ /* 0x000fe200020e0602 */
[----:B------:R-:W-:Y:S02]  /*386e0*/  MOV R37, R48 ;  /* 0x0000003000257202 */ /* 0x000fe40000000f00 */
[----:B------:R-:W-:Y:S01]  /*386f0*/  ISETP.NE.U32.AND P2, PT, R36, RZ, PT ;  /* 0x000000ff2400720c */ /* 0x000fe20003f45070 */
[----:B------:R-:W-:Y:S01]  /*38700*/  IMAD.MOV.U32 R36, RZ, RZ, R47 ;  /* 0x000000ffff247224 */ /* 0x000fe200078e002f */
[----:B------:R-:W-:Y:S04]  /*38710*/  STL [R1+0x15ac], R47 ;  /* 0x0015ac2f01007387 */ /* 0x000fe80000100800 */
[----:B------:R1:W-:Y:S04]  /*38720*/  STL [R1+0x15a8], R48 ;  /* 0x0015a83001007387 */ /* 0x0003e80000100800 */
[----:B------:R-:W-:Y:S04]  /*38730*/  STL [R1+0x1518], R38 ;  /* 0x0015182601007387 */ /* 0x000fe80000100800 */
[----:B------:R1:W-:Y:S04]  /*38740*/  STL [R1+0x1514], R39 ;  /* 0x0015142701007387 */ /* 0x0003e80000100800 */
[----:B------:R1:W-:Y:S04]  /*38750*/  LDGSTS.E [R3+0x600], [R36.64], P1 ;  /* 0x0060000024037fae */ /* 0x0003e80008921848 */
[----:B-1----:R-:W2:Y:S04]  /*38760*/  LDL.LU R48, [R1+0x149c] ;  /* 0x00149c0001307983 */ /* 0x002ea80000300800 */
[----:B------:R-:W2:Y:S01]  /*38770*/  LDL.LU R47, [R1+0x14a0] ;  /* 0x0014a000012f7983 */ /* 0x000ea20000300800 */
[----:B------:R-:W-:-:S02]  /*38780*/  IMAD.MOV.U32 R37, RZ, RZ, R39 ;  /* 0x000000ffff257224 */ /* 0x000fc400078e0027 */
[----:B------:R-:W-:Y:S01]  /*38790*/  IMAD.MOV.U32 R36, RZ, RZ, R38 ;  /* 0x000000ffff247224 */ /* 0x000fe200078e0026 */
[----:B------:R-:W2:Y:S04]  /*387a0*/  LDL.LU R39, [R1+0x14a4] ;  /* 0x0014a40001277983 */ /* 0x000ea80000300800 */
[----:B------:R-:W2:Y:S04]  /*387b0*/  LDL.LU R38, [R1+0x14a8] ;  /* 0x0014a80001267983 */ /* 0x000ea80000300800 */
[----:B------:R1:W-:Y:S01]  /*387c0*/  LDGSTS.E [R3+0x2000], [R36.64], P2 ;  /* 0x0200000024037fae */ /* 0x0003e20009121848 */
[----:B---3--:R-:W-:-:S04]  /*387d0*/  IADD3 R44, P1, R44, R252, RZ ;  /* 0x000000fc2c2c7210 */ /* 0x008fc80007f3e0ff */
[----:B------:R-:W-:Y:S02]  /*387e0*/  IADD3.X R46, R46, R2, RZ, P1, !PT ;  /* 0x000000022e2e7210 */ /* 0x000fe40000ffe4ff */
[----:B------:R-:W-:Y:S01]  /*387f0*/  IADD3 R42, P3, R42, R252, RZ ;  /* 0x000000fc2a2a7210 */ /* 0x000fe20007f7e0ff */
[----:B-1----:R-:W-:Y:S01]  /*38800*/  IMAD.MOV.U32 R36, RZ, RZ, R44 ;  /* 0x000000ffff247224 */ /* 0x002fe200078e002c */
[----:B------:R-:W-:Y:S01]  /*38810*/  MOV R37, R46 ;  /* 0x0000002e00257202 */ /* 0x000fe20000000f00 */
[----:B------:R-:W-:Y:S02]  /*38820*/  STL [R1+0x1520], R44 ;  /* 0x0015202c01007387 */ /* 0x000fe40000100800 */
[----:B------:R-:W-:Y:S02]  /*38830*/  IMAD.X R43, R43, 0x1, R2, P3 ;  /* 0x000000012b2b7824 */ /* 0x000fe400018e0602 */
[----:B------:R1:W-:Y:S04]  /*38840*/  STL [R1+0x151c], R46 ;  /* 0x00151c2e01007387 */ /* 0x0003e80000100800 */
[----:B------:R-:W-:Y:S04]  /*38850*/  STL [R1+0x1528], R42 ;  /* 0x0015282a01007387 */ /* 0x000fe80000100800 */
[----:B------:R3:W-:Y:S01]  /*38860*/  STL [R1+0x1524], R43 ;  /* 0x0015242b01007387 */ /* 0x0007e20000100800 */
[----:B------:R-:W-:-:S03]  /*38870*/  ISETP.GT.AND P1, PT, R0, 0x8, PT ;  /* 0x000000080000780c */ /* 0x000fc60003f24270 */
[----:B------:R3:W-:Y:S04]  /*38880*/  LDGSTS.E [R3+0x2200], [R36.64], P2 ;  /* 0x0220000024037fae */ /* 0x0007e80009121848 */
[----:B-1----:R-:W4:Y:S04]  /*38890*/  LDL.LU R46, [R1+0x14ac] ;  /* 0x0014ac00012e7983 */ /* 0x002f280000300800 */
[----:B------:R-:W4:Y:S01]  /*388a0*/  LDL.LU R44, [R1+0x14b0] ;  /* 0x0014b000012c7983 */ /* 0x000f220000300800 */
[----:B---3--:R-:W-:Y:S02]  /*388b0*/  IMAD.MOV.U32 R36, RZ, RZ, R42 ;  /* 0x000000ffff247224 */ /* 0x008fe400078e002a */
[----:B------:R-:W-:-:S02]  /*388c0*/  IMAD.MOV.U32 R37, RZ, RZ, R43 ;  /* 0x000000ffff257224 */ /* 0x000fc400078e002b */
[----:B------:R-:W3:Y:S04]  /*388d0*/  LDL.LU R43, [R1+0x1414] ;  /* 0x00141400012b7983 */ /* 0x000ee80000300800 */
[----:B------:R-:W3:Y:S04]  /*388e0*/  LDL.LU R42, [R1+0x1418] ;  /* 0x00141800012a7983 */ /* 0x000ee80000300800 */
[----:B------:R1:W-:Y:S01]  /*388f0*/  LDGSTS.E [R3+0x2400], [R36.64], P2 ;  /* 0x0240000024037fae */ /* 0x0003e20009121848 */
[----:B--2---:R-:W-:Y:S02]  /*38900*/  IADD3 R51, P3, R51, R252, RZ ;  /* 0x000000fc33337210 */ /* 0x004fe40007f7e0ff */
[----:B-1----:R-:W-:-:S02]  /*38910*/  SEL R36, RZ, 0x4, !P1 ;  /* 0x00000004ff247807 */ /* 0x002fc40004800000 */
[----:B------:R-:W-:Y:S02]  /*38920*/  IADD3 R49, P4, R49, R252, RZ ;  /* 0x000000fc31317210 */ /* 0x000fe40007f9e0ff */
[----:B------:R-:W-:Y:S02]  /*38930*/  SEL R36, R36, RZ, !P0 ;  /* 0x000000ff24247207 */ /* 0x000fe40004000000 */
[----:B------:R-:W-:Y:S01]  /*38940*/  IADD3.X R52, R52, R2, RZ, P3, !PT ;  /* 0x0000000234347210 */ /* 0x000fe20001ffe4ff */
[----:B------:R-:W-:Y:S01]  /*38950*/  IMAD.X R50, R50, 0x1, R2, P4 ;  /* 0x0000000132327824 */ /* 0x000fe200020e0602 */
[----:B------:R-:W-:Y:S01]  /*38960*/  ISETP.NE.U32.AND P1, PT, R36, RZ, PT ;  /* 0x000000ff2400720c */ /* 0x000fe20003f25070 */
[----:B------:R-:W-:Y:S01]  /*38970*/  IMAD.MOV.U32 R36, RZ, RZ, R51 ;  /* 0x000000ffff247224 */ /* 0x000fe200078e0033 */
[----:B------:R-:W-:Y:S01]  /*38980*/  MOV R37, R52 ;  /* 0x0000003400257202 */ /* 0x000fe20000000f00 */
[----:B------:R-:W-:Y:S04]  /*38990*/  STL [R1+0x1530], R51 ;  /* 0x0015303301007387 */ /* 0x000fe80000100800 */
[----:B------:R1:W-:Y:S04]  /*389a0*/  STL [R1+0x152c], R52 ;  /* 0x00152c3401007387 */ /* 0x0003e80000100800 */
[----:B------:R-:W-:Y:S04]  /*389b0*/  STL [R1+0x1498], R49 ;  /* 0x0014983101007387 */ /* 0x000fe80000100800 */
[----:B------:R2:W-:Y:S04]  /*389c0*/  STL [R1+0x1494], R50 ;  /* 0x0014943201007387 */ /* 0x0005e80000100800 */
[----:B------:R2:W-:Y:S04]  /*389d0*/  LDGSTS.E [R3+0x2600], [R36.64], P2 ;  /* 0x0260000024037fae */ /* 0x0005e80009121848 */
[----:B-1----:R-:W3:Y:S04]  /*389e0*/  LDL.LU R52, [R1+0x141c] ;  /* 0x00141c0001347983 */ /* 0x002ee80000300800 */
[----:B------:R-:W3:Y:S01]  /*389f0*/  LDL.LU R51, [R1+0x1420] ;  /* 0x0014200001337983 */ /* 0x000ee20000300800 */
[----:B--2---:R-:W-:-:S02]  /*38a00*/  IMAD.MOV.U32 R37, RZ, RZ, R50 ;  /* 0x000000ffff257224 */ /* 0x004fc400078e0032 */
[----:B------:R-:W-:Y:S01]  /*38a10*/  IMAD.MOV.U32 R36, RZ, RZ, R49 ;  /* 0x000000ffff247224 */ /* 0x000fe200078e0031 */
[----:B------:R-:W3:Y:S04]  /*38a20*/  LDL.LU R50, [R1+0x1424] ;  /* 0x0014240001327983 */ /* 0x000ee80000300800 */
[----:B------:R-:W3:Y:S01]  /*38a30*/  LDL.LU R49, [R1+0x1428] ;  /* 0x0014280001317983 */ /* 0x000ee20000300800 */
[----:B------:R-:W-:-:S03]  /*38a40*/  IADD3 R47, P2, R47, R252, RZ ;  /* 0x000000fc2f2f7210 */ /* 0x000fc60007f5e0ff */
[----:B------:R1:W-:Y:S01]  /*38a50*/  LDGSTS.E [R3+0x4000], [R36.64], P1 ;  /* 0x0400000024037fae */ /* 0x0003e20008921848 */
[----:B------:R-:W-:Y:S02]  /*38a60*/  IADD3.X R48, R48, R2, RZ, P2, !PT ;  /* 0x0000000230307210 */ /* 0x000fe400017fe4ff */
[----:B------:R-:W-:Y:S01]  /*38a70*/  IADD3 R38, P3, R38, R252, RZ ;  /* 0x000000fc26267210 */ /* 0x000fe20007f7e0ff */
[----:B------:R-:W-:Y:S01]  /*38a80*/  STL [R1+0x14a0], R47 ;  /* 0x0014a02f01007387 */ /* 0x000fe20000100800 */
[----:B-1----:R-:W-:Y:S01]  /*38a90*/  IMAD.MOV.U32 R36, RZ, RZ, R47 ;  /* 0x000000ffff247224 */ /* 0x002fe200078e002f */
[----:B------:R-:W-:Y:S02]  /*38aa0*/  MOV R37, R48 ;  /* 0x0000003000257202 */ /* 0x000fe40000000f00 */
[----:B------:R-:W-:Y:S01]  /*38ab0*/  IMAD.X R39, R39, 0x1, R2, P3 ;  /* 0x0000000127277824 */ /* 0x000fe200018e0602 */
[----:B------:R1:W-:Y:S04]  /*38ac0*/  STL [R1+0x149c], R48 ;  /* 0x00149c3001007387 */ /* 0x0003e80000100800 */
[----:B------:R-:W-:Y:S04]  /*38ad0*/  STL [R1+0x14a8], R38 ;  /* 0x0014a82601007387 */ /* 0x000fe80000100800 */
[----:B------:R1:W-:Y:S04]  /*38ae0*/  STL [R1+0x14a4], R39 ;  /* 0x0014a42701007387 */ /* 0x0003e80000100800 */
[----:B------:R1:W-:Y:S04]  /*38af0*/  LDGSTS.E [R3+0x4200], [R36.64], P1 ;  /* 0x0420000024037fae */ /* 0x0003e80008921848 */
[----:B-1----:R-:W3:Y:S04]  /*38b00*/  LDL.LU R48, [R1+0x142c] ;  /* 0x00142c0001307983 */ /* 0x002ee80000300800 */
[----:B------:R-:W3:Y:S01]  /*38b10*/  LDL.LU R47, [R1+0x1430] ;  /* 0x00143000012f7983 */ /* 0x000ee20000300800 */
[----:B------:R-:W-:-:S02]  /*38b20*/  IMAD.MOV.U32 R37, RZ, RZ, R39 ;  /* 0x000000ffff257224 */ /* 0x000fc400078e0027 */
[----:B------:R-:W-:Y:S01]  /*38b30*/  IMAD.MOV.U32 R36, RZ, RZ, R38 ;  /* 0x000000ffff247224 */ /* 0x000fe200078e0026 */
[----:B------:R-:W3:Y:S04]  /*38b40*/  LDL.LU R39, [R1+0x1374] ;  /* 0x0013740001277983 */ /* 0x000ee80000300800 */
[----:B------:R-:W3:Y:S01]  /*38b50*/  LDL.LU R38, [R1+0x1378] ;  /* 0x0013780001267983 */ /* 0x000ee20000300800 */
[----:B------:R-:W-:-:S03]  /*38b60*/  ISETP.GT.AND P2, PT, R0, 0xc, PT ;  /* 0x0000000c0000780c */ /* 0x000fc60003f44270 */
[----:B------:R1:W-:Y:S02]  /*38b70*/  LDGSTS.E [R3+0x4400], [R36.64], P1 ;  /* 0x0440000024037fae */ /* 0x0003e40008921848 */
[----:B-1----:R-:W-:-:S04]  /*38b80*/  SEL R36, RZ, 0x4, !P2 ;  /* 0x00000004ff247807 */ /* 0x002fc80005000000 */
[----:B------:R-:W-:-:S04]  /*38b90*/  SEL R36, R36, RZ, !P0 ;  /* 0x000000ff24247207 */ /* 0x000fc80004000000 */
[----:B------:R-:W-:Y:S02]  /*38ba0*/  ISETP.NE.U32.AND P2, PT, R36, RZ, PT ;  /* 0x000000ff2400720c */ /* 0x000fe40003f45070 */
[----:B----4-:R-:W-:-:S04]  /*38bb0*/  IADD3 R44, P3, R44, R252, RZ ;  /* 0x000000fc2c2c7210 */ /* 0x010fc80007f7e0ff */
[----:B------:R-:W-:Y:S01]  /*38bc0*/  IADD3.X R46, R46, R2, RZ, P3, !PT ;  /* 0x000000022e2e7210 */ /* 0x000fe20001ffe4ff */
[----:B------:R-:W-:Y:S01]  /*38bd0*/  IMAD.MOV.U32 R36, RZ, RZ, R44 ;  /* 0x000000ffff247224 */ /* 0x000fe200078e002c */
[----:B---3--:R-:W-:Y:S01]  /*38be0*/  IADD3 R42, P4, R42, R252, RZ ;  /* 0x000000fc2a2a7210 */ /* 0x008fe20007f9e0ff */
[----:B------:R-:W-:Y:S01]  /*38bf0*/  STL [R1+0x14b0], R44 ;  /* 0x0014b02c01007387 */ /* 0x000fe20000100800 */
[----:B------:R-:W-:-:S03]  /*38c00*/  MOV R37, R46 ;  /* 0x0000002e00257202 */ /* 0x000fc60000000f00 */
[----:B------:R-:W-:Y:S01]  /*38c10*/  IMAD.X R43, R43, 0x1, R2, P4 ;  /* 0x000000012b2b7824 */ /* 0x000fe200020e0602 */
[----:B------:R1:W-:Y:S04]  /*38c20*/  STL [R1+0x14ac], R46 ;  /* 0x0014ac2e01007387 */ /* 0x0003e80000100800 */
[----:B------:R-:W-:Y:S04]  /*38c30*/  STL [R1+0x1418], R42 ;  /* 0x0014182a01007387 */ /* 0x000fe80000100800 */
[----:B------:R3:W-:Y:S04]  /*38c40*/  STL [R1+0x1414], R43 ;  /* 0x0014142b01007387 */ /* 0x0007e80000100800 */
[----:B------:R4:W-:Y:S04]  /*38c50*/  LDGSTS.E [R3+0x4600], [R36.64], P1 ;  /* 0x0460000024037fae */ /* 0x0009e80008921848 */
[----:B-1----:R-:W2:Y:S04]  /*38c60*/  LDL.LU R46, [R1+0x137c] ;  /* 0x00137c00012e7983 */ /* 0x002ea80000300800 */
[----:B------:R-:W2:Y:S01]  /*38c70*/  LDL.LU R44, [R1+0x1380] ;  /* 0x00138000012c7983 */ /* 0x000ea20000300800 */
[----:B----4-:R-:W-:-:S02]  /*38c80*/  IMAD.MOV.U32 R37, RZ, RZ, R43 ;  /* 0x000000ffff257224 */ /* 0x010fc400078e002b */
[----:B------:R-:W-:Y:S01]  /*38c90*/  IMAD.MOV.U32 R36, RZ, RZ, R42 ;  /* 0x000000ffff247224 */ /* 0x000fe200078e002a */
[----:B---3--:R-:W3:Y:S04]  /*38ca0*/  LDL.LU R43, [R1+0x1384] ;  /* 0x00138400012b7983 */ /* 0x008ee80000300800 */
[----:B------:R-:W4:Y:S04]  /*38cb0*/  LDL.LU R42, [R1+0x1388] ;  /* 0x00138800012a7983 */ /* 0x000f280000300800 */
[----:B------:R1:W-:Y:S01]  /*38cc0*/  LDGSTS.E [R3+0x6000], [R36.64], P2 ;  /* 0x0600000024037fae */ /* 0x0003e20009121848 */
[----:B------:R-:W-:-:S04]  /*38cd0*/  IADD3 R51, P1, R51, R252, RZ ;  /* 0x000000fc33337210 */ /* 0x000fc80007f3e0ff */
[----:B------:R-:W-:Y:S01]  /*38ce0*/  IADD3.X R52, R52, R2, RZ, P1, !PT ;  /* 0x0000000234347210 */ /* 0x000fe20000ffe4ff */
[----:B-1----:R-:W-:Y:S01]  /*38cf0*/  IMAD.MOV.U32 R36, RZ, RZ, R51 ;  /* 0x000000ffff247224 */ /* 0x002fe200078e0033 */
[----:B------:R-:W-:Y:S01]  /*38d00*/  IADD3 R49, P3, R49, R252, RZ ;  /* 0x000000fc31317210 */ /* 0x000fe20007f7e0ff */
[----:B------:R-:W-:Y:S01]  /*38d10*/  STL [R1+0x1420], R51 ;  /* 0x0014203301007387 */ /* 0x000fe20000100800 */
[----:B------:R-:W-:-:S03]  /*38d20*/  MOV R37, R52 ;  /* 0x0000003400257202 */ /* 0x000fc60000000f00 */
[----:B------:R-:W-:Y:S01]  /*38d30*/  IMAD.X R50, R50, 0x1, R2, P3 ;  /* 0x0000000132327824 */ /* 0x000fe200018e0602 */
[----:B------:R1:W-:Y:S04]  /*38d40*/  STL [R1+0x141c], R52 ;  /* 0x00141c3401007387 */ /* 0x0003e80000100800 */
[----:B------:R-:W-:Y:S04]  /*38d50*/  STL [R1+0x1428], R49 ;  /* 0x0014283101007387 */ /* 0x000fe80000100800 */
[----:B------:R1:W-:Y:S01]  /*38d60*/  STL [R1+0x1424], R50 ;  /* 0x0014243201007387 */ /* 0x0003e20000100800 */
[----:B------:R-:W-:-:S03]  /*38d70*/  ISETP.GT.AND P1, PT, R0, 0x10, PT ;  /* 0x000000100000780c */ /* 0x000fc60003f24270 */
[----:B------:R1:W-:Y:S04]  /*38d80*/  LDGSTS.E [R3+0x6200], [R36.64], P2 ;  /* 0x0620000024037fae */ /* 0x0003e80009121848 */
[----:B-1----:R-:W3:Y:S04]  /*38d90*/  LDL.LU R52, [R1+0x138c] ;  /* 0x00138c0001347983 */ /* 0x002ee80000300800 */
[----:B------:R-:W3:Y:S01]  /*38da0*/  LDL.LU R51, [R1+0x1390] ;  /* 0x0013900001337983 */ /* 0x000ee20000300800 */
[----:B------:R-:W-:Y:S02]  /*38db0*/  IMAD.MOV.U32 R36, RZ, RZ, R49 ;  /* 0x000000ffff247224 */ /* 0x000fe400078e0031 */
[----:B------:R-:W-:-:S02]  /*38dc0*/  IMAD.MOV.U32 R37, RZ, RZ, R50 ;  /* 0x000000ffff257224 */ /* 0x000fc400078e0032 */
[----:B------:R-:W3:Y:S04]  /*38dd0*/  LDL.LU R50, [R1+0x12f4] ;  /* 0x0012f40001327983 */ /* 0x000ee80000300800 */
[----:B------:R-:W3:Y:S04]  /*38de0*/  LDL.LU R49, [R1+0x12f8] ;  /* 0x0012f80001317983 */ /* 0x000ee80000300800 */
[----:B------:R1:W-:Y:S01]  /*38df0*/  LDGSTS.E [R3+0x6400], [R36.64], P2 ;  /* 0x0640000024037fae */ /* 0x0003e20009121848 */
[----:B------:R-:W-:-:S04]  /*38e00*/  IADD3 R47, P3, R47, R252, RZ ;  /* 0x000000fc2f2f7210 */ /* 0x000fc80007f7e0ff */
[----:B------:R-:W-:Y:S02]  /*38e10*/  IADD3.X R48, R48, R2, RZ, P3, !PT ;  /* 0x0000000230307210 */ /* 0x000fe40001ffe4ff */
[----:B-1----:R-:W-:Y:S02]  /*38e20*/  SEL R36, RZ, 0x4, !P1 ;  /* 0x00000004ff247807 */ /* 0x002fe40004800000 */
[----:B------:R-:W-:Y:S02]  /*38e30*/  IADD3 R38, P4, R38, R252, RZ ;  /* 0x000000fc26267210 */ /* 0x000fe40007f9e0ff */
[----:B------:R-:W-:Y:S01]  /*38e40*/  SEL R36, R36, RZ, !P0 ;  /* 0x000000ff24247207 */ /* 0x000fe20004000000 */
[----:B------:R-:W-:Y:S01]  /*38e50*/  STL [R1+0x1430], R47 ;  /* 0x0014302f01007387 */ /* 0x000fe20000100800 */
[----:B------:R-:W-:Y:S01]  /*38e60*/  MOV R37, R48 ;  /* 0x0000003000257202 */ /* 0x000fe20000000f00 */
[----:B------:R-:W-:Y:S01]  /*38e70*/  IMAD.X R39, R39, 0x1, R2, P4 ;  /* 0x0000000127277824 */ /* 0x000fe200020e0602 */
[----:B------:R-:W-:Y:S01]  /*38e80*/  ISETP.NE.U32.AND P1, PT, R36, RZ, PT ;  /* 0x000000ff2400720c */ /* 0x000fe20003f25070 */
[----:B------:R-:W-:Y:S01]  /*38e90*/  IMAD.MOV.U32 R36, RZ, RZ, R47 ;  /* 0x000000ffff247224 */ /* 0x000fe200078e002f */
        /* <DEDUP_REMOVED lines=9> */
[----:B------:R-:W3:Y:S04]  /*38f30*/  LDL.LU R38, [R1+0x1308] ;  /* 0x0013080001267983 */ /* 0x000ee80000300800 */
[----:B------:R1:W-:Y:S01]  /*38f40*/  LDGSTS.E [R3+0x8000], [R36.64], P1 ;  /* 0x0800000024037fae */ /* 0x0003e20008921848 */
[----:B--2---:R-:W-:-:S04]  /*38f50*/  IADD3 R44, P2, R44, R252, RZ ;  /* 0x000000fc2c2c7210 */ /* 0x004fc80007f5e0ff */
[----:B------:R-:W-:Y:S01]  /*38f60*/  IADD3.X R46, R46, R2, RZ, P2, !PT ;  /* 0x000000022e2e7210 */ /* 0x000fe200017fe4ff */
[----:B-1----:R-:W-:Y:S01]  /*38f70*/  IMAD.MOV.U32 R36, RZ, RZ, R44 ;  /* 0x000000ffff247224 */ /* 0x002fe200078e002c */
[----:B----4-:R-:W-:Y:S01]  /*38f80*/  IADD3 R42, P3, R42, R252, RZ ;  /* 0x000000fc2a2a7210 */ /* 0x010fe20007f7e0ff */
[----:B------:R-:W-:Y:S01]  /*38f90*/  STL [R1+0x1380], R44 ;  /* 0x0013802c01007387 */ /* 0x000fe20000100800 */
[----:B------:R-:W-:-:S03]  /*38fa0*/  MOV R37, R46 ;  /* 0x0000002e00257202 */ /* 0x000fc60000000f00 */
[----:B---3--:R-:W-:Y:S01]  /*38fb0*/  IMAD.X R43, R43, 0x1, R2, P3 ;  /* 0x000000012b2b7824 */ /* 0x008fe200018e0602 */
        /* <DEDUP_REMOVED lines=9> */
[----:B--2---:R-:W2:Y:S04]  /*39050*/  LDL.LU R43, [R1+0x1274] ;  /* 0x00127400012b7983 */ /* 0x004ea80000300800 */
[----:B------:R-:W3:Y:S04]  /*39060*/  LDL.LU R42, [R1+0x1278] ;  /* 0x00127800012a7983 */ /* 0x000ee80000300800 */
[----:B------:R1:W-:Y:S01]  /*39070*/  LDGSTS.E [R3+0x8400], [R36.64], P1 ;  /* 0x0840000024037fae */ /* 0x0003e20008921848 */
[----:B------:R-:W-:Y:S02]  /*39080*/  IADD3 R51, P3, R51, R252, RZ ;  /* 0x000000fc33337210 */ /* 0x000fe40007f7e0ff */
[----:B-1----:R-:W-:-:S02]  /*39090*/  SEL R36, RZ, 0x4, !P2 ;  /* 0x00000004ff247807 */ /* 0x002fc40005000000 */
[----:B------:R-:W-:Y:S02]  /*390a0*/  IADD3.X R52, R52, R2, RZ, P3, !PT ;  /* 0x0000000234347210 */ /* 0x000fe40001ffe4ff */
[----:B------:R-:W-:Y:S02]  /*390b0*/  SEL R36, R36, RZ, !P0 ;  /* 0x000000ff24247207 */ /* 0x000fe40004000000 */
[----:B------:R-:W-:Y:S02]  /*390c0*/  IADD3 R49, P4, R49, R252, RZ ;  /* 0x000000fc31317210 */ /* 0x000fe40007f9e0ff */
[----:B------:R-:W-:Y:S01]  /*390d0*/  ISETP.NE.U32.AND P2, PT, R36, RZ, PT ;  /* 0x000000ff2400720c */ /* 0x000fe20003f45070 */
[----:B------:R-:W-:Y:S01]  /*390e0*/  IMAD.MOV.U32 R36, RZ, RZ, R51 ;  /* 0x000000ffff247224 */ /* 0x000fe200078e0033 */
[----:B------:R-:W-:Y:S01]  /*390f0*/  MOV R37, R52 ;  /* 0x0000003400257202 */ /* 0x000fe20000000f00 */
[----:B------:R-:W-:Y:S01]  /*39100*/  IMAD.X R50, R50, 0x1, R2, P4 ;  /* 0x0000000132327824 */ /* 0x000fe200020e0602 */
        /* <DEDUP_REMOVED lines=12> */
[----:B------:R-:W-:-:S04]  /*391d0*/  IADD3 R47, P1, R47, R252, RZ ;  /* 0x000000fc2f2f7210 */ /* 0x000fc80007f3e0ff */
        /* <DEDUP_REMOVED lines=15> */
[----:B------:R-:W2:Y:S01]  /*392d0*/  LDL.LU R38, [R1+0x11f8] ;  /* 0x0011f80001267983 */ /* 0x000ea20000300800 */
        /* <DEDUP_REMOVED lines=11> */
[----:B--2---:R-:W-:Y:S01]  /*39390*/  IMAD.X R43, R43, 0x1, R2, P4 ;  /* 0x000000012b2b7824 */ /* 0x004fe200020e0602 */
[----:B------:R1:W-:Y:S04]  /*393a0*/  STL [R1+0x130c], R46 ;  /* 0x00130c2e01007387 */ /* 0x0003e80000100800 */
[----:B------:R-:W-:Y:S04]  /*393b0*/  STL [R1+0x1278], R42 ;  /* 0x0012782a01007387 */ /* 0x000fe80000100800 */
[----:B------:R2:W-:Y:S04]  /*393c0*/  STL [R1+0x1274], R43 ;  /* 0x0012742b01007387 */ /* 0x0005e80000100800 */
[----:B------:R3:W-:Y:S04]  /*393d0*/  LDGSTS.E [R3+0xa600], [R36.64], P2 ;  /* 0x0a60000024037fae */ /* 0x0007e80009121848 */
[----:B-1----:R-:W4:Y:S04]  /*393e0*/  LDL.LU R46, [R1+0x11fc] ;  /* 0x0011fc00012e7983 */ /* 0x002f280000300800 */
[----:B------:R-:W4:Y:S01]  /*393f0*/  LDL.LU R44, [R1+0x1200] ;  /* 0x00120000012c7983 */ /* 0x000f220000300800 */
[----:B---3--:R-:W-:-:S02]  /*39400*/  IMAD.MOV.U32 R37, RZ, RZ, R43 ;  /* 0x000000ffff257224 */ /* 0x008fc400078e002b */
[----:B------:R-:W-:Y:S01]  /*39410*/  IMAD.MOV.U32 R36, RZ, RZ, R42 ;  /* 0x000000ffff247224 */ /* 0x000fe200078e002a */
[----:B--2---:R-:W2:Y:S04]  /*39420*/  LDL.LU R43, [R1+0x1204] ;  /* 0x00120400012b7983 */ /* 0x004ea80000300800 */
[----:B------:R-:W3:Y:S04]  /*39430*/  LDL.LU R42, [R1+0x1208] ;  /* 0x00120800012a7983 */ /* 0x000ee80000300800 */
        /* <DEDUP_REMOVED lines=13> */
[----:B-1----:R-:W2:Y:S04]  /*39510*/  LDL.LU R52, [R1+0x120c] ;  /* 0x00120c0001347983 */ /* 0x002ea80000300800 */
[----:B------:R-:W2:Y:S01]  /*39520*/  LDL.LU R51, [R1+0x1210] ;  /* 0x0012100001337983 */ /* 0x000ea20000300800 */
[----:B------:R-:W-:Y:S02]  /*39530*/  IMAD.MOV.U32 R36, RZ, RZ, R49 ;  /* 0x000000ffff247224 */ /* 0x000fe400078e0031 */
[----:B------:R-:W-:-:S02]  /*39540*/  IMAD.MOV.U32 R37, RZ, RZ, R50 ;  /* 0x000000ffff257224 */ /* 0x000fc400078e0032 */
[----:B------:R-:W2:Y:S04]  /*39550*/  LDL.LU R50, [R1+0x1174] ;  /* 0x0011740001327983 */ /* 0x000ea80000300800 */
[----:B------:R-:W2:Y:S04]  /*39560*/  LDL.LU R49, [R1+0x1178] ;  /* 0x0011780001317983 */ /* 0x000ea80000300800 */
        /* <DEDUP_REMOVED lines=22> */
[----:B----4-:R-:W-:-:S04]  /*396d0*/  IADD3 R44, P1, R44, R252, RZ ;  /* 0x000000fc2c2c7210 */ /* 0x010fc80007f3e0ff */
[----:B------:R-:W-:Y:S01]  /*396e0*/  IADD3.X R46, R46, R2, RZ, P1, !PT ;  /* 0x000000022e2e7210 */ /* 0x000fe20000ffe4ff */
[----:B-1----:R-:W-:Y:S01]  /*396f0*/  IMAD.MOV.U32 R36, RZ, RZ, R44 ;  /* 0x000000ffff247224 */ /* 0x002fe200078e002c */
[----:B---3--:R-:W-:Y:S01]  /*39700*/  IADD3 R42, P3, R42, R252, RZ ;  /* 0x000000fc2a2a7210 */ /* 0x008fe20007f7e0ff */
[----:B------:R-:W-:Y:S01]  /*39710*/  STL [R1+0x1200], R44 ;  /* 0x0012002c01007387 */ /* 0x000fe20000100800 */
[----:B------:R-:W-:-:S03]  /*39720*/  MOV R37, R46 ;  /* 0x0000002e00257202 */ /* 0x000fc60000000f00 */
[----:B--2---:R-:W-:Y:S01]  /*39730*/  IMAD.X R43, R43, 0x1, R2, P3 ;  /* 0x000000012b2b7824 */ /* 0x004fe200018e0602 */
        /* <DEDUP_REMOVED lines=11> */
[----:B------:R1:W-:Y:S02]  /*397f0*/  LDGSTS.E [R3+0xe400], [R36.64], P2 ;  /* 0x0e40000024037fae */ /* 0x0003e40009121848 */
[----:B-1----:R-:W-:-:S02]  /*39800*/  SEL R36, RZ, 0x4, !P1 ;  /* 0x00000004ff247807 */ /* 0x002fc40004800000 */
[----:B------:R-:W-:Y:S02]  /*39810*/  IADD3 R51, P3, R51, R252, RZ ;  /* 0x000000fc33337210 */ /* 0x000fe40007f7e0ff */
[----:B------:R-:W-:Y:S02]  /*39820*/  SEL R36, R36, RZ, !P0 ;  /* 0x000000ff24247207 */ /* 0x000fe40004000000 */
[----:B------:R-:W-:Y:S02]  /*39830*/  IADD3.X R52, R52, R2, RZ, P3, !PT ;  /* 0x0000000234347210 */ /* 0x000fe40001ffe4ff */
[----:B------:R-:W-:Y:S02]  /*39840*/  ISETP.NE.U32.AND P1, PT, R36, RZ, PT ;  /* 0x000000ff2400720c */ /* 0x000fe40003f25070 */
[----:B------:R-:W-:Y:S01]  /*39850*/  IADD3 R49, P4, R49, R252, RZ ;  /* 0x000000fc31317210 */ /* 0x000fe20007f9e0ff */
[----:B------:R-:W-:Y:S01]  /*39860*/  IMAD.MOV.U32 R36, RZ, RZ, R51 ;  /* 0x000000ffff247224 */ /* 0x000fe200078e0033 */
[----:B------:R-:W-:Y:S01]  /*39870*/  MOV R37, R52 ;  /* 0x0000003400257202 */ /* 0x000fe20000000f00 */
[----:B------:R-:W-:Y:S02]  /*39880*/  STL [R1+0x1210], R51 ;  /* 0x0012103301007387 */ /* 0x000fe40000100800 */
[----:B------:R-:W-:-:S02]  /*39890*/  IMAD.X R50, R50, 0x1, R2, P4 ;  /* 0x0000000132327824 */ /* 0x000fc400020e0602 */
        /* <DEDUP_REMOVED lines=70> */
[----:B------:R-:W-:Y:S02]  /*39d00*/  IADD3 R47, P3, R47, R252, RZ ;  /* 0x000000fc2f2f7210 */ /* 0x000fe40007f7e0ff */
        /* <DEDUP_REMOVED lines=358> */
[----:B------:R1:W-:Y:S02]  /*3b370*/  LDGSTS.E [R3+0x24400], [R36.64], P1 ;  /* 0x2440000024037fae */ /* 0x0003e40008921848 */
[----:B-1----:R-:W-:-:S02]  /*3b380*/  SEL R36, RZ, 0x4, !P2 ;  /* 0x00000004ff247807 */ /* 0x002fc40005000000 */
[----:B------:R-:W-:Y:S02]  /*3b390*/  IADD3 R47, P3, R47, R252, RZ ;  /* 0x000000fc2f2f7210 */ /* 0x000fe40007f7e0ff */
[----:B------:R-:W-:Y:S02]  /*3b3a0*/  SEL R36, R36, RZ, !P0 ;  /* 0x000000ff24247207 */ /* 0x000fe40004000000 */
[----:B------:R-:W-:Y:S02]  /*3b3b0*/  IADD3.X R48, R48, R2, RZ, P3, !PT ;  /* 0x0000000230307210 */ /* 0x000fe40001ffe4ff */
        /* <DEDUP_REMOVED lines=152> */
[----:B--2---:R-:W2:Y:S01]  /*3bd40*/  LDL.LU R43, [R1+0xab8] ;  /* 0x000ab800012b7983 */ /* 0x004ea20000300800 */
[----:B------:R-:W-:-:S03]  /*3bd50*/  ISETP.GT.AND P2, PT, R0, 0x5c, PT ;  /* 0x0000005c0000780c */ /* 0x000fc60003f44270 */
[----:B------:R-:W3:Y:S04]  /*3bd60*/  LDL.LU R42, [R1+0xabc] ;  /* 0x000abc00012a7983 */ /* 0x000ee80000300800 */
[----:B------:R1:W-:Y:S02]  /*3bd70*/  LDGSTS.E [R3+0x2c400], [R36.64], P1 ;  /* 0x2c40000024037fae */ /* 0x0003e40008921848 */
[----:B-1----:R-:W-:Y:S02]  /*3bd80*/  SEL R36, RZ, 0x4, !P2 ;  /* 0x00000004ff247807 */ /* 0x002fe40005000000 */
[----:B------:R-:W-:Y:S02]  /*3bd90*/  IADD3 R51, P3, R51, R252, RZ ;  /* 0x000000fc33337210 */ /* 0x000fe40007f7e0ff */
[----:B------:R-:W-:-:S02]  /*3bda0*/  SEL R36, R36, RZ, !P0 ;  /* 0x000000ff24247207 */ /* 0x000fc40004000000 */
[----:B------:R-:W-:Y:S01]  /*3bdb0*/  IADD3.X R52, R52, R2, RZ, P3, !PT ;  /* 0x0000000234347210 */ /* 0x000fe20001ffe4ff */
[----:B------:R-:W-:Y:S01]  /*3bdc0*/  STL [R1+0x9d4], R51 ;  /* 0x0009d43301007387 */ /* 0x000fe20000100800 */
[----:B------:R-:W-:-:S03]  /*3bdd0*/  IADD3 R49, P4, R49, R252, RZ ;  /* 0x000000fc31317210 */ /* 0x000fc60007f9e0ff */
[----:B------:R1:W-:Y:S01]  /*3bde0*/  STL [R1+0x9d0], R52 ;  /* 0x0009d03401007387 */ /* 0x0003e20000100800 */
[----:B------:R-:W-:Y:S01]  /*3bdf0*/  ISETP.NE.U32.AND P2, PT, R36, RZ, PT ;  /* 0x000000ff2400720c */ /* 0x000fe20003f45070 */
[----:B------:R-:W-:Y:S01]  /*3be00*/  IMAD.X R50, R50, 0x1, R2, P4 ;  /* 0x0000000132327824 */ /* 0x000fe200020e0602 */
[----:B------:R-:W-:Y:S01]  /*3be10*/  MOV R37, R52 ;  /* 0x0000003400257202 */ /* 0x000fe20000000f00 */
[----:B------:R-:W-:Y:S01]  /*3be20*/  IMAD.MOV.U32 R36, RZ, RZ, R51 ;  /* 0x000000ffff247224 */ /* 0x000fe200078e0033 */
[----:B------:R-:W-:Y:S04]  /*3be30*/  STL [R1+0xa3c], R49 ;  /* 0x000a3c3101007387 */ /* 0x000fe80000100800 */
[----:B------:R1:W-:Y:S04]  /*3be40*/  STL [R1+0xa38], R50 ;  /* 0x000a383201007387 */ /* 0x0003e80000100800 */
[----:B-1----:R-:W2:Y:S04]  /*3be50*/  LDL.LU R52, [R1+0xac0] ;  /* 0x000ac00001347983 */ /* 0x002ea80000300800 */
[----:B------:R-:W2:Y:S04]  /*3be60*/  LDL.LU R51, [R1+0xac4] ;  /* 0x000ac40001337983 */ /* 0x000ea80000300800 */
[----:B------:R1:W-:Y:S02]  /*3be70*/  LDGSTS.E [R3+0x2c600], [R36.64], P1 ;  /* 0x2c60000024037fae */ /* 0x0003e40008921848 */
[----:B-1----:R-:W-:-:S02]  /*3be80*/  IMAD.MOV.U32 R37, RZ, RZ, R50 ;  /* 0x000000ffff257224 */ /* 0x002fc400078e0032 */
        /* <DEDUP_REMOVED lines=46> */
[----:B-1----:R-:W-:-:S03]  /*3c170*/  IMAD.MOV.U32 R36, RZ, RZ, R51 ;  /* 0x000000ffff247224 */ /* 0x002fc600078e0033 */
[----:B------:R-:W-:Y:S01]  /*3c180*/  MOV R37, R52 ;  /* 0x0000003400257202 */ /* 0x000fe20000000f00 */
[----:B------:R-:W-:Y:S04]  /*3c190*/  STL [R1+0xac4], R51 ;  /* 0x000ac43301007387 */ /* 0x000fe80000100800 */
[----:B------:R1:W-:Y:S01]  /*3c1a0*/  STL [R1+0xac0], R52 ;  /* 0x000ac03401007387 */ /* 0x0003e20000100800 */
[----:B------:R-:W-:-:S03]  /*3c1b0*/  IADD3 R49, P3, R49, R252, RZ ;  /* 0x000000fc31317210 */ /* 0x000fc60007f7e0ff */
[----:B------:R1:W-:Y:S02]  /*3c1c0*/  LDGSTS.E [R3+0x30200], [R36.64], P1 ;  /* 0x3020000024037fae */ /* 0x0003e40008921848 */
[----:B------:R-:W-:Y:S02]  /*3c1d0*/  IMAD.X R50, R50, 0x1, R2, P3 ;  /* 0x0000000132327824 */ /* 0x000fe400018e0602 */
[----:B------:R-:W-:Y:S01]  /*3c1e0*/  STL [R1+0xacc], R49 ;  /* 0x000acc3101007387 */ /* 0x000fe20000100800 */
[----:B------:R-:W-:-:S03]  /*3c1f0*/  ISETP.GT.AND P2, PT, R0, 0x64, PT ;  /* 0x000000640000780c */ /* 0x000fc60003f44270 */
[----:B------:R1:W-:Y:S02]  /*3c200*/  STL [R1+0xac8], R50 ;  /* 0x000ac83201007387 */ /* 0x0003e40000100800 */
[----:B-1----:R-:W-:Y:S02]  /*3c210*/  IMAD.MOV.U32 R36, RZ, RZ, R49 ;  /* 0x000000ffff247224 */ /* 0x002fe400078e0031 */
[----:B------:R-:W2:Y:S01]  /*3c220*/  LDL.LU R52, [R1+0xb50] ;  /* 0x000b500001347983 */ /* 0x000ea20000300800 */
[----:B------:R-:W-:-:S03]  /*3c230*/  IMAD.MOV.U32 R37, RZ, RZ, R50 ;  /* 0x000000ffff257224 */ /* 0x000fc600078e0032 */
[----:B------:R-:W2:Y:S04]  /*3c240*/  LDL.LU R51, [R1+0xb54] ;  /* 0x000b540001337983 */ /* 0x000ea80000300800 */
[----:B------:R-:W2:Y:S04]  /*3c250*/  LDL.LU R50, [R1+0xbb8] ;  /* 0x000bb80001327983 */ /* 0x000ea80000300800 */
[----:B------:R-:W2:Y:S04]  /*3c260*/  LDL.LU R49, [R1+0xbbc] ;  /* 0x000bbc0001317983 */ /* 0x000ea80000300800 */
[----:B------:R1:W-:Y:S02]  /*3c270*/  LDGSTS.E [R3+0x30400], [R36.64], P1 ;  /* 0x3040000024037fae */ /* 0x0003e40008921848 */
[----:B-1----:R-:W-:-:S04]  /*3c280*/  SEL R36, RZ, 0x4, !P2 ;  /* 0x00000004ff247807 */ /* 0x002fc80005000000 */
[----:B------:R-:W-:Y:S02]  /*3c290*/  SEL R36, R36, RZ, !P0 ;  /* 0x000000ff24247207 */ /* 0x000fe40004000000 */
[----:B------:R-:W-:-:S04]  /*3c2a0*/  IADD3 R47, P3, R47, R252, RZ ;  /* 0x000000fc2f2f7210 */ /* 0x000fc80007f7e0ff */
[----:B------:R-:W-:Y:S02]  /*3c2b0*/  IADD3.X R48, R48, R2, RZ, P3, !PT ;  /* 0x0000000230307210 */ /* 0x000fe40001ffe4ff */
[----:B------:R-:W-:Y:S02]  /*3c2c0*/  ISETP.NE.U32.AND P2, PT, R36, RZ, PT ;  /* 0x000000ff2400720c */ /* 0x000fe40003f45070 */
[----:B------:R-:W-:Y:S01]  /*3c2d0*/  IADD3 R38, P4, R38, R252, RZ ;  /* 0x000000fc26267210 */ /* 0x000fe20007f9e0ff */
[----:B------:R-:W-:Y:S01]  /*3c2e0*/  IMAD.MOV.U32 R36, RZ, RZ, R47 ;  /* 0x000000ffff247224 */ /* 0x000fe200078e002f */
        /* <DEDUP_REMOVED lines=30> */
[----:B------:R-:W3:Y:S01]  /*3c4d0*/  LDL.LU R42, [R1+0xc3c] ;  /* 0x000c3c00012a7983 */ /* 0x000ee20000300800 */
[----:B------:R-:W-:-:S03]  /*3c4e0*/  ISETP.GT.AND P1, PT, R0, 0x68, PT ;  /* 0x000000680000780c */ /* 0x000fc60003f24270 */
[----:B------:R1:W-:Y:S02]  /*3c4f0*/  LDGSTS.E [R3+0x32400], [R36.64], P2 ;  /* 0x3240000024037fae */ /* 0x0003e40009121848 */
[----:B-1----:R-:W-:Y:S02]  /*3c500*/  SEL R36, RZ, 0x4, !P1 ;  /* 0x00000004ff247807 */ /* 0x002fe40004800000 */
[----:B------:R-:W-:Y:S02]  /*3c510*/  IADD3 R51, P3, R51, R252, RZ ;  /* 0x000000fc33337210 */ /* 0x000fe40007f7e0ff */
[----:B------:R-:W-:Y:S02]  /*3c520*/  SEL R36, R36, RZ, !P0 ;  /* 0x000000ff24247207 */ /* 0x000fe40004000000 */
[----:B------:R-:W-:Y:S02]  /*3c530*/  IADD3.X R52, R52, R2, RZ, P3, !PT ;  /* 0x0000000234347210 */ /* 0x000fe40001ffe4ff */
[----:B------:R-:W-:Y:S01]  /*3c540*/  IADD3 R49, P4, R49, R252, RZ ;  /* 0x000000fc31317210 */ /* 0x000fe20007f9e0ff */
[----:B------:R-:W-:Y:S01]  /*3c550*/  STL [R1+0xb54], R51 ;  /* 0x000b543301007387 */ /* 0x000fe20000100800 */
[----:B------:R-:W-:-:S03]  /*3c560*/  ISETP.NE.U32.AND P1, PT, R36, RZ, PT ;  /* 0x000000ff2400720c */ /* 0x000fc60003f25070 */
[----:B------:R-:W-:Y:S01]  /*3c570*/  IMAD.X R50, R50, 0x1, R2, P4 ;  /* 0x0000000132327824 */ /* 0x000fe200020e0602 */
[----:B------:R1:W-:Y:S01]  /*3c580*/  STL [R1+0xb50], R52 ;  /* 0x000b503401007387 */ /* 0x0003e20000100800 */
[----:B------:R-:W-:Y:S01]  /*3c590*/  IMAD.MOV.U32 R36, RZ, RZ, R51 ;  /* 0x000000ffff247224 */ /* 0x000fe200078e0033 */
[----:B------:R-:W-:Y:S02]  /*3c5a0*/  MOV R37, R52 ;  /* 0x0000003400257202 */ /* 0x000fe40000000f00 */
        /* <DEDUP_REMOVED lines=121> */
[----:B------:R-:W-:Y:S04]  /*3cd40*/  STL [R1+0xd38], R50 ;  /* 0x000d383201007387 */ /* 0x000fe80000100800 */
[----:B------:R-:W2:Y:S04]  /*3cd50*/  LDL.LU R54, [R1+0xdc0] ;  /* 0x000dc00001367983 */ /* 0x000ea80000300800 */
[----:B------:R-:W2:Y:S04]  /*3cd60*/  LDL.LU R53, [R1+0xdc4] ;  /* 0x000dc40001357983 */ /* 0x000ea80000300800 */
[----:B------:R1:W-:Y:S04]  /*3cd70*/  LDGSTS.E [R3+0x38600], [R36.64], P1 ;  /* 0x3860000024037fae */ /* 0x0003e80008921848 */
[----:B-1----:R-:W2:Y:S04]  /*3cd80*/  LDL.LU R52, [R1+0xdc8] ;  /* 0x000dc80001347983 */ /* 0x002ea80000300800 */
[----:B------:R-:W2:Y:S01]  /*3cd90*/  LDL.LU R51, [R1+0xdcc] ;  /* 0x000dcc0001337983 */ /* 0x000ea20000300800 */
[----:B------:R-:W-:-:S02]  /*3cda0*/  IMAD.MOV.U32 R36, RZ, RZ, R49 ;  /* 0x000000ffff247224 */ /* 0x000fc400078e0031 */
[----:B------:R-:W-:-:S05]  /*3cdb0*/  IMAD.MOV.U32 R37, RZ, RZ, R50 ;  /* 0x000000ffff257224 */ /* 0x000fca00078e0032 */
[----:B------:R1:W-:Y:S01]  /*3cdc0*/  LDGSTS.E [R3+0x3a000], [R36.64], P2 ;  /* 0x3a00000024037fae */ /* 0x0003e20009121848 */
[----:B------:R-:W-:-:S04]  /*3cdd0*/  IADD3 R47, P1, R47, R252, RZ ;  /* 0x000000fc2f2f7210 */ /* 0x000fc80007f3e0ff */
[----:B------:R-:W-:Y:S01]  /*3cde0*/  IADD3.X R48, R48, R2, RZ, P1, !PT ;  /* 0x0000000230307210 */ /* 0x000fe20000ffe4ff */
[----:B-1----:R-:W-:-:S03]  /*3cdf0*/  IMAD.MOV.U32 R36, RZ, RZ, R47 ;  /* 0x000000ffff247224 */ /* 0x002fc600078e002f */
[----:B------:R-:W-:Y:S01]  /*3ce00*/  MOV R37, R48 ;  /* 0x0000003000257202 */ /* 0x000fe20000000f00 */
[----:B------:R-:W-:Y:S04]  /*3ce10*/  STL [R1+0xd44], R47 ;  /* 0x000d442f01007387 */ /* 0x000fe80000100800 */
[----:B------:R-:W-:Y:S04]  /*3ce20*/  STL [R1+0xd40], R48 ;  /* 0x000d403001007387 */ /* 0x000fe80000100800 */
[----:B------:R1:W-:Y:S01]  /*3ce30*/  LDGSTS.E [R3+0x3a200], [R36.64], P2 ;  /* 0x3a20000024037fae */ /* 0x0003e20009121848 */
[----:B------:R-:W-:-:S05]  /*3ce40*/  IADD3 R38, P3, R38, R252, RZ ;  /* 0x000000fc26267210 */ /* 0x000fca0007f7e0ff */
[----:B------:R-:W-:Y:S01]  /*3ce50*/  IMAD.X R39, R39, 0x1, R2, P3 ;  /* 0x0000000127277824 */ /* 0x000fe200018e0602 */
[----:B------:R-:W-:Y:S01]  /*3ce60*/  STL [R1+0xd4c], R38 ;  /* 0x000d4c2601007387 */ /* 0x000fe20000100800 */
[----:B-1----:R-:W-:Y:S02]  /*3ce70*/  IMAD.MOV.U32 R36, RZ, RZ, R38 ;  /* 0x000000ffff247224 */ /* 0x002fe400078e0026 */
[----:B------:R-:W-:Y:S01]  /*3ce80*/  IMAD.MOV.U32 R37, RZ, RZ, R39 ;  /* 0x000000ffff257224 */ /* 0x000fe200078e0027 */
[----:B------:R1:W-:Y:S01]  /*3ce90*/  STL [R1+0xd48], R39 ;  /* 0x000d482701007387 */ /* 0x0003e20000100800 */
[----:B------:R-:W-:-:S03]  /*3cea0*/  ISETP.GT.AND P1, PT, R0, 0x78, PT ;  /* 0x000000780000780c */ /* 0x000fc60003f24270 */
[----:B------:R1:W-:Y:S04]  /*3ceb0*/  LDGSTS.E [R3+0x3a400], [R36.64], P2 ;  /* 0x3a40000024037fae */ /* 0x0003e80009121848 */
[----:B-1----:R-:W2:Y:S04]  /*3cec0*/  LDL.LU R39, [R1+0xdd0] ;  /* 0x000dd00001277983 */ /* 0x002ea80000300800 */
[----:B------:R-:W2:Y:S04]  /*3ced0*/  LDL.LU R38, [R1+0xdd4] ;  /* 0x000dd40001267983 */ /* 0x000ea80000300800 */
[----:B------:R-:W2:Y:S04]  /*3cee0*/  LDL.LU R50, [R1+0xe38] ;  /* 0x000e380001327983 */ /* 0x000ea80000300800 */
[----:B------:R-:W2:Y:S04]  /*3cef0*/  LDL.LU R49, [R1+0xe3c] ;  /* 0x000e3c0001317983 */ /* 0x000ea80000300800 */
[----:B------:R-:W2:Y:S04]  /*3cf00*/  LDL.LU R48, [R1+0xe40] ;  /* 0x000e400001307983 */ /* 0x000ea80000300800 */
[----:B------:R-:W2:Y:S01]  /*3cf10*/  LDL.LU R47, [R1+0xe44] ;  /* 0x000e4400012f7983 */ /* 0x000ea20000300800 */
[----:B------:R-:W-:-:S04]  /*3cf20*/  SEL R36, RZ, 0x4, !P1 ;  /* 0x00000004ff247807 */ /* 0x000fc80004800000 */
        /* <DEDUP_REMOVED lines=17> */
[----:B--2---:R-:W3:Y:S04]  /*3d040*/  LDL.LU R43, [R1+0xe50] ;  /* 0x000e5000012b7983 */ /* 0x004ee80000300800 */
[----:B------:R-:W3:Y:S04]  /*3d050*/  LDL.LU R42, [R1+0xe54] ;  /* 0x000e5400012a7983 */ /* 0x000ee80000300800 */
[----:B------:R1:W-:Y:S01]  /*3d060*/  LDGSTS.E [R3+0x3c000], [R36.64], P1 ;  /* 0x3c00000024037fae */ /* 0x0003e20008921848 */
[----:B------:R-:W-:-:S04]  /*3d070*/  IADD3 R53, P2, R53, R252, RZ ;  /* 0x000000fc35357210 */ /* 0x000fc80007f5e0ff */
[----:B------:R-:W-:Y:S01]  /*3d080*/  IADD3.X R54, R54, R2, RZ, P2, !PT ;  /* 0x0000000236367210 */ /* 0x000fe200017fe4ff */
[----:B-1----:R-:W-:-:S03]  /*3d090*/  IMAD.MOV.U32 R36, RZ, RZ, R53 ;  /* 0x000000ffff247224 */ /* 0x002fc600078e0035 */
[----:B------:R-:W-:Y:S02]  /*3d0a0*/  MOV R37, R54 ;  /* 0x0000003600257202 */ /* 0x000fe40000000f00 */
[----:B------:R-:W-:-:S03]  /*3d0b0*/  IADD3 R51, P3, R51, R252, RZ ;  /* 0x000000fc33337210 */ /* 0x000fc60007f7e0ff */
[----:B------:R1:W-:Y:S02]  /*3d0c0*/  LDGSTS.E [R3+0x3c200], [R36.64], P1 ;  /* 0x3c20000024037fae */ /* 0x0003e40008921848 */
[----:B------:R-:W-:Y:S01]  /*3d0d0*/  IMAD.X R52, R52, 0x1, R2, P3 ;  /* 0x0000000134347824 */ /* 0x000fe200018e0602 */
[----:B------:R-:W-:Y:S01]  /*3d0e0*/  ISETP.GT.AND P2, PT, R0, 0x7c, PT ;  /* 0x0000007c0000780c */ /* 0x000fe20003f44270 */
[----:B-1----:R-:W-:Y:S02]  /*3d0f0*/  IMAD.MOV.U32 R36, RZ, RZ, R51 ;  /* 0x000000ffff247224 */ /* 0x002fe400078e0033 */
[----:B------:R-:W-:Y:S01]  /*3d100*/  IMAD.MOV.U32 R37, RZ, RZ, R52 ;  /* 0x000000ffff257224 */ /* 0x000fe200078e0034 */
[----:B------:R-:W-:Y:S04]  /*3d110*/  STL [R1+0xdc4], R53 ;  /* 0x000dc43501007387 */ /* 0x000fe80000100800 */
[----:B------:R1:W-:Y:S04]  /*3d120*/  LDGSTS.E [R3+0x3c400], [R36.64], P1 ;  /* 0x3c40000024037fae */ /* 0x0003e80008921848 */
[----:B------:R-:W-:Y:S01]  /*3d130*/  STL [R1+0xdc0], R54 ;  /* 0x000dc03601007387 */ /* 0x000fe20000100800 */
[----:B-1----:R-:W-:-:S03]  /*3d140*/  SEL R36, RZ, 0x4, !P2 ;  /* 0x00000004ff247807 */ /* 0x002fc60005000000 */
[----:B------:R-:W-:Y:S01]  /*3d150*/  STL [R1+0xdcc], R51 ;  /* 0x000dcc3301007387 */ /* 0x000fe20000100800 */
[----:B------:R-:W-:-:S03]  /*3d160*/  SEL R36, R36, RZ, !P0 ;  /* 0x000000ff24247207 */ /* 0x000fc60004000000 */
[----:B------:R-:W-:Y:S01]  /*3d170*/  STL [R1+0xdc8], R52 ;  /* 0x000dc83401007387 */ /* 0x000fe20000100800 */
[----:B------:R-:W-:Y:S02]  /*3d180*/  ISETP.NE.U32.AND P2, PT, R36, RZ, PT ;  /* 0x000000ff2400720c */ /* 0x000fe40003f45070 */
[----:B------:R-:W-:-:S04]  /*3d190*/  IADD3 R38, P3, R38, R252, RZ ;  /* 0x000000fc26267210 */ /* 0x000fc80007f7e0ff */
[----:B------:R-:W-:Y:S01]  /*3d1a0*/  IADD3.X R39, R39, R2, RZ, P3, !PT ;  /* 0x0000000227277210 */ /* 0x000fe20001ffe4ff */
[----:B------:R-:W-:Y:S01]  /*3d1b0*/  STL [R1+0xdd4], R38 ;  /* 0x000dd42601007387 */ /* 0x000fe20000100800 */
[----:B------:R-:W-:-:S03]  /*3d1c0*/  IMAD.MOV.U32 R36, RZ, RZ, R38 ;  /* 0x000000ffff247224 */ /* 0x000fc600078e0026 */
[----:B------:R1:W-:Y:S01]  /*3d1d0*/  STL [R1+0xdd0], R39 ;  /* 0x000dd02701007387 */ /* 0x0003e20000100800 */
[----:B------:R-:W-:-:S05]  /*3d1e0*/  IMAD.MOV.U32 R37, RZ, RZ, R39 ;  /* 0x000000ffff257224 */ /* 0x000fca00078e0027 */
[----:B------:R1:W-:Y:S04]  /*3d1f0*/  LDGSTS.E [R3+0x3c600], [R36.64], P1 ;  /* 0x3c60000024037fae */ /* 0x0003e80008921848 */
[----:B-1----:R-:W2:Y:S04]  /*3d200*/  LDL.LU R39, [R1+0x1588] ;  /* 0x0015880001277983 */ /* 0x002ea80000300800 */
[----:B------:R-:W2:Y:S01]  /*3d210*/  LDL.LU R38, [R1+0x15b0] ;  /* 0x0015b00001267983 */ /* 0x000ea20000300800 */
[-C--:B------:R-:W-:Y:S02]  /*3d220*/  IADD3 R49, P1, R49, R252.reuse, RZ ;  /* 0x000000fc31317210 */ /* 0x080fe40007f3e0ff */
[----:B------:R-:W-:-:S02]  /*3d230*/  IADD3 R47, P3, R47, R252, RZ ;  /* 0x000000fc2f2f7210 */ /* 0x000fc40007f7e0ff */
[----:B------:R-:W-:Y:S01]  /*3d240*/  IADD3.X R50, R50, R2, RZ, P1, !PT ;  /* 0x0000000232327210 */ /* 0x000fe20000ffe4ff */
[----:B------:R-:W-:Y:S02]  /*3d250*/  STL [R1+0xe3c], R49 ;  /* 0x000e3c3101007387 */ /* 0x000fe40000100800 */
[----:B------:R-:W-:Y:S02]  /*3d260*/  IMAD.X R48, R48, 0x1, R2, P3 ;  /* 0x0000000130307824 */ /* 0x000fe400018e0602 */
[----:B------:R1:W-:Y:S01]  /*3d270*/  STL [R1+0xe38], R50 ;  /* 0x000e383201007387 */ /* 0x0003e20000100800 */
[----:B------:R-:W-:-:S03]  /*3d280*/  MOV R37, R50 ;  /* 0x0000003200257202 */ /* 0x000fc60000000f00 */
[----:B------:R-:W-:Y:S01]  /*3d290*/  STL [R1+0xe44], R47 ;  /* 0x000e442f01007387 */ /* 0x000fe20000100800 */
[----:B------:R-:W-:-:S03]  /*3d2a0*/  IMAD.MOV.U32 R36, RZ, RZ, R49 ;  /* 0x000000ffff247224 */ /* 0x000fc600078e0031 */
[----:B------:R1:W-:Y:S04]  /*3d2b0*/  STL [R1+0xe40], R48 ;  /* 0x000e403001007387 */ /* 0x0003e80000100800 */
[----:B------:R-:W2:Y:S04]  /*3d2c0*/  LDL.LU R52, [R1+0x1580] ;  /* 0x0015800001347983 */ /* 0x000ea80000300800 */
[----:B------:R-:W2:Y:S04]  /*3d2d0*/  LDL.LU R51, [R1+0x158c] ;  /* 0x00158c0001337983 */ /* 0x000ea80000300800 */
[----:B-1----:R-:W2:Y:S04]  /*3d2e0*/  LDL.LU R50, [R1+0x1578] ;  /* 0x0015780001327983 */ /* 0x002ea80000300800 */
[----:B------:R-:W2:Y:S04]  /*3d2f0*/  LDL.LU R49, [R1+0x1584] ;  /* 0x0015840001317983 */ /* 0x000ea80000300800 */
[----:B------:R1:W-:Y:S02]  /*3d300*/  LDGSTS.E [R3+0x3e000], [R36.64], P2 ;  /* 0x3e00000024037fae */ /* 0x0003e40009121848 */
[----:B-1----:R-:W-:-:S02]  /*3d310*/  IMAD.MOV.U32 R36, RZ, RZ, R47 ;  /* 0x000000ffff247224 */ /* 0x002fc400078e002f */
[----:B------:R-:W-:-:S05]  /*3d320*/  IMAD.MOV.U32 R37, RZ, RZ, R48 ;  /* 0x000000ffff257224 */ /* 0x000fca00078e0030 */
[----:B------:R1:W-:Y:S01]  /*3d330*/  LDGSTS.E [R3+0x3e200], [R36.64], P2 ;  /* 0x3e20000024037fae */ /* 0x0003e20009121848 */
[----:B----4-:R-:W-:-:S04]  /*3d340*/  IADD3 R44, P1, R44, R252, RZ ;  /* 0x000000fc2c2c7210 */ /* 0x010fc80007f3e0ff */
[----:B------:R-:W-:Y:S02]  /*3d350*/  IADD3.X R46, R46, R2, RZ, P1, !PT ;  /* 0x000000022e2e7210 */ /* 0x000fe40000ffe4ff */
[----:B---3--:R-:W-:Y:S01]  /*3d360*/  IADD3 R42, P3, R42, R252, RZ ;  /* 0x000000fc2a2a7210 */ /* 0x008fe20007f7e0ff */
[----:B------:R-:W-:Y:S04]  /*3d370*/  STL [R1+0xe4c], R44 ;  /* 0x000e4c2c01007387 */ /* 0x000fe80000100800 */
[----:B------:R-:W-:Y:S01]  /*3d380*/  IMAD.X R43, R43, 0x1, R2, P3 ;  /* 0x000000012b2b7824 */ /* 0x000fe200018e0602 */
[----:B------:R3:W-:Y:S01]  /*3d390*/  STL [R1+0xe48], R46 ;  /* 0x000e482e01007387 */ /* 0x0007e20000100800 */
[----:B-1----:R-:W-:-:S03]  /*3d3a0*/  MOV R37, R46 ;  /* 0x0000002e00257202 */ /* 0x002fc60000000f00 */
[----:B------:R-:W-:Y:S01]  /*3d3b0*/  STL [R1+0xe54], R42 ;  /* 0x000e542a01007387 */ /* 0x000fe20000100800 */
[----:B------:R-:W-:-:S03]  /*3d3c0*/  IMAD.MOV.U32 R36, RZ, RZ, R44 ;  /* 0x000000ffff247224 */ /* 0x000fc600078e002c */
[----:B------:R1:W-:Y:S04]  /*3d3d0*/  STL [R1+0xe50], R43 ;  /* 0x000e502b01007387 */ /* 0x0003e80000100800 */
[----:B------:R-:W4:Y:S04]  /*3d3e0*/  LDL.LU R48, [R1+0x1570] ;  /* 0x0015700001307983 */ /* 0x000f280000300800 */
[----:B------:R-:W4:Y:S04]  /*3d3f0*/  LDL.LU R47, [R1+0x157c] ;  /* 0x00157c00012f7983 */ /* 0x000f280000300800 */
[----:B---3--:R-:W3:Y:S04]  /*3d400*/  LDL.LU R46, [R1+0x1508] ;  /* 0x00150800012e7983 */ /* 0x008ee80000300800 */
[----:B------:R-:W3:Y:S04]  /*3d410*/  LDL.LU R44, [R1+0x1534] ;  /* 0x00153400012c7983 */ /* 0x000ee80000300800 */
[----:B------:R1:W-:Y:S02]  /*3d420*/  LDGSTS.E [R3+0x3e400], [R36.64], P2 ;  /* 0x3e40000024037fae */ /* 0x0003e40009121848 */
[----:B-1----:R-:W-:-:S02]  /*3d430*/  IMAD.MOV.U32 R36, RZ, RZ, R42 ;  /* 0x000000ffff247224 */ /* 0x002fc400078e002a */
[----:B------:R-:W-:-:S05]  /*3d440*/  IMAD.MOV.U32 R37, RZ, RZ, R43 ;  /* 0x000000ffff257224 */ /* 0x000fca00078e002b */
[----:B------:R1:W-:Y:S01]  /*3d450*/  LDGSTS.E [R3+0x3e600], [R36.64], P2 ;  /* 0x3e60000024037fae */ /* 0x0003e20009121848 */
[----:B--2---:R-:W-:-:S05]  /*3d460*/  IADD3 R38, P2, R38, R252, RZ ;  /* 0x000000fc26267210 */ /* 0x004fca0007f5e0ff */
[----:B------:R-:W-:Y:S01]  /*3d470*/  IMAD.X R39, R39, 0x1, R2, P2 ;  /* 0x0000000127277824 */ /* 0x000fe200010e0602 */
[----:B------:R-:W-:Y:S01]  /*3d480*/  STL [R1+0x15b0], R38 ;  /* 0x0015b02601007387 */ /* 0x000fe20000100800 */
[----:B-1----:R-:W-:-:S03]  /*3d490*/  IMAD.MOV.U32 R36, RZ, RZ, R38 ;  /* 0x000000ffff247224 */ /* 0x002fc600078e0026 */
[----:B------:R1:W-:Y:S01]  /*3d4a0*/  STL [R1+0x1588], R39 ;  /* 0x0015882701007387 */ /* 0x0003e20000100800 */
[----:B------:R-:W-:-:S03]  /*3d4b0*/  IMAD.MOV.U32 R37, RZ, RZ, R39 ;  /* 0x000000ffff257224 */ /* 0x000fc600078e0027 */
[----:B------:R-:W2:Y:S04]  /*3d4c0*/  LDL.LU R43, [R1+0x1500] ;  /* 0x00150000012b7983 */ /* 0x000ea80000300800 */
[----:B------:R-:W2:Y:S04]  /*3d4d0*/  LDL.LU R42, [R1+0x150c] ;  /* 0x00150c00012a7983 */ /* 0x000ea80000300800 */
[----:B-1----:R-:W2:Y:S04]  /*3d4e0*/  LDL.LU R39, [R1+0x14f8] ;  /* 0x0014f80001277983 */ /* 0x002ea80000300800 */
[----:B------:R-:W2:Y:S01]  /*3d4f0*/  LDL.LU R38, [R1+0x1504] ;  /* 0x0015040001267983 */ /* 0x000ea20000300800 */
[----:B------:R-:W-:-:S04]  /*3d500*/  ISETP.GT.AND P1, PT, R0, 0x1, PT ;  /* 0x000000010000780c */ /* 0x000fc80003f24270 */
[----:B------:R-:W-:-:S04]  /*3d510*/  SEL R3, RZ, 0x4, !P1 ;  /* 0x00000004ff037807 */ /* 0x000fc80004800000 */
[----:B------:R-:W-:Y:S02]  /*3d520*/  SEL R3, R3, RZ, !P0 ;  /* 0x000000ff03037207 */ /* 0x000fe40004000000 */
[----:B------:R-:W-:Y:S02]  /*3d530*/  SHF.L.U32 R57, R45, 0x2, RZ ;  /* 0x000000022d397819 */ /* 0x000fe400000006ff */
[----:B------:R-:W-:Y:S01]  /*3d540*/  ISETP.NE.U32.AND P1, PT, R3, RZ, PT ;  /* 0x000000ff0300720c */ /* 0x000fe20003f25070 */
[----:B------:R-:W-:Y:S01]  /*3d550*/  IMAD.U32 R3, RZ, RZ, UR5 ;  /* 0x00000005ff037e24 */ /* 0x000fe2000f8e00ff */
[----:B------:R-:W-:Y:S02]  /*3d560*/  LOP3.LUT R54, R57, 0x20, RZ, 0x3c, !PT ;  /* 0x0000002039367812 */ /* 0x000fe400078e3cff */
[----:B------:R-:W-:Y:S02]  /*3d570*/  IADD3 R51, P2, R51, R252, RZ ;  /* 0x000000fc33337210 */ /* 0x000fe40007f5e0ff */
[----:B------:R-:W-:-:S02]  /*3d580*/  LEA R3, R3, R54, 0x12 ;  /* 0x0000003603037211 */ /* 0x000fc400078e90ff */
[----:B------:R-:W-:Y:S02]  /*3d590*/  IADD3 R49, P3, R49, R252, RZ ;  /* 0x000000fc31317210 */ /* 0x000fe40007f7e0ff */
[----:B------:R-:W-:Y:S01]  /*3d5a0*/  IADD3.X R52, R52, R2, RZ, P2, !PT ;  /* 0x0000000234347210 */ /* 0x000fe200017fe4ff */
[----:B------:R-:W-:Y:S02]  /*3d5b0*/  STL [R1+0x158c], R51 ;  /* 0x00158c3301007387 */ /* 0x000fe40000100800 */
[----:B------:R-:W-:Y:S02]  /*3d5c0*/  IMAD.X R50, R50, 0x1, R2, P3 ;  /* 0x0000000132327824 */ /* 0x000fe400018e0602 */
[----:B------:R1:W-:Y:S04]  /*3d5d0*/  LDGSTS.E [R3+0x800], [R36.64], P1 ;  /* 0x0080000024037fae */ /* 0x0003e80008921848 */
[----:B------:R1:W-:Y:S04]  /*3d5e0*/  STL [R1+0x1580], R52 ;  /* 0x0015803401007387 */ /* 0x0003e80000100800 */
[----:B------:R-:W-:Y:S01]  /*3d5f0*/  STL [R1+0x1584], R49 ;  /* 0x0015843101007387 */ /* 0x000fe20000100800 */
[----:B-1----:R-:W-:Y:S01]  /*3d600*/  IMAD.MOV.U32 R36, RZ, RZ, R51 ;  /* 0x000000ffff247224 */ /* 0x002fe200078e0033 */
[----:B------:R-:W-:-:S02]  /*3d610*/  MOV R37, R52 ;  /* 0x0000003400257202 */ /* 0x000fc40000000f00 */
[----:B------:R1:W-:Y:S01]  /*3d620*/  STL [R1+0x1578], R50 ;  /* 0x0015783201007387 */ /* 0x0003e20000100800 */
[----:B------:R-:W-:-:S03]  /*3d630*/  ISETP.GT.AND P2, PT, R0, 0x5, PT ;  /* 0x000000050000780c */ /* 0x000fc60003f44270 */
[----:B------:R1:W-:Y:S04]  /*3d640*/  LDGSTS.E [R3+0xa00], [R36.64], P1 ;  /* 0x00a0000024037fae */ /* 0x0003e80008921848 */
[----:B------:R-:W2:Y:S04]  /*3d650*/  LDL.LU R52, [R1+0x14f0] ;  /* 0x0014f00001347983 */ /* 0x000ea80000300800 */
[----:B------:R-:W2:Y:S01]  /*3d660*/  LDL.LU R51, [R1+0x14fc] ;  /* 0x0014fc0001337983 */ /* 0x000ea20000300800 */
[----:B-1----:R-:W-:Y:S02]  /*3d670*/  IMAD.MOV.U32 R36, RZ, RZ, R49 ;  /* 0x000000ffff247224 */ /* 0x002fe400078e0031 */
[----:B------:R-:W-:-:S02]  /*3d680*/  IMAD.MOV.U32 R37, RZ, RZ, R50 ;  /* 0x000000ffff257224 */ /* 0x000fc400078e0032 */
[----:B------:R-:W2:Y:S04]  /*3d690*/  LDL.LU R50, [R1+0x1488] ;  /* 0x0014880001327983 */ /* 0x000ea80000300800 */
[----:B------:R-:W2:Y:S04]  /*3d6a0*/  LDL.LU R49, [R1+0x14b4] ;  /* 0x0014b40001317983 */ /* 0x000ea80000300800 */
[----:B------:R1:W-:Y:S02]  /*3d6b0*/  LDGSTS.E [R3+0xc00], [R36.64], P1 ;  /* 0x00c0000024037fae */ /* 0x0003e40008921848 */
[----:B-1----:R-:W-:-:S04]  /*3d6c0*/  SEL R36, RZ, 0x4, !P2 ;  /* 0x00000004ff247807 */ /* 0x002fc80005000000 */
[----:B------:R-:W-:-:S04]  /*3d6d0*/  SEL R36, R36, RZ, !P0 ;  /* 0x000000ff24247207 */ /* 0x000fc80004000000 */
[----:B------:R-:W-:Y:S02]  /*3d6e0*/  ISETP.NE.U32.AND P2, PT, R36, RZ, PT ;  /* 0x000000ff2400720c */ /* 0x000fe40003f45070 */
[----:B----4-:R-:W-:-:S04]  /*3d6f0*/  IADD3 R47, P3, R47, R252, RZ ;  /* 0x000000fc2f2f7210 */ /* 0x010fc80007f7e0ff */
[----:B------:R-:W-:Y:S02]  /*3d700*/  IADD3.X R48, R48, R2, RZ, P3, !PT ;  /* 0x0000000230307210 */ /* 0x000fe40001ffe4ff */
[----:B---3--:R-:W-:Y:S01]  /*3d710*/  IADD3 R44, P4, R44, R252, RZ ;  /* 0x000000fc2c2c7210 */ /* 0x008fe20007f9e0ff */
        /* <DEDUP_REMOVED lines=15> */
[----:B--2---:R-:W-:-:S04]  /*3d810*/  IADD3 R42, P1, R42, R252, RZ ;  /* 0x000000fc2a2a7210 */ /* 0x004fc80007f3e0ff */
        /* <DEDUP_REMOVED lines=16> */
[----:B------:R-:W-:-:S03]  /*3d920*/  ISETP.GT.AND P1, PT, R0, 0x9, PT ;  /* 0x000000090000780c */ /* 0x000fc60003f24270 */
[----:B------:R1:W-:Y:S02]  /*3d930*/  LDGSTS.E [R3+0x2c00], [R36.64], P2 ;  /* 0x02c0000024037fae */ /* 0x0003e40009121848 */
[----:B-1----:R-:W-:Y:S02]  /*3d940*/  SEL R36, RZ, 0x4, !P1 ;  /* 0x00000004ff247807 */ /* 0x002fe40004800000 */
[----:B------:R-:W-:Y:S02]  /*3d950*/  IADD3 R51, P3, R51, R252, RZ ;  /* 0x000000fc33337210 */ /* 0x000fe40007f7e0ff */
[----:B------:R-:W-:Y:S02]  /*3d960*/  SEL R36, R36, RZ, !P0 ;  /* 0x000000ff24247207 */ /* 0x000fe40004000000 */
[----:B------:R-:W-:Y:S02]  /*3d970*/  IADD3.X R52, R52, R2, RZ, P3, !PT ;  /* 0x0000000234347210 */ /* 0x000fe40001ffe4ff */
[----:B------:R-:W-:-:S02]  /*3d980*/  IADD3 R49, P4, R49, R252, RZ ;  /* 0x000000fc31317210 */ /* 0x000fc40007f9e0ff */
        /* <DEDUP_REMOVED lines=16> */
[----:B------:R-:W-:-:S04]  /*3da90*/  IADD3 R47, P2, R47, R252, RZ ;  /* 0x000000fc2f2f7210 */ /* 0x000fc80007f5e0ff */
        /* <DEDUP_REMOVED lines=15> */
[----:B------:R-:W4:Y:S01]  /*3db90*/  LDL.LU R44, [R1+0x1398] ;  /* 0x00139800012c7983 */ /* 0x000f220000300800 */
[----:B------:R-:W-:-:S03]  /*3dba0*/  ISETP.GT.AND P2, PT, R0, 0xd, PT ;  /* 0x0000000d0000780c */ /* 0x000fc60003f44270 */
[----:B------:R1:W-:Y:S02]  /*3dbb0*/  LDGSTS.E [R3+0x4c00], [R36.64], P1 ;  /* 0x04c0000024037fae */ /* 0x0003e40008921848 */
[----:B-1----:R-:W-:-:S04]  /*3dbc0*/  SEL R36, RZ, 0x4, !P2 ;  /* 0x00000004ff247807 */ /* 0x002fc80005000000 */
[----:B------:R-:W-:-:S04]  /*3dbd0*/  SEL R36, R36, RZ, !P0 ;  /* 0x000000ff24247207 */ /* 0x000fc80004000000 */
[----:B------:R-:W-:Y:S02]  /*3dbe0*/  ISETP.NE.U32.AND P2, PT, R36, RZ, PT ;  /* 0x000000ff2400720c */ /* 0x000fe40003f45070 */
[----:B------:R-:W-:-:S04]  /*3dbf0*/  IADD3 R42, P3, R42, R252, RZ ;  /* 0x000000fc2a2a7210 */ /* 0x000fc80007f7e0ff */
[----:B------:R-:W-:Y:S01]  /*3dc00*/  IADD3.X R43, R43, R2, RZ, P3, !PT ;  /* 0x000000022b2b7210 */ /* 0x000fe20001ffe4ff */
[----:B------:R-:W-:Y:S01]  /*3dc10*/  IMAD.MOV.U32 R36, RZ, RZ, R42 ;  /* 0x000000ffff247224 */ /* 0x000fe200078e002a */
        /* <DEDUP_REMOVED lines=33> */
[----:B------:R1:W-:Y:S02]  /*3de30*/  LDGSTS.E [R3+0x6c00], [R36.64], P2 ;  /* 0x06c0000024037fae */ /* 0x0003e40009121848 */
[----:B-1----:R-:W-:-:S04]  /*3de40*/  SEL R36, RZ, 0x4, !P1 ;  /* 0x00000004ff247807 */ /* 0x002fc80004800000 */
[----:B------:R-:W-:-:S04]  /*3de50*/  SEL R36, R36, RZ, !P0 ;  /* 0x000000ff24247207 */ /* 0x000fc80004000000 */
[----:B------:R-:W-:Y:S02]  /*3de60*/  ISETP.NE.U32.AND P1, PT, R36, RZ, PT ;  /* 0x000000ff2400720c */ /* 0x000fe40003f25070 */
[----:B--2---:R-:W-:-:S04]  /*3de70*/  IADD3 R47, P3, R47, R252, RZ ;  /* 0x000000fc2f2f7210 */ /* 0x004fc80007f7e0ff */
[----:B------:R-:W-:Y:S01]  /*3de80*/  IADD3.X R48, R48, R2, RZ, P3, !PT ;  /* 0x0000000230307210 */ /* 0x000fe20001ffe4ff */
[----:B------:R-:W-:Y:S01]  /*3de90*/  IMAD.MOV.U32 R36, RZ, RZ, R47 ;  /* 0x000000ffff247224 */ /* 0x000fe200078e002f */
        /* <DEDUP_REMOVED lines=34> */
[----:B-1----:R-:W-:Y:S02]  /*3e0c0*/  SEL R36, RZ, 0x4, !P2 ;  /* 0x00000004ff247807 */ /* 0x002fe40005000000 */
[----:B------:R-:W-:Y:S02]  /*3e0d0*/  IADD3 R51, P3, R51, R252, RZ ;  /* 0x000000fc33337210 */ /* 0x000fe40007f7e0ff */
[----:B------:R-:W-:Y:S02]  /*3e0e0*/  SEL R36, R36, RZ, !P0 ;  /* 0x000000ff24247207 */ /* 0x000fe40004000000 */
[----:B------:R-:W-:Y:S02]  /*3e0f0*/  IADD3.X R52, R52, R2, RZ, P3, !PT ;  /* 0x0000000234347210 */ /* 0x000fe40001ffe4ff */
[----:B------:R-:W-:-:S02]  /*3e100*/  ISETP.NE.U32.AND P2, PT, R36, RZ, PT ;  /* 0x000000ff2400720c */ /* 0x000fc40003f45070 */
        /* <DEDUP_REMOVED lines=720> */
[----:B------:R-:W-:Y:S01]  /*40e10*/  STL [R1+0x9f4], R51 ;  /* 0x0009f43301007387 */ /* 0x000fe20000100800 */
[----:B------:R-:W-:-:S03]  /*40e20*/  IADD3 R49, P4, R49, R252, RZ ;  /* 0x000000fc31317210 */ /* 0x000fc60007f9e0ff */
[----:B------:R1:W-:Y:S01]  /*40e30*/  STL [R1+0x9f0], R52 ;  /* 0x0009f03401007387 */ /* 0x0003e20000100800 */
[----:B------:R-:W-:Y:S02]  /*40e40*/  IMAD.MOV.U32 R36, RZ, RZ, R51 ;  /* 0x000000ffff247224 */ /* 0x000fe400078e0033 */
[----:B------:R-:W-:Y:S01]  /*40e50*/  IMAD.X R50, R50, 0x1, R2, P4 ;  /* 0x0000000132327824 */ /* 0x000fe200020e0602 */
[----:B------:R-:W-:Y:S01]  /*40e60*/  MOV R37, R52 ;  /* 0x0000003400257202 */ /* 0x000fe20000000f00 */
        /* <DEDUP_REMOVED lines=195> */
[----:B------:R-:W-:Y:S01]  /*41aa0*/  STL [R1+0xc74], R47 ;  /* 0x000c742f01007387 */ /* 0x000fe20000100800 */
[----:B------:R-:W-:-:S03]  /*41ab0*/  IMAD.MOV.U32 R36, RZ, RZ, R47 ;  /* 0x000000ffff247224 */ /* 0x000fc600078e002f */
[----:B--2---:R-:W-:Y:S01]  /*41ac0*/  IMAD.X R46, R46, 0x1, R2, P4 ;  /* 0x000000012e2e7824 */ /* 0x004fe200020e0602 */
[----:B------:R1:W-:Y:S01]  /*41ad0*/  STL [R1+0xc70], R48 ;  /* 0x000c703001007387 */ /* 0x0003e20000100800 */
[----:B------:R-:W-:-:S03]  /*41ae0*/  MOV R37, R48 ;  /* 0x0000003000257202 */ /* 0x000fc60000000f00 */
[----:B------:R-:W-:Y:S04]  /*41af0*/  STL [R1+0xcdc], R44 ;  /* 0x000cdc2c01007387 */ /* 0x000fe80000100800 */
[----:B------:R2:W-:Y:S04]  /*41b00*/  STL [R1+0xcd8], R46 ;  /* 0x000cd82e01007387 */ /* 0x0005e80000100800 */
[----:B-1----:R-:W3:Y:S04]  /*41b10*/  LDL.LU R48, [R1+0xd60] ;  /* 0x000d600001307983 */ /* 0x002ee80000300800 */
[----:B------:R-:W4:Y:S04]  /*41b20*/  LDL.LU R47, [R1+0xd64] ;  /* 0x000d6400012f7983 */ /* 0x000f280000300800 */
[----:B------:R1:W-:Y:S02]  /*41b30*/  LDGSTS.E [R3+0x36e00], [R36.64], P2 ;  /* 0x36e0000024037fae */ /* 0x0003e40009121848 */
[----:B-1----:R-:W-:-:S02]  /*41b40*/  IMAD.MOV.U32 R37, RZ, RZ, R46 ;  /* 0x000000ffff257224 */ /* 0x002fc400078e002e */
[----:B------:R-:W-:Y:S01]  /*41b50*/  IMAD.MOV.U32 R36, RZ, RZ, R44 ;  /* 0x000000ffff247224 */ /* 0x000fe200078e002c */
[----:B--2---:R-:W2:Y:S04]  /*41b60*/  LDL.LU R46, [R1+0xd68] ;  /* 0x000d6800012e7983 */ /* 0x004ea80000300800 */
        /* <DEDUP_REMOVED lines=42> */
[----:B----4-:R-:W-:-:S04]  /*41e10*/  IADD3 R47, P1, R47, R252, RZ ;  /* 0x000000fc2f2f7210 */ /* 0x010fc80007f3e0ff */
[----:B---3--:R-:W-:Y:S01]  /*41e20*/  IADD3.X R48, R48, R2, RZ, P1, !PT ;  /* 0x0000000230307210 */ /* 0x008fe20000ffe4ff */
[----:B-1----:R-:W-:-:S03]  /*41e30*/  IMAD.MOV.U32 R36, RZ, RZ, R47 ;  /* 0x000000ffff247224 */ /* 0x002fc600078e002f */
[----:B------:R-:W-:Y:S01]  /*41e40*/  MOV R37, R48 ;  /* 0x0000003000257202 */ /* 0x000fe20000000f00 */
[----:B------:R-:W-:Y:S04]  /*41e50*/  STL [R1+0xd64], R47 ;  /* 0x000d642f01007387 */ /* 0x000fe80000100800 */
[----:B------:R-:W-:Y:S04]  /*41e60*/  STL [R1+0xd60], R48 ;  /* 0x000d603001007387 */ /* 0x000fe80000100800 */
[----:B------:R1:W-:Y:S01]  /*41e70*/  LDGSTS.E [R3+0x3aa00], [R36.64], P2 ;  /* 0x3aa0000024037fae */ /* 0x0003e20009121848 */
[----:B--2---:R-:W-:-:S05]  /*41e80*/  IADD3 R44, P3, R44, R252, RZ ;  /* 0x000000fc2c2c7210 */ /* 0x004fca0007f7e0ff */
[----:B------:R-:W-:Y:S01]  /*41e90*/  IMAD.X R46, R46, 0x1, R2, P3 ;  /* 0x000000012e2e7824 */ /* 0x000fe200018e0602 */
[----:B------:R-:W-:Y:S01]  /*41ea0*/  STL [R1+0xd6c], R44 ;  /* 0x000d6c2c01007387 */ /* 0x000fe20000100800 */
[----:B-1----:R-:W-:Y:S02]  /*41eb0*/  IMAD.MOV.U32 R36, RZ, RZ, R44 ;  /* 0x000000ffff247224 */ /* 0x002fe400078e002c */
[----:B------:R-:W-:Y:S01]  /*41ec0*/  IMAD.MOV.U32 R37, RZ, RZ, R46 ;  /* 0x000000ffff257224 */ /* 0x000fe200078e002e */
[----:B------:R1:W-:Y:S01]  /*41ed0*/  STL [R1+0xd68], R46 ;  /* 0x000d682e01007387 */ /* 0x0003e20000100800 */
[----:B------:R-:W-:-:S03]  /*41ee0*/  ISETP.GT.AND P1, PT, R0, 0x79, PT ;  /* 0x000000790000780c */ /* 0x000fc60003f24270 */
[----:B------:R2:W-:Y:S04]  /*41ef0*/  LDGSTS.E [R3+0x3ac00], [R36.64], P2 ;  /* 0x3ac0000024037fae */ /* 0x0005e80009121848 */
[----:B-1----:R-:W3:Y:S04]  /*41f00*/  LDL.LU R46, [R1+0xdf0] ;  /* 0x000df000012e7983 */ /* 0x002ee80000300800 */
[----:B------:R-:W4:Y:S04]  /*41f10*/  LDL.LU R44, [R1+0xdf4] ;  /* 0x000df400012c7983 */ /* 0x000f280000300800 */
[----:B------:R-:W3:Y:S04]  /*41f20*/  LDL.LU R50, [R1+0xe58] ;  /* 0x000e580001327983 */ /* 0x000ee80000300800 */
[----:B------:R-:W3:Y:S04]  /*41f30*/  LDL.LU R49, [R1+0xe5c] ;  /* 0x000e5c0001317983 */ /* 0x000ee80000300800 */
[----:B------:R-:W3:Y:S04]  /*41f40*/  LDL.LU R48, [R1+0xe60] ;  /* 0x000e600001307983 */ /* 0x000ee80000300800 */
[----:B------:R-:W3:Y:S01]  /*41f50*/  LDL.LU R47, [R1+0xe64] ;  /* 0x000e6400012f7983 */ /* 0x000ee20000300800 */
[----:B--2---:R-:W-:-:S04]  /*41f60*/  SEL R36, RZ, 0x4, !P1 ;  /* 0x00000004ff247807 */ /* 0x004fc80004800000 */
        /* <DEDUP_REMOVED lines=17> */
[----:B------:R-:W2:Y:S04]  /*42080*/  LDL.LU R39, [R1+0xe70] ;  /* 0x000e700001277983 */ /* 0x000ea80000300800 */
[----:B------:R-:W2:Y:S04]  /*42090*/  LDL.LU R38, [R1+0xe74] ;  /* 0x000e740001267983 */ /* 0x000ea80000300800 */
        /* <DEDUP_REMOVED lines=19> */
[----:B----4-:R-:W-:-:S04]  /*421d0*/  IADD3 R44, P3, R44, R252, RZ ;  /* 0x000000fc2c2c7210 */ /* 0x010fc80007f7e0ff */
[----:B---3--:R-:W-:Y:S01]  /*421e0*/  IADD3.X R46, R46, R2, RZ, P3, !PT ;  /* 0x000000022e2e7210 */ /* 0x008fe20001ffe4ff */
[----:B------:R-:W-:Y:S01]  /*421f0*/  STL [R1+0xdf4], R44 ;  /* 0x000df42c01007387 */ /* 0x000fe20000100800 */
[----:B------:R-:W-:-:S03]  /*42200*/  IMAD.MOV.U32 R36, RZ, RZ, R44 ;  /* 0x000000ffff247224 */ /* 0x000fc600078e002c */
[----:B------:R1:W-:Y:S01]  /*42210*/  STL [R1+0xdf0], R46 ;  /* 0x000df02e01007387 */ /* 0x0003e20000100800 */
[----:B------:R-:W-:-:S05]  /*42220*/  IMAD.MOV.U32 R37, RZ, RZ, R46 ;  /* 0x000000ffff257224 */ /* 0x000fca00078e002e */
[----:B------:R3:W-:Y:S04]  /*42230*/  LDGSTS.E [R3+0x3ce00], [R36.64], P1 ;  /* 0x3ce0000024037fae */ /* 0x0007e80008921848 */
[----:B-1----:R-:W4:Y:S04]  /*42240*/  LDL.LU R46, [R1+0x1568] ;  /* 0x00156800012e7983 */ /* 0x002f280000300800 */
[----:B------:R-:W4:Y:S01]  /*42250*/  LDL.LU R44, [R1+0x1574] ;  /* 0x00157400012c7983 */ /* 0x000f220000300800 */
[-C--:B------:R-:W-:Y:S02]  /*42260*/  IADD3 R49, P1, R49, R252.reuse, RZ ;  /* 0x000000fc31317210 */ /* 0x080fe40007f3e0ff */
[----:B------:R-:W-:-:S02]  /*42270*/  IADD3 R47, P3, R47, R252, RZ ;  /* 0x000000fc2f2f7210 */ /* 0x000fc40007f7e0ff */
[----:B------:R-:W-:Y:S01]  /*42280*/  IADD3.X R50, R50, R2, RZ, P1, !PT ;  /* 0x0000000232327210 */ /* 0x000fe20000ffe4ff */
[----:B------:R-:W-:Y:S02]  /*42290*/  STL [R1+0xe5c], R49 ;  /* 0x000e5c3101007387 */ /* 0x000fe40000100800 */
[----:B------:R-:W-:Y:S02]  /*422a0*/  IMAD.X R48, R48, 0x1, R2, P3 ;  /* 0x0000000130307824 */ /* 0x000fe400018e0602 */
[----:B------:R1:W-:Y:S01]  /*422b0*/  STL [R1+0xe58], R50 ;  /* 0x000e583201007387 */ /* 0x0003e20000100800 */
[----:B---3--:R-:W-:-:S03]  /*422c0*/  MOV R37, R50 ;  /* 0x0000003200257202 */ /* 0x008fc60000000f00 */
[----:B------:R-:W-:Y:S01]  /*422d0*/  STL [R1+0xe64], R47 ;  /* 0x000e642f01007387 */ /* 0x000fe20000100800 */
[----:B------:R-:W-:-:S03]  /*422e0*/  IMAD.MOV.U32 R36, RZ, RZ, R49 ;  /* 0x000000ffff247224 */ /* 0x000fc600078e0031 */
[----:B------:R-:W-:Y:S04]  /*422f0*/  STL [R1+0xe60], R48 ;  /* 0x000e603001007387 */ /* 0x000fe80000100800 */
[----:B------:R-:W3:Y:S04]  /*42300*/  LDL.LU R55, [R1+0x1560] ;  /* 0x0015600001377983 */ /* 0x000ee80000300800 */
[----:B------:R-:W3:Y:S04]  /*42310*/  LDL.LU R53, [R1+0x156c] ;  /* 0x00156c0001357983 */ /* 0x000ee80000300800 */
[----:B-1----:R-:W3:Y:S04]  /*42320*/  LDL.LU R50, [R1+0x1558] ;  /* 0x0015580001327983 */ /* 0x002ee80000300800 */
[----:B------:R-:W3:Y:S04]  /*42330*/  LDL.LU R49, [R1+0x1564] ;  /* 0x0015640001317983 */ /* 0x000ee80000300800 */
[----:B------:R1:W-:Y:S02]  /*42340*/  LDGSTS.E [R3+0x3e800], [R36.64], P2 ;  /* 0x3e80000024037fae */ /* 0x0003e40009121848 */
[----:B-1----:R-:W-:-:S02]  /*42350*/  IMAD.MOV.U32 R36, RZ, RZ, R47 ;  /* 0x000000ffff247224 */ /* 0x002fc400078e002f */
[----:B------:R-:W-:-:S05]  /*42360*/  IMAD.MOV.U32 R37, RZ, RZ, R48 ;  /* 0x000000ffff257224 */ /* 0x000fca00078e0030 */
[----:B------:R1:W-:Y:S01]  /*42370*/  LDGSTS.E [R3+0x3ea00], [R36.64], P2 ;  /* 0x3ea0000024037fae */ /* 0x0003e20009121848 */
[----:B------:R-:W-:-:S04]  /*42380*/  IADD3 R42, P1, R42, R252, RZ ;  /* 0x000000fc2a2a7210 */ /* 0x000fc80007f3e0ff */
[----:B------:R-:W-:Y:S01]  /*42390*/  IADD3.X R43, R43, R2, RZ, P1, !PT ;  /* 0x000000022b2b7210 */ /* 0x000fe20000ffe4ff */
[----:B-1----:R-:W-:Y:S01]  /*423a0*/  IMAD.MOV.U32 R36, RZ, RZ, R42 ;  /* 0x000000ffff247224 */ /* 0x002fe200078e002a */
[----:B--2---:R-:W-:Y:S01]  /*423b0*/  IADD3 R38, P3, R38, R252, RZ ;  /* 0x000000fc26267210 */ /* 0x004fe20007f7e0ff */
        /* <DEDUP_REMOVED lines=12> */
[----:B------:R-:W2:Y:S01]  /*42480*/  LDL.LU R38, [R1+0x14f4] ;  /* 0x0014f40001267983 */ /* 0x000ea20000300800 */
[----:B------:R-:W-:-:S03]  /*42490*/  ISETP.GT.AND P1, PT, R0, 0x2, PT ;  /* 0x000000020000780c */ /* 0x000fc60003f24270 */
[----:B------:R1:W-:Y:S01]  /*424a0*/  LDGSTS.E [R3+0x3ee00], [R36.64], P2 ;  /* 0x3ee0000024037fae */ /* 0x0003e20009121848 */
[----:B------:R-:W-:Y:S02]  /*424b0*/  SHF.L.U32 R52, R45, 0x2, RZ ;  /* 0x000000022d347819 */ /* 0x000fe400000006ff */
[----:B-1----:R-:W-:-:S04]  /*424c0*/  SEL R3, RZ, 0x4, !P1 ;  /* 0x00000004ff037807 */ /* 0x002fc80004800000 */
[----:B------:R-:W-:-:S04]  /*424d0*/  SEL R3, R3, RZ, !P0 ;  /* 0x000000ff03037207 */ /* 0x000fc80004000000 */
[----:B------:R-:W-:Y:S01]  /*424e0*/  ISETP.NE.U32.AND P1, PT, R3, RZ, PT ;  /* 0x000000ff0300720c */ /* 0x000fe20003f25070 */
[----:B------:R-:W-:Y:S01]  /*424f0*/  IMAD.U32 R3, RZ, RZ, UR5 ;  /* 0x00000005ff037e24 */ /* 0x000fe2000f8e00ff */
[----:B------:R-:W-:-:S04]  /*42500*/  LOP3.LUT R51, R52, 0x40, RZ, 0x3c, !PT ;  /* 0x0000004034337812 */ /* 0x000fc800078e3cff */
[----:B------:R-:W-:Y:S02]  /*42510*/  LEA R3, R3, R51, 0x12 ;  /* 0x0000003303037211 */ /* 0x000fe400078e90ff */
[----:B----4-:R-:W-:-:S05]  /*42520*/  IADD3 R44, P2, R44, R252, RZ ;  /* 0x000000fc2c2c7210 */ /* 0x010fca0007f5e0ff */
[----:B------:R-:W-:Y:S01]  /*42530*/  IMAD.X R46, R46, 0x1, R2, P2 ;  /* 0x000000012e2e7824 */ /* 0x000fe200010e0602 */
[----:B------:R-:W-:Y:S01]  /*42540*/  STL [R1+0x1574], R44 ;  /* 0x0015742c01007387 */ /* 0x000fe20000100800 */
[----:B------:R-:W-:-:S03]  /*42550*/  IMAD.MOV.U32 R36, RZ, RZ, R44 ;  /* 0x000000ffff247224 */ /* 0x000fc600078e002c */
[----:B------:R1:W-:Y:S01]  /*42560*/  STL [R1+0x1568], R46 ;  /* 0x0015682e01007387 */ /* 0x0003e20000100800 */
[----:B------:R-:W-:-:S03]  /*42570*/  IMAD.MOV.U32 R37, RZ, RZ, R46 ;  /* 0x000000ffff257224 */ /* 0x000fc600078e002e */
[----:B------:R-:W4:Y:S04]  /*42580*/  LDL.LU R48, [R1+0x14e0] ;  /* 0x0014e00001307983 */ /* 0x000f280000300800 */
[----:B------:R-:W4:Y:S04]  /*42590*/  LDL.LU R47, [R1+0x14ec] ;  /* 0x0014ec00012f7983 */ /* 0x000f280000300800 */
[----:B-1----:R-:W4:Y:S04]  /*425a0*/  LDL.LU R46, [R1+0x14d8] ;  /* 0x0014d800012e7983 */ /* 0x002f280000300800 */
[----:B------:R-:W4:Y:S01]  /*425b0*/  LDL.LU R44, [R1+0x14e4] ;  /* 0x0014e400012c7983 */ /* 0x000f220000300800 */
[----:B---3--:R-:W-:-:S03]  /*425c0*/  IADD3 R53, P2, R53, R252, RZ ;  /* 0x000000fc35357210 */ /* 0x008fc60007f5e0ff */
[----:B------:R1:W-:Y:S01]  /*425d0*/  LDGSTS.E [R3+0x1000], [R36.64], P1 ;  /* 0x0100000024037fae */ /* 0x0003e20008921848 */
[----:B------:R-:W-:Y:S02]  /*425e0*/  IADD3.X R55, R55, R2, RZ, P2, !PT ;  /* 0x0000000237377210 */ /* 0x000fe400017fe4ff */
[----:B------:R-:W-:Y:S01]  /*425f0*/  IADD3 R49, P3, R49, R252, RZ ;  /* 0x000000fc31317210 */ /* 0x000fe20007f7e0ff */
[----:B------:R-:W-:Y:S04]  /*42600*/  STL [R1+0x156c], R53 ;  /* 0x00156c3501007387 */ /* 0x000fe80000100800 */
[----:B------:R-:W-:Y:S01]  /*42610*/  IMAD.X R50, R50, 0x1, R2, P3 ;  /* 0x0000000132327824 */ /* 0x000fe200018e0602 */
[----:B------:R3:W-:Y:S01]  /*42620*/  STL [R1+0x1560], R55 ;  /* 0x0015603701007387 */ /* 0x0007e20000100800 */
[----:B-1----:R-:W-:Y:S01]  /*42630*/  IMAD.MOV.U32 R36, RZ, RZ, R53 ;  /* 0x000000ffff247224 */ /* 0x002fe200078e0035 */
[----:B------:R-:W-:-:S02]  /*42640*/  MOV R37, R55 ;  /* 0x0000003700257202 */ /* 0x000fc40000000f00 */
[----:B------:R-:W-:Y:S04]  /*42650*/  STL [R1+0x1564], R49 ;  /* 0x0015643101007387 */ /* 0x000fe80000100800 */
[----:B------:R1:W-:Y:S01]  /*42660*/  STL [R1+0x1558], R50 ;  /* 0x0015583201007387 */ /* 0x0003e20000100800 */
[----:B------:R-:W-:-:S03]  /*42670*/  ISETP.GT.AND P2, PT, R0, 0x6, PT ;  /* 0x000000060000780c */ /* 0x000fc60003f44270 */
[----:B------:R1:W-:Y:S04]  /*42680*/  LDGSTS.E [R3+0x1200], [R36.64], P1 ;  /* 0x0120000024037fae */ /* 0x0003e80008921848 */
[----:B---3--:R-:W3:Y:S04]  /*42690*/  LDL.LU R55, [R1+0x14d0] ;  /* 0x0014d00001377983 */ /* 0x008ee80000300800 */
[----:B------:R-:W3:Y:S01]  /*426a0*/  LDL.LU R53, [R1+0x14dc] ;  /* 0x0014dc0001357983 */ /* 0x000ee20000300800 */
[----:B-1----:R-:W-:Y:S02]  /*426b0*/  IMAD.MOV.U32 R36, RZ, RZ, R49 ;  /* 0x000000ffff247224 */ /* 0x002fe400078e0031 */
[----:B------:R-:W-:-:S02]  /*426c0*/  IMAD.MOV.U32 R37, RZ, RZ, R50 ;  /* 0x000000ffff257224 */ /* 0x000fc400078e0032 */
[----:B------:R-:W3:Y:S04]  /*426d0*/  LDL.LU R50, [R1+0x1468] ;  /* 0x0014680001327983 */ /* 0x000ee80000300800 */
[----:B------:R-:W3:Y:S04]  /*426e0*/  LDL.LU R49, [R1+0x1474] ;  /* 0x0014740001317983 */ /* 0x000ee80000300800 */
[----:B------:R1:W-:Y:S02]  /*426f0*/  LDGSTS.E [R3+0x1400], [R36.64], P1 ;  /* 0x0140000024037fae */ /* 0x0003e40008921848 */
[----:B-1----:R-:W-:-:S04]  /*42700*/  SEL R36, RZ, 0x4, !P2 ;  /* 0x00000004ff247807 */ /* 0x002fc80005000000 */
[----:B------:R-:W-:-:S04]  /*42710*/  SEL R36, R36, RZ, !P0 ;  /* 0x000000ff24247207 */ /* 0x000fc80004000000 */
[----:B------:R-:W-:Y:S02]  /*42720*/  ISETP.NE.U32.AND P2, PT, R36, RZ, PT ;  /* 0x000000ff2400720c */ /* 0x000fe40003f45070 */
[----:B------:R-:W-:-:S04]  /*42730*/  IADD3 R42, P3, R42, R252, RZ ;  /* 0x000000fc2a2a7210 */ /* 0x000fc80007f7e0ff */
[----:B------:R-:W-:Y:S01]  /*42740*/  IADD3.X R43, R43, R2, RZ, P3, !PT ;  /* 0x000000022b2b7210 */ /* 0x000fe20001ffe4ff */
[----:B------:R-:W-:Y:S01]  /*42750*/  IMAD.MOV.U32 R36, RZ, RZ, R42 ;  /* 0x000000ffff247224 */ /* 0x000fe200078e002a */
        /* <DEDUP_REMOVED lines=13> */
[----:B------:R-:W3:Y:S04]  /*42830*/  LDL.LU R38, [R1+0x1464] ;  /* 0x0014640001267983 */ /* 0x000ee80000300800 */
[----:B------:R1:W-:Y:S01]  /*42840*/  LDGSTS.E [R3+0x3000], [R36.64], P2 ;  /* 0x0300000024037fae */ /* 0x0003e20009121848 */
[----:B----4-:R-:W-:-:S04]  /*42850*/  IADD3 R47, P1, R47, R252, RZ ;  /* 0x000000fc2f2f7210 */ /* 0x010fc80007f3e0ff */
        /* <DEDUP_REMOVED lines=11> */
[----:B-1----:R-:W2:Y:S04]  /*42910*/  LDL.LU R48, [R1+0x1450] ;  /* 0x0014500001307983 */ /* 0x002ea80000300800 */
[----:B------:R-:W2:Y:S01]  /*42920*/  LDL.LU R47, [R1+0x145c] ;  /* 0x00145c00012f7983 */ /* 0x000ea20000300800 */
[----:B----4-:R-:W-:Y:S02]  /*42930*/  IMAD.MOV.U32 R36, RZ, RZ, R44 ;  /* 0x000000ffff247224 */ /* 0x010fe400078e002c */
[----:B------:R-:W-:-:S02]  /*42940*/  IMAD.MOV.U32 R37, RZ, RZ, R46 ;  /* 0x000000ffff257224 */ /* 0x000fc400078e002e */
[----:B------:R-:W4:Y:S04]  /*42950*/  LDL.LU R46, [R1+0x13e8] ;  /* 0x0013e800012e7983 */ /* 0x000f280000300800 */
[----:B------:R-:W4:Y:S01]  /*42960*/  LDL.LU R44, [R1+0x13f4] ;  /* 0x0013f400012c7983 */ /* 0x000f220000300800 */
[----:B---3--:R-:W-:-:S03]  /*42970*/  IADD3 R53, P3, R53, R252, RZ ;  /* 0x000000fc35357210 */ /* 0x008fc60007f7e0ff */
[----:B------:R1:W-:Y:S01]  /*42980*/  LDGSTS.E [R3+0x3400], [R36.64], P2 ;  /* 0x0340000024037fae */ /* 0x0003e20009121848 */
[----:B------:R-:W-:Y:S02]  /*42990*/  IADD3.X R55, R55, R2, RZ, P3, !PT ;  /* 0x0000000237377210 */ /* 0x000fe40001ffe4ff */
[----:B------:R-:W-:Y:S02]  /*429a0*/  IADD3 R49, P4, R49, R252, RZ ;  /* 0x000000fc31317210 */ /* 0x000fe40007f9e0ff */
        /* <DEDUP_REMOVED lines=15> */
[----:B------:R-:W4:Y:S04]  /*42aa0*/  LDL.LU R50, [R1+0x13d8] ;  /* 0x0013d80001327983 */ /* 0x000f280000300800 */
        /* <DEDUP_REMOVED lines=13> */
[----:B-1----:R-:W4:Y:S04]  /*42b80*/  LDL.LU R43, [R1+0x13d0] ;  /* 0x0013d000012b7983 */ /* 0x002f280000300800 */
[----:B------:R-:W4:Y:S01]  /*42b90*/  LDL.LU R42, [R1+0x13dc] ;  /* 0x0013dc00012a7983 */ /* 0x000f220000300800 */
[----:B------:R-:W-:-:S02]  /*42ba0*/  IMAD.MOV.U32 R37, RZ, RZ, R39 ;  /* 0x000000ffff257224 */ /* 0x000fc400078e0027 */
[----:B------:R-:W-:Y:S01]  /*42bb0*/  IMAD.MOV.U32 R36, RZ, RZ, R38 ;  /* 0x000000ffff247224 */ /* 0x000fe200078e0026 */
[----:B------:R-:W4:Y:S04]  /*42bc0*/  LDL.LU R39, [R1+0x1368] ;  /* 0x0013680001277983 */ /* 0x000f280000300800 */
[----:B------:R-:W4:Y:S01]  /*42bd0*/  LDL.LU R38, [R1+0x13b4] ;  /* 0x0013b40001267983 */ /* 0x000f220000300800 */
[----:B------:R-:W-:-:S03]  /*42be0*/  ISETP.GT.AND P2, PT, R0, 0xe, PT ;  /* 0x0000000e0000780c */ /* 0x000fc60003f44270 */
        /* <DEDUP_REMOVED lines=17> */
[----:B----4-:R-:W-:-:S02]  /*42d00*/  IMAD.MOV.U32 R37, RZ, RZ, R46 ;  /* 0x000000ffff257224 */ /* 0x010fc400078e002e */
[----:B------:R-:W-:Y:S01]  /*42d10*/  IMAD.MOV.U32 R36, RZ, RZ, R44 ;  /* 0x000000ffff247224 */ /* 0x000fe200078e002c */
[----:B--2---:R-:W2:Y:S04]  /*42d20*/  LDL.LU R46, [R1+0x1358] ;  /* 0x00135800012e7983 */ /* 0x004ea80000300800 */
        /* <DEDUP_REMOVED lines=43> */
[----:B------:R-:W-:Y:S01]  /*42fe0*/  IADD3.X R48, R48, R2, RZ, P2, !PT ;  /* 0x0000000230307210 */ /* 0x000fe200017fe4ff */
[----:B-1----:R-:W-:Y:S01]  /*42ff0*/  IMAD.MOV.U32 R36, RZ, RZ, R47 ;  /* 0x000000ffff247224 */ /* 0x002fe200078e002f */
[----:B----4-:R-:W-:Y:S01]  /*43000*/  IADD3 R44, P3, R44, R252, RZ ;  /* 0x000000fc2c2c7210 */ /* 0x010fe20007f7e0ff */
        /* <DEDUP_REMOVED lines=127> */
[----:B-1----:R-:W4:Y:S01]  /*43800*/  LDL.LU R48, [R1+0x115c] ;  /* 0x00115c0001307983 */ /* 0x002f220000300800 */
[----:B------:R-:W-:-:S03]  /*43810*/  ISETP.GT.AND P1, PT, R0, 0x22, PT ;  /* 0x000000220000780c */ /* 0x000fc60003f24270 */
[----:B------:R-:W4:Y:S01]  /*43820*/  LDL.LU R47, [R1+0x1160] ;  /* 0x00116000012f7983 */ /* 0x000f220000300800 */
[----:B---3--:R-:W-:Y:S02]  /*43830*/  IMAD.MOV.U32 R37, RZ, RZ, R46 ;  /* 0x000000ffff257224 */ /* 0x008fe400078e002e */
[----:B------:R-:W-:Y:S01]  /*43840*/  IMAD.MOV.U32 R36, RZ, RZ, R44 ;  /* 0x000000ffff247224 */ /* 0x000fe200078e002c */
[----:B--2---:R-:W2:Y:S04]  /*43850*/  LDL.LU R46, [R1+0x1114] ;  /* 0x00111400012e7983 */ /* 0x004ea80000300800 */
[----:B------:R-:W3:Y:S04]  /*43860*/  LDL.LU R44, [R1+0x1118] ;  /* 0x00111800012c7983 */ /* 0x000ee80000300800 */
[----:B------:R1:W-:Y:S02]  /*43870*/  LDGSTS.E [R3+0xf400], [R36.64], P2 ;  /* 0x0f40000024037fae */ /* 0x0003e40009121848 */
[----:B-1----:R-:W-:-:S02]  /*43880*/  SEL R36, RZ, 0x4, !P1 ;  /* 0x00000004ff247807 */ /* 0x002fc40004800000 */
[----:B------:R-:W-:Y:S02]  /*43890*/  IADD3 R53, P3, R53, R252, RZ ;  /* 0x000000fc35357210 */ /* 0x000fe40007f7e0ff */
[----:B------:R-:W-:Y:S02]  /*438a0*/  SEL R36, R36, RZ, !P0 ;  /* 0x000000ff24247207 */ /* 0x000fe40004000000 */
[----:B------:R-:W-:Y:S02]  /*438b0*/  IADD3.X R55, R55, R2, RZ, P3, !PT ;  /* 0x0000000237377210 */ /* 0x000fe40001ffe4ff */
[----:B------:R-:W-:Y:S01]  /*438c0*/  IADD3 R49, P4, R49, R252, RZ ;  /* 0x000000fc31317210 */ /* 0x000fe20007f9e0ff */
[----:B------:R-:W-:Y:S01]  /*438d0*/  STL [R1+0x11dc], R53 ;  /* 0x0011dc3501007387 */ /* 0x000fe20000100800 */
[----:B------:R-:W-:Y:S01]  /*438e0*/  ISETP.NE.U32.AND P1, PT, R36, RZ, PT ;  /* 0x000000ff2400720c */ /* 0x000fe20003f25070 */
[----:B------:R-:W-:Y:S02]  /*438f0*/  IMAD.MOV.U32 R36, RZ, RZ, R53 ;  /* 0x000000ffff247224 */ /* 0x000fe400078e0035 */
[----:B------:R-:W-:Y:S01]  /*43900*/  IMAD.X R50, R50, 0x1, R2, P4 ;  /* 0x0000000132327824 */ /* 0x000fe200020e0602 */
[----:B------:R-:W-:Y:S01]  /*43910*/  MOV R37, R55 ;  /* 0x0000003700257202 */ /* 0x000fe20000000f00 */
[----:B------:R1:W-:Y:S04]  /*43920*/  STL [R1+0x11d0], R55 ;  /* 0x0011d03701007387 */ /* 0x0003e80000100800 */
[----:B------:R-:W-:Y:S04]  /*43930*/  STL [R1+0x11b4], R49 ;  /* 0x0011b43101007387 */ /* 0x000fe80000100800 */
[----:B------:R1:W-:Y:S04]  /*43940*/  STL [R1+0x1168], R50 ;  /* 0x0011683201007387 */ /* 0x0003e80000100800 */
[----:B-1----:R-:W2:Y:S04]  /*43950*/  LDL.LU R55, [R1+0x111c] ;  /* 0x00111c0001377983 */ /* 0x002ea80000300800 */
[----:B------:R1:W-:Y:S04]  /*43960*/  LDGSTS.E [R3+0xf600], [R36.64], P2 ;  /* 0x0f60000024037fae */ /* 0x0003e80009121848 */
[----:B------:R-:W2:Y:S01]  /*43970*/  LDL.LU R53, [R1+0x1120] ;  /* 0x0011200001357983 */ /* 0x000ea20000300800 */
        /* <DEDUP_REMOVED lines=48> */
[----:B------:R-:W-:Y:S02]  /*43c80*/  STL [R1+0x1120], R53 ;  /* 0x0011203501007387 */ /* 0x000fe40000100800 */
[----:B------:R-:W-:Y:S02]  /*43c90*/  MOV R37, R55 ;  /* 0x0000003700257202 */ /* 0x000fe40000000f00 */
[----:B------:R-:W-:Y:S01]  /*43ca0*/  IADD3 R49, P3, R49, R252, RZ ;  /* 0x000000fc31317210 */ /* 0x000fe20007f7e0ff */
[----:B------:R1:W-:Y:S04]  /*43cb0*/  STL [R1+0x111c], R55 ;  /* 0x00111c3701007387 */ /* 0x0003e80000100800 */
[----:B------:R-:W-:Y:S01]  /*43cc0*/  IMAD.X R50, R50, 0x1, R2, P3 ;  /* 0x0000000132327824 */ /* 0x000fe200018e0602 */
[----:B------:R-:W-:Y:S01]  /*43cd0*/  STL [R1+0x1128], R49 ;  /* 0x0011283101007387 */ /* 0x000fe20000100800 */
[----:B------:R-:W-:-:S03]  /*43ce0*/  ISETP.GT.AND P1, PT, R0, 0x2a, PT ;  /* 0x0000002a0000780c */ /* 0x000fc60003f24270 */
[----:B------:R1:W-:Y:S04]  /*43cf0*/  LDGSTS.E [R3+0x13200], [R36.64], P2 ;  /* 0x1320000024037fae */ /* 0x0003e80009121848 */
[----:B------:R1:W-:Y:S04]  /*43d00*/  STL [R1+0x1124], R50 ;  /* 0x0011243201007387 */ /* 0x0003e80000100800 */
[----:B-1----:R-:W2:Y:S01]  /*43d10*/  LDL.LU R55, [R1+0x3fc] ;  /* 0x0003fc0001377983 */ /* 0x002ea20000300800 */
[----:B------:R-:W-:-:S03]  /*43d20*/  IMAD.MOV.U32 R36, RZ, RZ, R49 ;  /* 0x000000ffff247224 */ /* 0x000fc600078e0031 */
[----:B------:R-:W2:Y:S01]  /*43d30*/  LDL.LU R53, [R1+0x400] ;  /* 0x0004000001357983 */ /* 0x000ea20000300800 */
[----:B------:R-:W-:-:S03]  /*43d40*/  IMAD.MOV.U32 R37, RZ, RZ, R50 ;  /* 0x000000ffff257224 */ /* 0x000fc600078e0032 */
        /* <DEDUP_REMOVED lines=168> */
[----:B------:R-:W-:Y:S02]  /*447d0*/  ISETP.NE.U32.AND P1, PT, R36, RZ, PT ;  /* 0x000000ff2400720c */ /* 0x000fe40003f25070 */
[----:B------:R-:W-:Y:S01]  /*447e0*/  IADD3 R49, P4, R49, R252, RZ ;  /* 0x000000fc31317210 */ /* 0x000fe20007f9e0ff */
[----:B------:R-:W-:Y:S01]  /*447f0*/  IMAD.MOV.U32 R36, RZ, RZ, R53 ;  /* 0x000000ffff247224 */ /* 0x000fe200078e0035 */
[----:B------:R-:W-:-:S03]  /*44800*/  MOV R37, R55 ;  /* 0x0000003700257202 */ /* 0x000fc60000000f00 */
[----:B------:R-:W-:Y:S01]  /*44810*/  IMAD.X R50, R50, 0x1, R2, P4 ;  /* 0x0000000132327824 */ /* 0x000fe200020e0602 */
        /* <DEDUP_REMOVED lines=13> */
[----:B------:R-:W-:Y:S01]  /*448f0*/  STL [R1+0x5f8], R42 ;  /* 0x0005f82a01007387 */ /* 0x000fe20000100800 */
[----:B-1----:R-:W-:-:S03]  /*44900*/  MOV R36, R42 ;  /* 0x0000002a00247202 */ /* 0x002fc60000000f00 */
[----:B------:R-:W-:Y:S01]  /*44910*/  IMAD.MOV.U32 R37, RZ, RZ, R43 ;  /* 0x000000ffff257224 */ /* 0x000fe200078e002b */
[----:B------:R-:W-:Y:S01]  /*44920*/  IADD3 R38, P3, R38, R252, RZ ;  /* 0x000000fc26267210 */ /* 0x000fe20007f7e0ff */
[----:B------:R1:W-:Y:S04]  /*44930*/  STL [R1+0x5f4], R43 ;  /* 0x0005f42b01007387 */ /* 0x0003e80000100800 */
[----:B------:R-:W-:Y:S01]  /*44940*/  IMAD.X R39, R39, 0x1, R2, P3 ;  /* 0x0000000127277824 */ /* 0x000fe200018e0602 */
[----:B------:R-:W-:Y:S04]  /*44950*/  STL [R1+0x600], R38 ;  /* 0x0006002601007387 */ /* 0x000fe80000100800 */
[----:B------:R1:W-:Y:S04]  /*44960*/  STL [R1+0x5fc], R39 ;  /* 0x0005fc2701007387 */ /* 0x0003e80000100800 */
[----:B------:R1:W-:Y:S04]  /*44970*/  LDGSTS.E [R3+0x1d200], [R36.64], P1 ;  /* 0x1d20000024037fae */ /* 0x0003e80008921848 */
[----:B-1----:R-:W2:Y:S04]  /*44980*/  LDL.LU R43, [R1+0x684] ;  /* 0x00068400012b7983 */ /* 0x002ea80000300800 */
[----:B------:R-:W2:Y:S01]  /*44990*/  LDL.LU R42, [R1+0x688] ;  /* 0x00068800012a7983 */ /* 0x000ea20000300800 */
[----:B------:R-:W-:Y:S01]  /*449a0*/  IMAD.MOV.U32 R37, RZ, RZ, R39 ;  /* 0x000000ffff257224 */ /* 0x000fe200078e0027 */
[----:B------:R-:W-:-:S02]  /*449b0*/  MOV R36, R38 ;  /* 0x0000002600247202 */ /* 0x000fc40000000f00 */
        /* <DEDUP_REMOVED lines=11> */
[----:B------:R-:W-:Y:S01]  /*44a70*/  MOV R36, R47 ;  /* 0x0000002f00247202 */ /* 0x000fe20000000f00 */
[----:B------:R-:W-:Y:S02]  /*44a80*/  IMAD.MOV.U32 R37, RZ, RZ, R48 ;  /* 0x000000ffff257224 */ /* 0x000fe400078e0030 */
[----:B--2---:R-:W-:Y:S01]  /*44a90*/  IMAD.X R46, R46, 0x1, R2, P4 ;  /* 0x000000012e2e7824 */ /* 0x004fe200020e0602 */
[----:B------:R1:W-:Y:S04]  /*44aa0*/  STL [R1+0x604], R48 ;  /* 0x0006043001007387 */ /* 0x0003e80000100800 */
[----:B------:R-:W-:Y:S04]  /*44ab0*/  STL [R1+0x670], R44 ;  /* 0x0006702c01007387 */ /* 0x000fe80000100800 */
[----:B------:R2:W-:Y:S04]  /*44ac0*/  STL [R1+0x66c], R46 ;  /* 0x00066c2e01007387 */ /* 0x0005e80000100800 */
[----:B-1----:R-:W3:Y:S04]  /*44ad0*/  LDL.LU R48, [R1+0x700] ;  /* 0x0007000001307983 */ /* 0x002ee80000300800 */
[----:B------:R1:W-:Y:S04]  /*44ae0*/  LDGSTS.E [R3+0x1d600], [R36.64], P1 ;  /* 0x1d60000024037fae */ /* 0x0003e80008921848 */
[----:B------:R-:W4:Y:S01]  /*44af0*/  LDL.LU R47, [R1+0x704] ;  /* 0x00070400012f7983 */ /* 0x000f220000300800 */
[----:B-1----:R-:W-:Y:S01]  /*44b00*/  IMAD.MOV.U32 R37, RZ, RZ, R46 ;  /* 0x000000ffff257224 */ /* 0x002fe200078e002e */
[----:B------:R-:W-:-:S02]  /*44b10*/  MOV R36, R44 ;  /* 0x0000002c00247202 */ /* 0x000fc40000000f00 */
[----:B--2---:R-:W2:Y:S04]  /*44b20*/  LDL.LU R46, [R1+0x708] ;  /* 0x00070800012e7983 */ /* 0x004ea80000300800 */
        /* <DEDUP_REMOVED lines=11> */
[----:B------:R1:W-:Y:S01]  /*44be0*/  STL [R1+0x67c], R50 ;  /* 0x00067c3201007387 */ /* 0x0003e20000100800 */
[----:B------:R-:W-:-:S03]  /*44bf0*/  ISETP.GT.AND P1, PT, R0, 0x42, PT ;  /* 0x000000420000780c */ /* 0x000fc60003f24270 */
[----:B------:R1:W-:Y:S04]  /*44c00*/  LDGSTS.E [R3+0x1f200], [R36.64], P2 ;  /* 0x1f20000024037fae */ /* 0x0003e80009121848 */
[----:B-1----:R-:W2:Y:S04]  /*44c10*/  LDL.LU R55, [R1+0x710] ;  /* 0x0007100001377983 */ /* 0x002ea80000300800 */
[----:B------:R-:W2:Y:S01]  /*44c20*/  LDL.LU R53, [R1+0x714] ;  /* 0x0007140001357983 */ /* 0x000ea20000300800 */
[----:B------:R-:W-:Y:S01]  /*44c30*/  MOV R36, R49 ;  /* 0x0000003100247202 */ /* 0x000fe20000000f00 */
        /* <DEDUP_REMOVED lines=20> */
[----:B-1----:R-:W-:Y:S01]  /*44d80*/  IMAD.MOV.U32 R37, RZ, RZ, R39 ;  /* 0x000000ffff257224 */ /* 0x002fe200078e0027 */
[----:B------:R-:W-:-:S02]  /*44d90*/  MOV R36, R38 ;  /* 0x0000002600247202 */ /* 0x000fc40000000f00 */
[----:B------:R-:W2:Y:S04]  /*44da0*/  LDL.LU R39, [R1+0x788] ;  /* 0x0007880001277983 */ /* 0x000ea80000300800 */
[----:B------:R-:W2:Y:S04]  /*44db0*/  LDL.LU R38, [R1+0x78c] ;  /* 0x00078c0001267983 */ /* 0x000ea80000300800 */
[----:B------:R1:W-:Y:S01]  /*44dc0*/  LDGSTS.E [R3+0x21000], [R36.64], P1 ;  /* 0x2100000024037fae */ /* 0x0003e20008921848 */
[----:B----4-:R-:W-:-:S04]  /*44dd0*/  IADD3 R47, P2, R47, R252, RZ ;  /* 0x000000fc2f2f7210 */ /* 0x010fc80007f5e0ff */
[----:B---3--:R-:W-:Y:S01]  /*44de0*/  IADD3.X R48, R48, R2, RZ, P2, !PT ;  /* 0x0000000230307210 */ /* 0x008fe200017fe4ff */
[----:B------:R-:W-:Y:S01]  /*44df0*/  STL [R1+0x704], R47 ;  /* 0x0007042f01007387 */ /* 0x000fe20000100800 */
[----:B-1----:R-:W-:Y:S02]  /*44e00*/  MOV R36, R47 ;  /* 0x0000002f00247202 */ /* 0x002fe40000000f00 */
[----:B--2---:R-:W-:Y:S01]  /*44e10*/  IADD3 R44, P3, R44, R252, RZ ;  /* 0x000000fc2c2c7210 */ /* 0x004fe20007f7e0ff */
[----:B------:R-:W-:Y:S01]  /*44e20*/  IMAD.MOV.U32 R37, RZ, RZ, R48 ;  /* 0x000000ffff257224 */ /* 0x000fe200078e0030 */
[----:B------:R1:W-:Y:S03]  /*44e30*/  STL [R1+0x700], R48 ;  /* 0x0007003001007387 */ /* 0x0003e60000100800 */
[----:B------:R-:W-:Y:S01]  /*44e40*/  IMAD.X R46, R46, 0x1, R2, P3 ;  /* 0x000000012e2e7824 */ /* 0x000fe200018e0602 */
[----:B------:R-:W-:Y:S04]  /*44e50*/  STL [R1+0x70c], R44 ;  /* 0x00070c2c01007387 */ /* 0x000fe80000100800 */
[----:B------:R2:W-:Y:S04]  /*44e60*/  STL [R1+0x708], R46 ;  /* 0x0007082e01007387 */ /* 0x0005e80000100800 */
[----:B------:R3:W-:Y:S04]  /*44e70*/  LDGSTS.E [R3+0x21200], [R36.64], P1 ;  /* 0x2120000024037fae */ /* 0x0007e80008921848 */
[----:B-1----:R-:W4:Y:S04]  /*44e80*/  LDL.LU R48, [R1+0x790] ;  /* 0x0007900001307983 */ /* 0x002f280000300800 */
[----:B------:R-:W4:Y:S01]  /*44e90*/  LDL.LU R47, [R1+0x794] ;  /* 0x00079400012f7983 */ /* 0x000f220000300800 */
[----:B---3--:R-:W-:Y:S01]  /*44ea0*/  IMAD.MOV.U32 R37, RZ, RZ, R46 ;  /* 0x000000ffff257224 */ /* 0x008fe200078e002e */
[----:B------:R-:W-:-:S02]  /*44eb0*/  MOV R36, R44 ;  /* 0x0000002c00247202 */ /* 0x000fc40000000f00 */
[----:B--2---:R-:W2:Y:S01]  /*44ec0*/  LDL.LU R46, [R1+0x7f8] ;  /* 0x0007f800012e7983 */ /* 0x004ea20000300800 */
[----:B------:R-:W-:-:S03]  /*44ed0*/  ISETP.GT.AND P2, PT, R0, 0x46, PT ;  /* 0x000000460000780c */ /* 0x000fc60003f44270 */
[----:B------:R-:W3:Y:S04]  /*44ee0*/  LDL.LU R44, [R1+0x7fc] ;  /* 0x0007fc00012c7983 */ /* 0x000ee80000300800 */
        /* <DEDUP_REMOVED lines=22> */
[----:B------:R-:W-:-:S04]  /*45050*/  IADD3 R42, P1, R42, R252, RZ ;  /* 0x000000fc2a2a7210 */ /* 0x000fc80007f3e0ff */
[----:B------:R-:W-:Y:S01]  /*45060*/  IADD3.X R43, R43, R2, RZ, P1, !PT ;  /* 0x000000022b2b7210 */ /* 0x000fe20000ffe4ff */
[----:B------:R-:W-:Y:S01]  /*45070*/  STL [R1+0x784], R42 ;  /* 0x0007842a01007387 */ /* 0x000fe20000100800 */
[----:B-1----:R-:W-:Y:S02]  /*45080*/  MOV R36, R42 ;  /* 0x0000002a00247202 */ /* 0x002fe40000000f00 */
[----:B------:R-:W-:Y:S01]  /*45090*/  IADD3 R38, P3, R38, R252, RZ ;  /* 0x000000fc26267210 */ /* 0x000fe20007f7e0ff */
[----:B------:R-:W-:Y:S01]  /*450a0*/  IMAD.MOV.U32 R37, RZ, RZ, R43 ;  /* 0x000000ffff257224 */ /* 0x000fe200078e002b */
[----:B------:R1:W-:Y:S03]  /*450b0*/  STL [R1+0x780], R43 ;  /* 0x0007802b01007387 */ /* 0x0003e60000100800 */
        /* <DEDUP_REMOVED lines=208> */
[----:B--2---:R-:W2:Y:S04]  /*45dc0*/  LDL.LU R46, [R1+0xaf8] ;  /* 0x000af800012e7983 */ /* 0x004ea80000300800 */
[----:B------:R-:W3:Y:S01]  /*45dd0*/  LDL.LU R44, [R1+0xafc] ;  /* 0x000afc00012c7983 */ /* 0x000ee20000300800 */
        /* <DEDUP_REMOVED lines=11> */
[----:B------:R-:W-:Y:S01]  /*45e90*/  MOV R36, R53 ;  /* 0x0000003500247202 */ /* 0x000fe20000000f00 */
[----:B------:R-:W-:Y:S02]  /*45ea0*/  IMAD.MOV.U32 R37, RZ, RZ, R55 ;  /* 0x000000ffff257224 */ /* 0x000fe400078e0037 */
[----:B------:R-:W-:Y:S04]  /*45eb0*/  STL [R1+0xa7c], R49 ;  /* 0x000a7c3101007387 */ /* 0x000fe80000100800 */
[----:B------:R1:W-:Y:S04]  /*45ec0*/  STL [R1+0xa78], R50 ;  /* 0x000a783201007387 */ /* 0x0003e80000100800 */
[----:B-1----:R-:W2:Y:S04]  /*45ed0*/  LDL.LU R55, [R1+0xb00] ;  /* 0x000b000001377983 */ /* 0x002ea80000300800 */
[----:B------:R-:W2:Y:S04]  /*45ee0*/  LDL.LU R53, [R1+0xb04] ;  /* 0x000b040001357983 */ /* 0x000ea80000300800 */
[----:B------:R1:W-:Y:S02]  /*45ef0*/  LDGSTS.E [R3+0x2d600], [R36.64], P1 ;  /* 0x2d60000024037fae */ /* 0x0003e40008921848 */
[----:B-1----:R-:W-:Y:S01]  /*45f00*/  IMAD.MOV.U32 R37, RZ, RZ, R50 ;  /* 0x000000ffff257224 */ /* 0x002fe200078e0032 */
[----:B------:R-:W-:Y:S01]  /*45f10*/  MOV R36, R49 ;  /* 0x0000003100247202 */ /* 0x000fe20000000f00 */
        /* <DEDUP_REMOVED lines=44> */
[----:B------:R-:W-:Y:S02]  /*461e0*/  IADD3.X R55, R55, R2, RZ, P2, !PT ;  /* 0x0000000237377210 */ /* 0x000fe400017fe4ff */
[----:B-1----:R-:W-:-:S03]  /*461f0*/  MOV R36, R53 ;  /* 0x0000003500247202 */ /* 0x002fc60000000f00 */
[----:B------:R-:W-:Y:S01]  /*46200*/  IMAD.MOV.U32 R37, RZ, RZ, R55 ;  /* 0x000000ffff257224 */ /* 0x000fe200078e0037 */
        /* <DEDUP_REMOVED lines=8> */
[----:B-1----:R-:W-:Y:S01]  /*46290*/  MOV R36, R49 ;  /* 0x0000003100247202 */ /* 0x002fe20000000f00 */
[----:B------:R-:W-:Y:S01]  /*462a0*/  IMAD.MOV.U32 R37, RZ, RZ, R50 ;  /* 0x000000ffff257224 */ /* 0x000fe200078e0032 */
[----:B------:R-:W2:Y:S04]  /*462b0*/  LDL.LU R55, [R1+0xb90] ;  /* 0x000b900001377983 */ /* 0x000ea80000300800 */
        /* <DEDUP_REMOVED lines=169> */
[----:B------:R-:W-:Y:S04]  /*46d50*/  STL [R1+0xd14], R53 ;  /* 0x000d143501007387 */ /* 0x000fe80000100800 */
[----:B------:R-:W-:Y:S01]  /*46d60*/  IMAD.X R50, R50, 0x1, R2, P4 ;  /* 0x0000000132327824 */ /* 0x000fe200020e0602 */
[----:B------:R1:W-:Y:S01]  /*46d70*/  STL [R1+0xd10], R55 ;  /* 0x000d103701007387 */ /* 0x0003e20000100800 */
[----:B------:R-:W-:Y:S01]  /*46d80*/  ISETP.NE.U32.AND P2, PT, R36, RZ, PT ;  /* 0x000000ff2400720c */ /* 0x000fe20003f45070 */
[----:B------:R-:W-:Y:S01]  /*46d90*/  IMAD.MOV.U32 R37, RZ, RZ, R55 ;  /* 0x000000ffff257224 */ /* 0x000fe200078e0037 */
[----:B------:R-:W-:Y:S01]  /*46da0*/  MOV R36, R53 ;  /* 0x0000003500247202 */ /* 0x000fe20000000f00 */
[----:B------:R-:W-:Y:S04]  /*46db0*/  STL [R1+0xd7c], R49 ;  /* 0x000d7c3101007387 */ /* 0x000fe80000100800 */
[----:B------:R-:W-:Y:S04]  /*46dc0*/  STL [R1+0xd78], R50 ;  /* 0x000d783201007387 */ /* 0x000fe80000100800 */
[----:B------:R-:W2:Y:S04]  /*46dd0*/  LDL.LU R58, [R1+0xe00] ;  /* 0x000e0000013a7983 */ /* 0x000ea80000300800 */
[----:B------:R-:W2:Y:S04]  /*46de0*/  LDL.LU R56, [R1+0xe04] ;  /* 0x000e040001387983 */ /* 0x000ea80000300800 */
[----:B------:R1:W-:Y:S04]  /*46df0*/  LDGSTS.E [R3+0x39600], [R36.64], P1 ;  /* 0x3960000024037fae */ /* 0x0003e80008921848 */
[----:B-1----:R-:W2:Y:S04]  /*46e00*/  LDL.LU R55, [R1+0xe08] ;  /* 0x000e080001377983 */ /* 0x002ea80000300800 */
[----:B------:R-:W2:Y:S01]  /*46e10*/  LDL.LU R53, [R1+0xe0c] ;  /* 0x000e0c0001357983 */ /* 0x000ea20000300800 */
[----:B------:R-:W-:Y:S01]  /*46e20*/  MOV R36, R49 ;  /* 0x0000003100247202 */ /* 0x000fe20000000f00 */
[----:B------:R-:W-:-:S05]  /*46e30*/  IMAD.MOV.U32 R37, RZ, RZ, R50 ;  /* 0x000000ffff257224 */ /* 0x000fca00078e0032 */
[----:B------:R1:W-:Y:S01]  /*46e40*/  LDGSTS.E [R3+0x3b000], [R36.64], P2 ;  /* 0x3b00000024037fae */ /* 0x0003e20009121848 */
[----:B------:R-:W-:-:S04]  /*46e50*/  IADD3 R42, P1, R42, R252, RZ ;  /* 0x000000fc2a2a7210 */ /* 0x000fc80007f3e0ff */
[----:B------:R-:W-:Y:S02]  /*46e60*/  IADD3.X R43, R43, R2, RZ, P1, !PT ;  /* 0x000000022b2b7210 */ /* 0x000fe40000ffe4ff */
[----:B-1----:R-:W-:-:S03]  /*46e70*/  MOV R36, R42 ;  /* 0x0000002a00247202 */ /* 0x002fc60000000f00 */
[----:B------:R-:W-:Y:S01]  /*46e80*/  IMAD.MOV.U32 R37, RZ, RZ, R43 ;  /* 0x000000ffff257224 */ /* 0x000fe200078e002b */
[----:B------:R-:W-:Y:S04]  /*46e90*/  STL [R1+0xd84], R42 ;  /* 0x000d842a01007387 */ /* 0x000fe80000100800 */
[----:B------:R-:W-:Y:S04]  /*46ea0*/  STL [R1+0xd80], R43 ;  /* 0x000d802b01007387 */ /* 0x000fe80000100800 */
[----:B------:R1:W-:Y:S01]  /*46eb0*/  LDGSTS.E [R3+0x3b200], [R36.64], P2 ;  /* 0x3b20000024037fae */ /* 0x0003e20009121848 */
[----:B------:R-:W-:-:S05]  /*46ec0*/  IADD3 R38, P3, R38, R252, RZ ;  /* 0x000000fc26267210 */ /* 0x000fca0007f7e0ff */
[----:B------:R-:W-:Y:S01]  /*46ed0*/  IMAD.X R39, R39, 0x1, R2, P3 ;  /* 0x0000000127277824 */ /* 0x000fe200018e0602 */
[----:B------:R-:W-:Y:S01]  /*46ee0*/  STL [R1+0xd8c], R38 ;  /* 0x000d8c2601007387 */ /* 0x000fe20000100800 */
[----:B-1----:R-:W-:Y:S02]  /*46ef0*/  MOV R36, R38 ;  /* 0x0000002600247202 */ /* 0x002fe40000000f00 */
        /* <DEDUP_REMOVED lines=28> */
[----:B--2---:R-:W3:Y:S04]  /*470c0*/  LDL.LU R46, [R1+0xe90] ;  /* 0x000e9000012e7983 */ /* 0x004ee80000300800 */
[----:B------:R-:W3:Y:S04]  /*470d0*/  LDL.LU R44, [R1+0xe94] ;  /* 0x000e9400012c7983 */ /* 0x000ee80000300800 */
[----:B------:R1:W-:Y:S01]  /*470e0*/  LDGSTS.E [R3+0x3d000], [R36.64], P1 ;  /* 0x3d00000024037fae */ /* 0x0003e20008921848 */
[----:B------:R-:W-:-:S04]  /*470f0*/  IADD3 R56, P2, R56, R252, RZ ;  /* 0x000000fc38387210 */ /* 0x000fc80007f5e0ff */
[----:B------:R-:W-:Y:S02]  /*47100*/  IADD3.X R58, R58, R2, RZ, P2, !PT ;  /* 0x000000023a3a7210 */ /* 0x000fe400017fe4ff */
[----:B-1----:R-:W-:-:S03]  /*47110*/  MOV R36, R56 ;  /* 0x0000003800247202 */ /* 0x002fc60000000f00 */
[----:B------:R-:W-:Y:S01]  /*47120*/  IMAD.MOV.U32 R37, RZ, RZ, R58 ;  /* 0x000000ffff257224 */ /* 0x000fe200078e003a */
[----:B------:R-:W-:-:S04]  /*47130*/  IADD3 R53, P3, R53, R252, RZ ;  /* 0x000000fc35357210 */ /* 0x000fc80007f7e0ff */
[----:B------:R1:W-:Y:S01]  /*47140*/  LDGSTS.E [R3+0x3d200], [R36.64], P1 ;  /* 0x3d20000024037fae */ /* 0x0003e20008921848 */
[----:B------:R-:W-:Y:S01]  /*47150*/  IMAD.X R55, R55, 0x1, R2, P3 ;  /* 0x0000000137377824 */ /* 0x000fe200018e0602 */
[----:B------:R-:W-:Y:S02]  /*47160*/  ISETP.GT.AND P2, PT, R0, 0x7e, PT ;  /* 0x0000007e0000780c */ /* 0x000fe40003f44270 */
[----:B-1----:R-:W-:Y:S01]  /*47170*/  MOV R36, R53 ;  /* 0x0000003500247202 */ /* 0x002fe20000000f00 */
[----:B------:R-:W-:-:S05]  /*47180*/  IMAD.MOV.U32 R37, RZ, RZ, R55 ;  /* 0x000000ffff257224 */ /* 0x000fca00078e0037 */
[----:B------:R1:W-:Y:S04]  /*47190*/  LDGSTS.E [R3+0x3d400], [R36.64], P1 ;  /* 0x3d40000024037fae */ /* 0x0003e80008921848 */
[----:B------:R-:W-:Y:S01]  /*471a0*/  STL [R1+0xe04], R56 ;  /* 0x000e043801007387 */ /* 0x000fe20000100800 */
[----:B-1----:R-:W-:-:S03]  /*471b0*/  SEL R36, RZ, 0x4, !P2 ;  /* 0x00000004ff247807 */ /* 0x002fc60005000000 */
[----:B------:R-:W-:Y:S01]  /*471c0*/  STL [R1+0xe00], R58 ;  /* 0x000e003a01007387 */ /* 0x000fe20000100800 */
[----:B------:R-:W-:-:S03]  /*471d0*/  SEL R36, R36, RZ, !P0 ;  /* 0x000000ff24247207 */ /* 0x000fc60004000000 */
[----:B------:R-:W-:Y:S01]  /*471e0*/  STL [R1+0xe0c], R53 ;  /* 0x000e0c3501007387 */ /* 0x000fe20000100800 */
[----:B------:R-:W-:-:S03]  /*471f0*/  ISETP.NE.U32.AND P2, PT, R36, RZ, PT ;  /* 0x000000ff2400720c */ /* 0x000fc60003f45070 */
[----:B------:R-:W-:Y:S01]  /*47200*/  STL [R1+0xe08], R55 ;  /* 0x000e083701007387 */ /* 0x000fe20000100800 */
[----:B------:R-:W-:-:S04]  /*47210*/  IADD3 R38, P3, R38, R252, RZ ;  /* 0x000000fc26267210 */ /* 0x000fc80007f7e0ff */
[----:B------:R-:W-:Y:S01]  /*47220*/  IADD3.X R39, R39, R2, RZ, P3, !PT ;  /* 0x0000000227277210 */ /* 0x000fe20001ffe4ff */
[----:B------:R-:W-:Y:S01]  /*47230*/  STL [R1+0xe14], R38 ;  /* 0x000e142601007387 */ /* 0x000fe20000100800 */
[----:B------:R-:W-:Y:S02]  /*47240*/  IMAD.MOV.U32 R36, RZ, RZ, R38 ;  /* 0x000000ffff247224 */ /* 0x000fe400078e0026 */
[----:B------:R-:W-:Y:S01]  /*47250*/  MOV R37, R39 ;  /* 0x0000002700257202 */ /* 0x000fe20000000f00 */
[----:B------:R1:W-:Y:S04]  /*47260*/  STL [R1+0xe10], R39 ;  /* 0x000e102701007387 */ /* 0x0003e80000100800 */
[----:B------:R1:W-:Y:S01]  /*47270*/  LDGSTS.E [R3+0x3d600], [R36.64], P1 ;  /* 0x3d60000024037fae */ /* 0x0003e20008921848 */
[----:B------:R-:W-:-:S03]  /*47280*/  IADD3 R49, P1, R49, R252, RZ ;  /* 0x000000fc31317210 */ /* 0x000fc60007f3e0ff */
[----:B-1----:R-:W4:Y:S04]  /*47290*/  LDL.LU R39, [R1+0x1548] ;  /* 0x0015480001277983 */ /* 0x002f280000300800 */
[----:B------:R-:W4:Y:S01]  /*472a0*/  LDL.LU R38, [R1+0x1554] ;  /* 0x0015540001267983 */ /* 0x000f220000300800 */
[----:B------:R-:W-:Y:S01]  /*472b0*/  IADD3 R42, P3, R42, R252, RZ ;  /* 0x000000fc2a2a7210 */ /* 0x000fe20007f7e0ff */
[----:B------:R-:W-:-:S03]  /*472c0*/  IMAD.X R50, R50, 0x1, R2, P1 ;  /* 0x0000000132327824 */ /* 0x000fc600008e0602 */
[----:B------:R-:W-:Y:S01]  /*472d0*/  IADD3.X R43, R43, R2, RZ, P3, !PT ;  /* 0x000000022b2b7210 */ /* 0x000fe20001ffe4ff */
[----:B------:R-:W-:Y:S01]  /*472e0*/  STL [R1+0xe7c], R49 ;  /* 0x000e7c3101007387 */ /* 0x000fe20000100800 */
[----:B------:R-:W-:Y:S01]  /*472f0*/  IMAD.MOV.U32 R36, RZ, RZ, R49 ;  /* 0x000000ffff247224 */ /* 0x000fe200078e0031 */
[----:B------:R-:W-:Y:S02]  /*47300*/  MOV R37, R50 ;  /* 0x0000003200257202 */ /* 0x000fe40000000f00 */
[----:B------:R-:W-:Y:S04]  /*47310*/  STL [R1+0xe78], R50 ;  /* 0x000e783201007387 */ /* 0x000fe80000100800 */
[----:B------:R-:W-:Y:S04]  /*47320*/  STL [R1+0xe84], R42 ;  /* 0x000e842a01007387 */ /* 0x000fe80000100800 */
[----:B------:R1:W-:Y:S04]  /*47330*/  STL [R1+0xe80], R43 ;  /* 0x000e802b01007387 */ /* 0x0003e80000100800 */
[----:B------:R-:W4:Y:S04]  /*47340*/  LDL.LU R56, [R1+0x1540] ;  /* 0x0015400001387983 */ /* 0x000f280000300800 */
[----:B------:R-:W4:Y:S04]  /*47350*/  LDL.LU R55, [R1+0x154c] ;  /* 0x00154c0001377983 */ /* 0x000f280000300800 */
[----:B------:R1:W-:Y:S02]  /*47360*/  LDGSTS.E [R3+0x3f000], [R36.64], P2 ;  /* 0x3f00000024037fae */ /* 0x0003e40009121848 */
[----:B-1----:R-:W-:Y:S01]  /*47370*/  MOV R37, R43 ;  /* 0x0000002b00257202 */ /* 0x002fe20000000f00 */
[----:B------:R-:W-:Y:S01]  /*47380*/  IMAD.MOV.U32 R36, RZ, RZ, R42 ;  /* 0x000000ffff247224 */ /* 0x000fe200078e002a */
[----:B------:R-:W4:Y:S04]  /*47390*/  LDL.LU R43, [R1+0x1538] ;  /* 0x00153800012b7983 */ /* 0x000f280000300800 */
[----:B------:R-:W4:Y:S01]  /*473a0*/  LDL.LU R42, [R1+0x1544] ;  /* 0x00154400012a7983 */ /* 0x000f220000300800 */
[----:B------:R-:W-:-:S03]  /*473b0*/  IMAD.SHL.U32 R53, R45, 0x4, RZ ;  /* 0x000000042d357824 */ /* 0x000fc600078e00ff */
[----:B------:R1:W-:Y:S01]  /*473c0*/  LDGSTS.E [R3+0x3f200], [R36.64], P2 ;  /* 0x3f20000024037fae */ /* 0x0003e20009121848 */
[----:B----4-:R-:W-:-:S05]  /*473d0*/  IADD3 R47, P1, R47, R252, RZ ;  /* 0x000000fc2f2f7210 */ /* 0x010fca0007f3e0ff */
[----:B---3--:R-:W-:Y:S01]  /*473e0*/  IMAD.X R48, R48, 0x1, R2, P1 ;  /* 0x0000000130307824 */ /* 0x008fe200008e0602 */
[----:B------:R-:W-:Y:S01]  /*473f0*/  STL [R1+0xe8c], R47 ;  /* 0x000e8c2f01007387 */ /* 0x000fe20000100800 */
[----:B------:R-:W-:-:S03]  /*47400*/  IADD3 R44, P3, R44, R252, RZ ;  /* 0x000000fc2c2c7210 */ /* 0x000fc60007f7e0ff */
[----:B------:R3:W-:Y:S01]  /*47410*/  STL [R1+0xe88], R48 ;  /* 0x000e883001007387 */ /* 0x0007e20000100800 */
[----:B------:R-:W-:-:S03]  /*47420*/  IADD3.X R46, R46, R2, RZ, P3, !PT ;  /* 0x000000022e2e7210 */ /* 0x000fc60001ffe4ff */
[----:B------:R-:W-:Y:S04]  /*47430*/  STL [R1+0xe94], R44 ;  /* 0x000e942c01007387 */ /* 0x000fe80000100800 */
[----:B------:R4:W-:Y:S01]  /*47440*/  STL [R1+0xe90], R46 ;  /* 0x000e902e01007387 */ /* 0x0009e20000100800 */
[----:B-1----:R-:W-:-:S03]  /*47450*/  MOV R37, R48 ;  /* 0x0000003000257202 */ /* 0x002fc60000000f00 */
[----:B------:R-:W2:Y:S04]  /*47460*/  LDL.LU R50, [R1+0x1510] ;  /* 0x0015100001327983 */ /* 0x000ea80000300800 */
[----:B------:R-:W2:Y:S04]  /*47470*/  LDL.LU R49, [R1+0x153c] ;  /* 0x00153c0001317983 */ /* 0x000ea80000300800 */
[----:B---3--:R-:W3:Y:S04]  /*47480*/  LDL.LU R48, [R1+0x14c8] ;  /* 0x0014c80001307983 */ /* 0x008ee80000300800 */
[----:B------:R-:W3:Y:S01]  /*47490*/  LDL.LU R45, [R1+0x14d4] ;  /* 0x0014d400012d7983 */ /* 0x000ee20000300800 */
[----:B------:R-:W-:-:S05]  /*474a0*/  IMAD.MOV.U32 R36, RZ, RZ, R47 ;  /* 0x000000ffff247224 */ /* 0x000fca00078e002f */
[----:B------:R1:W-:Y:S01]  /*474b0*/  LDGSTS.E [R3+0x3f400], [R36.64], P2 ;  /* 0x3f40000024037fae */ /* 0x0003e20009121848 */
[----:B------:R-:W-:Y:S01]  /*474c0*/  ISETP.GT.AND P1, PT, R0, 0x3, PT ;  /* 0x000000030000780c */ /* 0x000fe20003f24270 */
[----:B-1----:R-:W-:Y:S01]  /*474d0*/  IMAD.MOV.U32 R36, RZ, RZ, R44 ;  /* 0x000000ffff247224 */ /* 0x002fe200078e002c */
[----:B------:R-:W-:-:S05]  /*474e0*/  MOV R37, R46 ;  /* 0x0000002e00257202 */ /* 0x000fca0000000f00 */
[----:B------:R1:W-:Y:S02]  /*474f0*/  LDGSTS.E [R3+0x3f600], [R36.64], P2 ;  /* 0x3f60000024037fae */ /* 0x0003e40009121848 */
[----:B-1----:R-:W-:-:S04]  /*47500*/  SEL R3, RZ, 0x4, !P1 ;  /* 0x00000004ff037807 */ /* 0x002fc80004800000 */
[----:B------:R-:W-:-:S04]  /*47510*/  SEL R3, R3, RZ, !P0 ;  /* 0x000000ff03037207 */ /* 0x000fc80004000000 */
[----:B------:R-:W-:Y:S02]  /*47520*/  ISETP.NE.U32.AND P1, PT, R3, RZ, PT ;  /* 0x000000ff0300720c */ /* 0x000fe40003f25070 */
[----:B----4-:R-:W-:Y:S02]  /*47530*/  LOP3.LUT R46, R53, 0x60, RZ, 0x3c, !PT ;  /* 0x00000060352e7812 */ /* 0x010fe400078e3cff */
[----:B------:R-:W-:-:S04]  /*47540*/  MOV R3, UR5 ;  /* 0x0000000500037c02 */ /* 0x000fc80008000f00 */
[----:B------:R-:W-:Y:S02]  /*47550*/  LEA R3, R3, R46, 0x12 ;  /* 0x0000002e03037211 */ /* 0x000fe400078e90ff */
[----:B------:R-:W-:-:S05]  /*47560*/  IADD3 R38, P2, R38, R252, RZ ;  /* 0x000000fc26267210 */ /* 0x000fca0007f5e0ff */
[----:B------:R-:W-:Y:S01]  /*47570*/  IMAD.X R39, R39, 0x1, R2, P2 ;  /* 0x0000000127277824 */ /* 0x000fe200010e0602 */
[----:B------:R-:W-:Y:S04]  /*47580*/  STL [R1+0x1554], R38 ;  /* 0x0015542601007387 */ /* 0x000fe80000100800 */
[----:B------:R1:W-:Y:S01]  /*47590*/  STL [R1+0x1548], R39 ;  /* 0x0015482701007387 */ /* 0x0003e20000100800 */
[----:B------:R-:W-:-:S03]  /*475a0*/  MOV R37, R39 ;  /* 0x0000002700257202 */ /* 0x000fc60000000f00 */
[----:B------:R-:W4:Y:S01]  /*475b0*/  LDL.LU R47, [R1+0x14c0] ;  /* 0x0014c000012f7983 */ /* 0x000f220000300800 */
[----:B------:R-:W-:-:S03]  /*475c0*/  IMAD.MOV.U32 R36, RZ, RZ, R38 ;  /* 0x000000ffff247224 */ /* 0x000fc600078e0026 */
[----:B------:R-:W4:Y:S04]  /*475d0*/  LDL.LU R44, [R1+0x14cc] ;  /* 0x0014cc00012c7983 */ /* 0x000f280000300800 */
[----:B-1----:R-:W4:Y:S04]  /*475e0*/  LDL.LU R39, [R1+0x14b8] ;  /* 0x0014b80001277983 */ /* 0x002f280000300800 */
[----:B------:R-:W4:Y:S01]  /*475f0*/  LDL.LU R38, [R1+0x14c4] ;  /* 0x0014c40001267983 */ /* 0x000f220000300800 */
[----:B------:R-:W-:-:S03]  /*47600*/  IADD3 R55, P2, R55, R252, RZ ;  /* 0x000000fc37377210 */ /* 0x000fc60007f5e0ff */
[----:B------:R1:W-:Y:S02]  /*47610*/  LDGSTS.E [R3+0x1800], [R36.64], P1 ;  /* 0x0180000024037fae */ /* 0x0003e40008921848 */
[----:B------:R-:W-:Y:S02]  /*47620*/  IMAD.X R56, R56, 0x1, R2, P2 ;  /* 0x0000000138387824 */ /* 0x000fe400010e0602 */
[----:B------:R-:W-:Y:S04]  /*47630*/  STL [R1+0x154c], R55 ;  /* 0x00154c3701007387 */ /* 0x000fe80000100800 */
[----:B------:R1:W-:Y:S02]  /*47640*/  STL [R1+0x1540], R56 ;  /* 0x0015403801007387 */ /* 0x0003e40000100800 */
[----:B-1----:R-:W-:Y:S01]  /*47650*/  IMAD.MOV.U32 R36, RZ, RZ, R55 ;  /* 0x000000ffff247224 */ /* 0x002fe200078e0037 */
[----:B------:R-:W-:-:S02]  /*47660*/  IADD3 R42, P3, R42, R252, RZ ;  /* 0x000000fc2a2a7210 */ /* 0x000fc40007f7e0ff */
[----:B------:R-:W-:Y:S02]  /*47670*/  MOV R37, R56 ;  /* 0x0000003800257202 */ /* 0x000fe40000000f00 */
[----:B------:R-:W-:Y:S01]  /*47680*/  IADD3.X R43, R43, R2, RZ, P3, !PT ;  /* 0x000000022b2b7210 */ /* 0x000fe20001ffe4ff */
[----:B------:R-:W-:Y:S04]  /*47690*/  STL [R1+0x1544], R42 ;  /* 0x0015442a01007387 */ /* 0x000fe80000100800 */
[----:B------:R1:W-:Y:S04]  /*476a0*/  STL [R1+0x1538], R43 ;  /* 0x0015382b01007387 */ /* 0x0003e80000100800 */
[----:B------:R-:W4:Y:S04]  /*476b0*/  LDL.LU R56, [R1+0x1490] ;  /* 0x0014900001387983 */ /* 0x000f280000300800 */
[----:B------:R1:W-:Y:S04]  /*476c0*/  LDGSTS.E [R3+0x1a00], [R36.64], P1 ;  /* 0x01a0000024037fae */ /* 0x0003e80008921848 */
[----:B------:R-:W4:Y:S01]  /*476d0*/  LDL.LU R55, [R1+0x14bc] ;  /* 0x0014bc0001377983 */ /* 0x000f220000300800 */
[----:B-1----:R-:W-:Y:S01]  /*476e0*/  MOV R37, R43 ;  /* 0x0000002b00257202 */ /* 0x002fe20000000f00 */
[----:B------:R-:W-:-:S02]  /*476f0*/  IMAD.MOV.U32 R36, RZ, RZ, R42 ;  /* 0x000000ffff247224 */ /* 0x000fc400078e002a */
[----:B------:R-:W4:Y:S04]  /*47700*/  LDL.LU R43, [R1+0x1448] ;  /* 0x00144800012b7983 */ /* 0x000f280000300800 */
[----:B------:R-:W4:Y:S01]  /*47710*/  LDL.LU R42, [R1+0x1454] ;  /* 0x00145400012a7983 */ /* 0x000f220000300800 */
[----:B------:R-:W-:-:S03]  /*47720*/  ISETP.GT.AND P2, PT, R0, 0x7, PT ;  /* 0x000000070000780c */ /* 0x000fc60003f44270 */
[----:B------:R1:W-:Y:S02]  /*47730*/  LDGSTS.E [R3+0x1c00], [R36.64], P1 ;  /* 0x01c0000024037fae */ /* 0x0003e40008921848 */
[----:B-1----:R-:W-:-:S04]  /*47740*/  SEL R36, RZ, 0x4, !P2 ;  /* 0x00000004ff247807 */ /* 0x002fc80005000000 */
[----:B------:R-:W-:-:S04]  /*47750*/  SEL R36, R36, RZ, !P0 ;  /* 0x000000ff24247207 */ /* 0x000fc80004000000 */
[----:B------:R-:W-:Y:S02]  /*47760*/  ISETP.NE.U32.AND P2, PT, R36, RZ, PT ;  /* 0x000000ff2400720c */ /* 0x000fe40003f45070 */
[----:B--2---:R-:W-:-:S05]  /*47770*/  IADD3 R49, P3, R49, R252, RZ ;  /* 0x000000fc31317210 */ /* 0x004fca0007f7e0ff */
[----:B------:R-:W-:Y:S01]  /*47780*/  IMAD.X R50, R50, 0x1, R2, P3 ;  /* 0x0000000132327824 */ /* 0x000fe200018e0602 */
[----:B---3--:R-:W-:Y:S01]  /*47790*/  IADD3 R45, P4, R45, R252, RZ ;  /* 0x000000fc2d2d7210 */ /* 0x008fe20007f9e0ff */
[----:B------:R-:W-:Y:S01]  /*477a0*/  STL [R1+0x153c], R49 ;  /* 0x00153c3101007387 */ /* 0x000fe20000100800 */
[----:B------:R-:W-:Y:S02]  /*477b0*/  IMAD.MOV.U32 R36, RZ, RZ, R49 ;  /* 0x000000ffff247224 */ /* 0x000fe400078e0031 */
[----:B------:R-:W-:Y:S01]  /*477c0*/  IADD3.X R48, R48, R2, RZ, P4, !PT ;  /* 0x0000000230307210 */ /* 0x000fe200027fe4ff */
[----:B------:R1:W-:Y:S01]  /*477d0*/  STL [R1+0x1510], R50 ;  /* 0x0015103201007387 */ /* 0x0003e20000100800 */
[----:B------:R-:W-:-:S03]  /*477e0*/  MOV R37, R50 ;  /* 0x0000003200257202 */ /* 0x000fc60000000f00 */
[----:B------:R-:W-:Y:S04]  /*477f0*/  STL [R1+0x14d4], R45 ;  /* 0x0014d42d01007387 */ /* 0x000fe80000100800 */
[----:B------:R2:W-:Y:S04]  /*47800*/  STL [R1+0x14c8], R48 ;  /* 0x0014c83001007387 */ /* 0x0005e80000100800 */
[----:B-1----:R-:W3:Y:S04]  /*47810*/  LDL.LU R50, [R1+0x1440] ;  /* 0x0014400001327983 */ /* 0x002ee80000300800 */
[----:B------:R1:W-:Y:S04]  /*47820*/  LDGSTS.E [R3+0x1e00], [R36.64], P1 ;  /* 0x01e0000024037fae */ /* 0x0003e80008921848 */
[----:B------:R-:W3:Y:S01]  /*47830*/  LDL.LU R49, [R1+0x144c] ;  /* 0x00144c0001317983 */ /* 0x000ee20000300800 */
[----:B-1----:R-:W-:Y:S01]  /*47840*/  MOV R37, R48 ;  /* 0x0000003000257202 */ /* 0x002fe20000000f00 */
[----:B------:R-:W-:-:S02]  /*47850*/  IMAD.MOV.U32 R36, RZ, RZ, R45 ;  /* 0x000000ffff247224 */ /* 0x000fc400078e002d */
[----:B--2---:R-:W3:Y:S04]  /*47860*/  LDL.LU R48, [R1+0x1438] ;  /* 0x0014380001307983 */ /* 0x004ee80000300800 */
[----:B------:R-:W3:Y:S04]  /*47870*/  LDL.LU R45, [R1+0x1444] ;  /* 0x00144400012d7983 */ /* 0x000ee80000300800 */
[----:B------:R1:W-:Y:S01]  /*47880*/  LDGSTS.E [R3+0x3800], [R36.64], P2 ;  /* 0x0380000024037fae */ /* 0x0003e20009121848 */
[----:B----4-:R-:W-:-:S05]  /*47890*/  IADD3 R44, P1, R44, R252, RZ ;  /* 0x000000fc2c2c7210 */ /* 0x010fca0007f3e0ff */
[----:B------:R-:W-:Y:S01]  /*478a0*/  IMAD.X R47, R47, 0x1, R2, P1 ;  /* 0x000000012f2f7824 */ /* 0x000fe200008e0602 */
[----:B------:R-:W-:Y:S01]  /*478b0*/  IADD3 R38, P3, R38, R252, RZ ;  /* 0x000000fc26267210 */ /* 0x000fe20007f7e0ff */
[----:B------:R-:W-:Y:S01]  /*478c0*/  STL [R1+0x14cc], R44 ;  /* 0x0014cc2c01007387 */ /* 0x000fe20000100800 */
[----:B-1----:R-:W-:Y:S02]  /*478d0*/  IMAD.MOV.U32 R36, RZ, RZ, R44 ;  /* 0x000000ffff247224 */ /* 0x002fe400078e002c */
[----:B------:R-:W-:Y:S01]  /*478e0*/  IADD3.X R39, R39, R2, RZ, P3, !PT ;  /* 0x0000000227277210 */ /* 0x000fe20001ffe4ff */
[----:B------:R1:W-:Y:S01]  /*478f0*/  STL [R1+0x14c0], R47 ;  /* 0x0014c02f01007387 */ /* 0x0003e20000100800 */
[----:B------:R-:W-:-:S03]  /*47900*/  MOV R37, R47 ;  /* 0x0000002f00257202 */ /* 0x000fc60000000f00 */
[----:B------:R-:W-:Y:S04]  /*47910*/  STL [R1+0x14c4], R38 ;  /* 0x0014c42601007387 */ /* 0x000fe80000100800 */
[----:B------:R4:W-:Y:S04]  /*47920*/  STL [R1+0x14b8], R39 ;  /* 0x0014b82701007387 */ /* 0x0009e80000100800 */
[----:B-1----:R-:W2:Y:S01]  /*47930*/  LDL.LU R47, [R1+0x1410] ;  /* 0x00141000012f7983 */ /* 0x002ea20000300800 */
[----:B------:R-:W-:-:S03]  /*47940*/  ISETP.GT.AND P1, PT, R0, 0xb, PT ;  /* 0x0000000b0000780c */ /* 0x000fc60003f24270 */
[----:B------:R1:W-:Y:S04]  /*47950*/  LDGSTS.E [R3+0x3a00], [R36.64], P2 ;  /* 0x03a0000024037fae */ /* 0x0003e80009121848 */
[----:B------:R-:W2:Y:S01]  /*47960*/  LDL.LU R44, [R1+0x143c] ;  /* 0x00143c00012c7983 */ /* 0x000ea20000300800 */
[----:B-1----:R-:W-:Y:S01]  /*47970*/  IMAD.MOV.U32 R36, RZ, RZ, R38 ;  /* 0x000000ffff247224 */ /* 0x002fe200078e0026 */
[----:B------:R-:W-:Y:S02]  /*47980*/  MOV R37, R39 ;  /* 0x0000002700257202 */ /* 0x000fe40000000f00 */
[----:B----4-:R-:W2:Y:S04]  /*47990*/  LDL.LU R39, [R1+0x13c8] ;  /* 0x0013c80001277983 */ /* 0x010ea80000300800 */
[----:B------:R-:W2:Y:S01]  /*479a0*/  LDL.LU R38, [R1+0x13d4] ;  /* 0x0013d40001267983 */ /* 0x000ea20000300800 */
[----:B------:R-:W-:-:S03]  /*479b0*/  IADD3 R55, P3, R55, R252, RZ ;  /* 0x000000fc37377210 */ /* 0x000fc60007f7e0ff */
[----:B------:R1:W-:Y:S02]  /*479c0*/  LDGSTS.E [R3+0x3c00], [R36.64], P2 ;  /* 0x03c0000024037fae */ /* 0x0003e40009121848 */
[----:B------:R-:W-:Y:S01]  /*479d0*/  IMAD.X R56, R56, 0x1, R2, P3 ;  /* 0x0000000138387824 */ /* 0x000fe200018e0602 */
[----:B-1----:R-:W-:Y:S02]  /*479e0*/  SEL R36, RZ, 0x4, !P1 ;  /* 0x00000004ff247807 */ /* 0x002fe40004800000 */
[----:B------:R-:W-:Y:S02]  /*479f0*/  IADD3 R42, P4, R42, R252, RZ ;  /* 0x000000fc2a2a7210 */ /* 0x000fe40007f9e0ff */
[----:B------:R-:W-:Y:S02]  /*47a00*/  SEL R36, R36, RZ, !P0 ;  /* 0x000000ff24247207 */ /* 0x000fe40004000000 */
[----:B------:R-:W-:Y:S01]  /*47a10*/  IADD3.X R43, R43, R2, RZ, P4, !PT ;  /* 0x000000022b2b7210 */ /* 0x000fe200027fe4ff */
[----:B------:R-:W-:Y:S01]  /*47a20*/  STL [R1+0x14bc], R55 ;  /* 0x0014bc3701007387 */ /* 0x000fe20000100800 */
[----:B------:R-:W-:Y:S01]  /*47a30*/  ISETP.NE.U32.AND P1, PT, R36, RZ, PT ;  /* 0x000000ff2400720c */ /* 0x000fe20003f25070 */
[----:B------:R-:W-:Y:S01]  /*47a40*/  IMAD.MOV.U32 R36, RZ, RZ, R55 ;  /* 0x000000ffff247224 */ /* 0x000fe200078e0037 */
[----:B------:R-:W-:Y:S01]  /*47a50*/  MOV R37, R56 ;  /* 0x0000003800257202 */ /* 0x000fe20000000f00 */
[----:B------:R1:W-:Y:S04]  /*47a60*/  STL [R1+0x1490], R56 ;  /* 0x0014903801007387 */ /* 0x0003e80000100800 */
[----:B------:R-:W-:Y:S04]  /*47a70*/  STL [R1+0x1454], R42 ;  /* 0x0014542a01007387 */ /* 0x000fe80000100800 */
[----:B------:R1:W-:Y:S04]  /*47a80*/  STL [R1+0x1448], R43 ;  /* 0x0014482b01007387 */ /* 0x0003e80000100800 */
[----:B-1----:R-:W2:Y:S04]  /*47a90*/  LDL.LU R56, [R1+0x13c0] ;  /* 0x0013c00001387983 */ /* 0x002ea80000300800 */
[----:B------:R-:W2:Y:S04]  /*47aa0*/  LDL.LU R55, [R1+0x13cc] ;  /* 0x0013cc0001377983 */ /* 0x000ea80000300800 */
[----:B------:R1:W-:Y:S02]  /*47ab0*/  LDGSTS.E [R3+0x3e00], [R36.64], P2 ;  /* 0x03e0000024037fae */ /* 0x0003e40009121848 */
[----:B-1----:R-:W-:Y:S01]  /*47ac0*/  MOV R37, R43 ;  /* 0x0000002b00257202 */ /* 0x002fe20000000f00 */
[----:B------:R-:W-:Y:S01]  /*47ad0*/  IMAD.MOV.U32 R36, RZ, RZ, R42 ;  /* 0x000000ffff247224 */ /* 0x000fe200078e002a */
[----:B------:R-:W2:Y:S04]  /*47ae0*/  LDL.LU R43, [R1+0x13b8] ;  /* 0x0013b800012b7983 */ /* 0x000ea80000300800 */
[----:B------:R-:W2:Y:S04]  /*47af0*/  LDL.LU R42, [R1+0x13c4] ;  /* 0x0013c400012a7983 */ /* 0x000ea80000300800 */
[----:B------:R1:W-:Y:S01]  /*47b00*/  LDGSTS.E [R3+0x5800], [R36.64], P1 ;  /* 0x0580000024037fae */ /* 0x0003e20008921848 */
[----:B---3--:R-:W-:-:S05]  /*47b10*/  IADD3 R49, P2, R49, R252, RZ ;  /* 0x000000fc31317210 */ /* 0x008fca0007f5e0ff */
[----:B------:R-:W-:Y:S01]  /*47b20*/  IMAD.X R50, R50, 0x1, R2, P2 ;  /* 0x0000000132327824 */ /* 0x000fe200010e0602 */
[----:B------:R-:W-:Y:S01]  /*47b30*/  STL [R1+0x144c], R49 ;  /* 0x00144c3101007387 */ /* 0x000fe20000100800 */
[----:B-1----:R-:W-:Y:S01]  /*47b40*/  IMAD.MOV.U32 R36, RZ, RZ, R49 ;  /* 0x000000ffff247224 */ /* 0x002fe200078e0031 */
[----:B------:R-:W-:Y:S02]  /*47b50*/  IADD3 R45, P3, R45, R252, RZ ;  /* 0x000000fc2d2d7210 */ /* 0x000fe40007f7e0ff */
[----:B------:R1:W-:Y:S02]  /*47b60*/  STL [R1+0x1440], R50 ;  /* 0x0014403201007387 */ /* 0x0003e40000100800 */
[----:B------:R-:W-:Y:S02]  /*47b70*/  IADD3.X R48, R48, R2, RZ, P3, !PT ;  /* 0x0000000230307210 */ /* 0x000fe40001ffe4ff */
[----:B------:R-:W-:Y:S01]  /*47b80*/  STL [R1+0x1444], R45 ;  /* 0x0014442d01007387 */ /* 0x000fe20000100800 */
[----:B------:R-:W-:-:S03]  /*47b90*/  MOV R37, R50 ;  /* 0x0000003200257202 */ /* 0x000fc60000000f00 */
[----:B------:R3:W-:Y:S04]  /*47ba0*/  STL [R1+0x1438], R48 ;  /* 0x0014383001007387 */ /* 0x0007e80000100800 */
[----:B-1----:R-:W4:Y:S04]  /*47bb0*/  LDL.LU R50, [R1+0x1370] ;  /* 0x0013700001327983 */ /* 0x002f280000300800 */
[----:B------:R-:W4:Y:S04]  /*47bc0*/  LDL.LU R49, [R1+0x13bc] ;  /* 0x0013bc0001317983 */ /* 0x000f280000300800 */
[----:B------:R1:W-:Y:S02]  /*47bd0*/  LDGSTS.E [R3+0x5a00], [R36.64], P1 ;  /* 0x05a0000024037fae */ /* 0x0003e40008921848 */
[----:B-1----:R-:W-:Y:S01]  /*47be0*/  MOV R37, R48 ;  /* 0x0000003000257202 */ /* 0x002fe20000000f00 */
[----:B------:R-:W-:Y:S01]  /*47bf0*/  IMAD.MOV.U32 R36, RZ, RZ, R45 ;  /* 0x000000ffff247224 */ /* 0x000fe200078e002d */
[----:B---3--:R-:W4:Y:S04]  /*47c00*/  LDL.LU R48, [R1+0x1348] ;  /* 0x0013480001307983 */ /* 0x008f280000300800 */
        /* <DEDUP_REMOVED lines=8> */
[----:B------:R-:W-:Y:S01]  /*47c90*/  STL [R1+0x143c], R44 ;  /* 0x00143c2c01007387 */ /* 0x000fe20000100800 */
[----:B------:R-:W-:Y:S01]  /*47ca0*/  IMAD.MOV.U32 R36, RZ, RZ, R44 ;  /* 0x000000ffff247224 */ /* 0x000fe200078e002c */
[----:B------:R-:W-:Y:S02]  /*47cb0*/  IADD3 R38, P4, R38, R252, RZ ;  /* 0x000000fc26267210 */ /* 0x000fe40007f9e0ff */
[----:B------:R1:W-:Y:S02]  /*47cc0*/  STL [R1+0x1410], R47 ;  /* 0x0014102f01007387 */ /* 0x0003e40000100800 */
[----:B------:R-:W-:Y:S02]  /*47cd0*/  IADD3.X R39, R39, R2, RZ, P4, !PT ;  /* 0x0000000227277210 */ /* 0x000fe400027fe4ff */
[----:B------:R-:W-:Y:S01]  /*47ce0*/  STL [R1+0x13d4], R38 ;  /* 0x0013d42601007387 */ /* 0x000fe20000100800 */
[----:B------:R-:W-:-:S03]  /*47cf0*/  MOV R37, R47 ;  /* 0x0000002f00257202 */ /* 0x000fc60000000f00 */
[----:B------:R2:W-:Y:S04]  /*47d00*/  STL [R1+0x13c8], R39 ;  /* 0x0013c82701007387 */ /* 0x0005e80000100800 */
[----:B-1----:R-:W3:Y:S04]  /*47d10*/  LDL.LU R47, [R1+0x1340] ;  /* 0x00134000012f7983 */ /* 0x002ee80000300800 */
[----:B------:R-:W3:Y:S04]  /*47d20*/  LDL.LU R44, [R1+0x134c] ;  /* 0x00134c00012c7983 */ /* 0x000ee80000300800 */
[----:B------:R1:W-:Y:S02]  /*47d30*/  LDGSTS.E [R3+0x5e00], [R36.64], P1 ;  /* 0x05e0000024037fae */ /* 0x0003e40008921848 */
[----:B-1----:R-:W-:Y:S01]  /*47d40*/  MOV R37, R39 ;  /* 0x0000002700257202 */ /* 0x002fe20000000f00 */
[----:B------:R-:W-:Y:S01]  /*47d50*/  IMAD.MOV.U32 R36, RZ, RZ, R38 ;  /* 0x000000ffff247224 */ /* 0x000fe200078e0026 */
[----:B--2---:R-:W2:Y:S04]  /*47d60*/  LDL.LU R39, [R1+0x1338] ;  /* 0x0013380001277983 */ /* 0x004ea80000300800 */
[----:B------:R-:W2:Y:S01]  /*47d70*/  LDL.LU R38, [R1+0x1344] ;  /* 0x0013440001267983 */ /* 0x000ea20000300800 */
[----:B------:R-:W-:-:S03]  /*47d80*/  IADD3 R55, P1, R55, R252, RZ ;  /* 0x000000fc37377210 */ /* 0x000fc60007f3e0ff */
[----:B------:R1:W-:Y:S02]  /*47d90*/  LDGSTS.E [R3+0x7800], [R36.64], P2 ;  /* 0x0780000024037fae */ /* 0x0003e40009121848 */
[----:B------:R-:W-:Y:S02]  /*47da0*/  IMAD.X R56, R56, 0x1, R2, P1 ;  /* 0x0000000138387824 */ /* 0x000fe400008e0602 */
[----:B------:R-:W-:Y:S04]  /*47db0*/  STL [R1+0x13cc], R55 ;  /* 0x0013cc3701007387 */ /* 0x000fe80000100800 */
[----:B------:R1:W-:Y:S02]  /*47dc0*/  STL [R1+0x13c0], R56 ;  /* 0x0013c03801007387 */ /* 0x0003e40000100800 */
[----:B-1----:R-:W-:Y:S01]  /*47dd0*/  IMAD.MOV.U32 R36, RZ, RZ, R55 ;  /* 0x000000ffff247224 */ /* 0x002fe200078e0037 */
[----:B------:R-:W-:-:S05]  /*47de0*/  MOV R37, R56 ;  /* 0x0000003800257202 */ /* 0x000fca0000000f00 */
[----:B------:R1:W-:Y:S01]  /*47df0*/  LDGSTS.E [R3+0x7a00], [R36.64], P2 ;  /* 0x07a0000024037fae */ /* 0x0003e20009121848 */
[----:B------:R-:W-:-:S04]  /*47e00*/  IADD3 R42, P3, R42, R252, RZ ;  /* 0x000000fc2a2a7210 */ /* 0x000fc80007f7e0ff */
[----:B------:R-:W-:Y:S01]  /*47e10*/  IADD3.X R43, R43, R2, RZ, P3, !PT ;  /* 0x000000022b2b7210 */ /* 0x000fe20001ffe4ff */
[----:B------:R-:W-:Y:S04]  /*47e20*/  STL [R1+0x13c4], R42 ;  /* 0x0013c42a01007387 */ /* 0x000fe80000100800 */
[----:B------:R1:W-:Y:S02]  /*47e30*/  STL [R1+0x13b8], R43 ;  /* 0x0013b82b01007387 */ /* 0x0003e40000100800 */
[----:B-1----:R-:W-:Y:S02]  /*47e40*/  MOV R37, R43 ;  /* 0x0000002b00257202 */ /* 0x002fe40000000f00 */
[----:B------:R-:W2:Y:S01]  /*47e50*/  LDL.LU R56, [R1+0x12f0] ;  /* 0x0012f00001387983 */ /* 0x000ea20000300800 */
[----:B------:R-:W-:-:S03]  /*47e60*/  IMAD.MOV.U32 R36, RZ, RZ, R42 ;  /* 0x000000ffff247224 */ /* 0x000fc600078e002a */
[----:B------:R-:W2:Y:S04]  /*47e70*/  LDL.LU R55, [R1+0x133c] ;  /* 0x00133c0001377983 */ /* 0x000ea80000300800 */
[----:B------:R-:W2:Y:S04]  /*47e80*/  LDL.LU R43, [R1+0x12c8] ;  /* 0x0012c800012b7983 */ /* 0x000ea80000300800 */
[----:B------:R-:W2:Y:S01]  /*47e90*/  LDL.LU R42, [R1+0x12d4] ;  /* 0x0012d400012a7983 */ /* 0x000ea20000300800 */
[----:B------:R-:W-:-:S03]  /*47ea0*/  ISETP.GT.AND P1, PT, R0, 0x13, PT ;  /* 0x000000130000780c */ /* 0x000fc60003f24270 */
[----:B------:R1:W-:Y:S02]  /*47eb0*/  LDGSTS.E [R3+0x7c00], [R36.64], P2 ;  /* 0x07c0000024037fae */ /* 0x0003e40009121848 */
[----:B-1----:R-:W-:-:S04]  /*47ec0*/  SEL R36, RZ, 0x4, !P1 ;  /* 0x00000004ff247807 */ /* 0x002fc80004800000 */
[----:B------:R-:W-:-:S04]  /*47ed0*/  SEL R36, R36, RZ, !P0 ;  /* 0x000000ff24247207 */ /* 0x000fc80004000000 */
[----:B------:R-:W-:Y:S02]  /*47ee0*/  ISETP.NE.U32.AND P1, PT, R36, RZ, PT ;  /* 0x000000ff2400720c */ /* 0x000fe40003f25070 */
[----:B----4-:R-:W-:-:S05]  /*47ef0*/  IADD3 R49, P3, R49, R252, RZ ;  /* 0x000000fc31317210 */ /* 0x010fca0007f7e0ff */
[----:B------:R-:W-:Y:S01]  /*47f00*/  IMAD.X R50, R50, 0x1, R2, P3 ;  /* 0x0000000132327824 */ /* 0x000fe200018e0602 */
[----:B------:R-:W-:Y:S01]  /*47f10*/  STL [R1+0x13bc], R49 ;  /* 0x0013bc3101007387 */ /* 0x000fe20000100800 */
[----:B------:R-:W-:-:S03]  /*47f20*/  IMAD.MOV.U32 R36, RZ, RZ, R49 ;  /* 0x000000ffff247224 */ /* 0x000fc600078e0031 */
[----:B------:R-:W-:Y:S01]  /*47f30*/  MOV R37, R50 ;  /* 0x0000003200257202 */ /* 0x000fe20000000f00 */
[----:B------:R1:W-:Y:S04]  /*47f40*/  STL [R1+0x1370], R50 ;  /* 0x0013703201007387 */ /* 0x0003e80000100800 */
[----:B------:R4:W-:Y:S01]  /*47f50*/  LDGSTS.E [R3+0x7e00], [R36.64], P2 ;  /* 0x07e0000024037fae */ /* 0x0009e20009121848 */
[----:B------:R-:W-:-:S04]  /*47f60*/  IADD3 R45, P4, R45, R252, RZ ;  /* 0x000000fc2d2d7210 */ /* 0x000fc80007f9e0ff */
[----:B------:R-:W-:Y:S01]  /*47f70*/  IADD3.X R48, R48, R2, RZ, P4, !PT ;  /* 0x0000000230307210 */ /* 0x000fe200027fe4ff */
[----:B------:R-:W-:Y:S04]  /*47f80*/  STL [R1+0x1354], R45 ;  /* 0x0013542d01007387 */ /* 0x000fe80000100800 */
[----:B------:R1:W-:Y:S01]  /*47f90*/  STL [R1+0x1348], R48 ;  /* 0x0013483001007387 */ /* 0x0003e20000100800 */
[----:B----4-:R-:W-:-:S03]  /*47fa0*/  MOV R37, R48 ;  /* 0x0000003000257202 */ /* 0x010fc60000000f00 */
[----:B-1----:R-:W4:Y:S01]  /*47fb0*/  LDL.LU R50, [R1+0x12c0] ;  /* 0x0012c00001327983 */ /* 0x002f220000300800 */
[----:B------:R-:W-:-:S03]  /*47fc0*/  IMAD.MOV.U32 R36, RZ, RZ, R45 ;  /* 0x000000ffff247224 */ /* 0x000fc600078e002d */
[----:B------:R-:W4:Y:S04]  /*47fd0*/  LDL.LU R49, [R1+0x12cc] ;  /* 0x0012cc0001317983 */ /* 0x000f280000300800 */
[----:B------:R-:W4:Y:S04]  /*47fe0*/  LDL.LU R48, [R1+0x12b8] ;  /* 0x0012b80001307983 */ /* 0x000f280000300800 */
[----:B------:R-:W4:Y:S04]  /*47ff0*/  LDL.LU R45, [R1+0x12c4] ;  /* 0x0012c400012d7983 */ /* 0x000f280000300800 */
[----:B------:R1:W-:Y:S01]  /*48000*/  LDGSTS.E [R3+0x9800], [R36.64], P1 ;  /* 0x0980000024037fae */ /* 0x0003e20008921848 */
[----:B---3--:R-:W-:-:S05]  /*48010*/  IADD3 R44, P2, R44, R252, RZ ;  /* 0x000000fc2c2c7210 */ /* 0x008fca0007f5e0ff */
[----:B------:R-:W-:Y:S01]  /*48020*/  IMAD.X R47, R47, 0x1, R2, P2 ;  /* 0x000000012f2f7824 */ /* 0x000fe200010e0602 */
[----:B------:R-:W-:Y:S01]  /*48030*/  STL [R1+0x134c], R44 ;  /* 0x00134c2c01007387 */ /* 0x000fe20000100800 */
[----:B-1----:R-:W-:-:S03]  /*48040*/  IMAD.MOV.U32 R36, RZ, RZ, R44 ;  /* 0x000000ffff247224 */ /* 0x002fc600078e002c */
[----:B------:R-:W-:Y:S01]  /*48050*/  MOV R37, R47 ;  /* 0x0000002f00257202 */ /* 0x000fe20000000f00 */
[----:B------:R1:W-:Y:S01]  /*48060*/  STL [R1+0x1340], R47 ;  /* 0x0013402f01007387 */ /* 0x0003e20000100800 */
[----:B--2---:R-:W-:-:S03]  /*48070*/  IADD3 R38, P3, R38, R252, RZ ;  /* 0x000000fc26267210 */ /* 0x004fc60007f7e0ff */
[----:B------:R2:W-:Y:S01]  /*48080*/  LDGSTS.E [R3+0x9a00], [R36.64], P1 ;  /* 0x09a0000024037fae */ /* 0x0005e20008921848 */
[----:B------:R-:W-:-:S03]  /*48090*/  IADD3.X R39, R39, R2, RZ, P3, !PT ;  /* 0x0000000227277210 */ /* 0x000fc60001ffe4ff */
[----:B------:R-:W-:Y:S04]  /*480a0*/  STL [R1+0x1344], R38 ;  /* 0x0013442601007387 */ /* 0x000fe80000100800 */
[----:B------:R3:W-:Y:S04]  /*480b0*/  STL [R1+0x1338], R39 ;  /* 0x0013382701007387 */ /* 0x0007e80000100800 */
[----:B-1----:R-:W4:Y:S01]  /*480c0*/  LDL.LU R47, [R1+0x1270] ;  /* 0x00127000012f7983 */ /* 0x002f220000300800 */
[----:B--2---:R-:W-:Y:S01]  /*480d0*/  IMAD.MOV.U32 R36, RZ, RZ, R38 ;  /* 0x000000ffff247224 */ /* 0x004fe200078e0026 */
[----:B------:R-:W-:-:S02]  /*480e0*/  MOV R37, R39 ;  /* 0x0000002700257202 */ /* 0x000fc40000000f00 */
[----:B------:R-:W2:Y:S01]  /*480f0*/  LDL.LU R44, [R1+0x12bc] ;  /* 0x0012bc00012c7983 */ /* 0x000ea20000300800 */
[----:B------:R-:W-:-:S03]  /*48100*/  ISETP.GT.AND P2, PT, R0, 0x17, PT ;  /* 0x000000170000780c */ /* 0x000fc60003f44270 */
[----:B---3--:R-:W3:Y:S04]  /*48110*/  LDL.LU R39, [R1+0x1248] ;  /* 0x0012480001277983 */ /* 0x008ee80000300800 */
[----:B------:R-:W3:Y:S04]  /*48120*/  LDL.LU R38, [R1+0x1254] ;  /* 0x0012540001267983 */ /* 0x000ee80000300800 */
[----:B------:R1:W-:Y:S02]  /*48130*/  LDGSTS.E [R3+0x9c00], [R36.64], P1 ;  /* 0x09c0000024037fae */ /* 0x0003e40008921848 */
[----:B-1----:R-:W-:-:S02]  /*48140*/  SEL R36, RZ, 0x4, !P2 ;  /* 0x00000004ff247807 */ /* 0x002fc40005000000 */
[----:B------:R-:W-:Y:S02]  /*48150*/  IADD3 R55, P3, R55, R252, RZ ;  /* 0x000000fc37377210 */ /* 0x000fe40007f7e0ff */
[----:B------:R-:W-:-:S03]  /*48160*/  SEL R36, R36, RZ, !P0 ;  /* 0x000000ff24247207 */ /* 0x000fc60004000000 */
[----:B------:R-:W-:Y:S01]  /*48170*/  IMAD.X R56, R56, 0x1, R2, P3 ;  /* 0x0000000138387824 */ /* 0x000fe200018e0602 */
[----:B------:R-:W-:Y:S01]  /*48180*/  IADD3 R42, P4, R42, R252, RZ ;  /* 0x000000fc2a2a7210 */ /* 0x000fe20007f9e0ff */
[----:B------:R-:W-:Y:S01]  /*48190*/  STL [R1+0x133c], R55 ;  /* 0x00133c3701007387 */ /* 0x000fe20000100800 */
[----:B------:R-:W-:Y:S02]  /*481a0*/  ISETP.NE.U32.AND P2, PT, R36, RZ, PT ;  /* 0x000000ff2400720c */ /* 0x000fe40003f45070 */
[----:B------:R-:W-:Y:S01]  /*481b0*/  IADD3.X R43, R43, R2, RZ, P4, !PT ;  /* 0x000000022b2b7210 */ /* 0x000fe200027fe4ff */
[----:B------:R1:W-:Y:S01]  /*481c0*/  STL [R1+0x12f0], R56 ;  /* 0x0012f03801007387 */ /* 0x0003e20000100800 */
[----:B------:R-:W-:Y:S01]  /*481d0*/  IMAD.MOV.U32 R36, RZ, RZ, R55 ;  /* 0x000000ffff247224 */ /* 0x000fe200078e0037 */
[----:B------:R-:W-:Y:S02]  /*481e0*/  MOV R37, R56 ;  /* 0x0000003800257202 */ /* 0x000fe40000000f00 */
[----:B------:R-:W-:Y:S04]  /*481f0*/  STL [R1+0x12d4], R42 ;  /* 0x0012d42a01007387 */ /* 0x000fe80000100800 */
[----:B------:R1:W-:Y:S04]  /*48200*/  STL [R1+0x12c8], R43 ;  /* 0x0012c82b01007387 */ /* 0x0003e80000100800 */
[----:B-1----:R-:W3:Y:S04]  /*48210*/  LDL.LU R56, [R1+0x1240] ;  /* 0x0012400001387983 */ /* 0x002ee80000300800 */
[----:B------:R-:W3:Y:S04]  /*48220*/  LDL.LU R55, [R1+0x124c] ;  /* 0x00124c0001377983 */ /* 0x000ee80000300800 */
[----:B------:R1:W-:Y:S02]  /*48230*/  LDGSTS.E [R3+0x9e00], [R36.64], P1 ;  /* 0x09e0000024037fae */ /* 0x0003e40008921848 */
[----:B-1----:R-:W-:Y:S01]  /*48240*/  MOV R37, R43 ;  /* 0x0000002b00257202 */ /* 0x002fe20000000f00 */
[----:B------:R-:W-:Y:S01]  /*48250*/  IMAD.MOV.U32 R36, RZ, RZ, R42 ;  /* 0x000000ffff247224 */ /* 0x000fe200078e002a */
[----:B------:R-:W3:Y:S04]  /*48260*/  LDL.LU R43, [R1+0x1238] ;  /* 0x00123800012b7983 */ /* 0x000ee80000300800 */
[----:B------:R-:W3:Y:S04]  /*48270*/  LDL.LU R42, [R1+0x1244] ;  /* 0x00124400012a7983 */ /* 0x000ee80000300800 */
[----:B------:R1:W-:Y:S01]  /*48280*/  LDGSTS.E [R3+0xb800], [R36.64], P2 ;  /* 0x0b80000024037fae */ /* 0x0003e20009121848 */
[----:B----4-:R-:W-:-:S05]  /*48290*/  IADD3 R49, P1, R49, R252, RZ ;  /* 0x000000fc31317210 */ /* 0x010fca0007f3e0ff */
[----:B------:R-:W-:Y:S01]  /*482a0*/  IMAD.X R50, R50, 0x1, R2, P1 ;  /* 0x0000000132327824 */ /* 0x000fe200008e0602 */
[----:B------:R-:W-:Y:S01]  /*482b0*/  IADD3 R45, P3, R45, R252, RZ ;  /* 0x000000fc2d2d7210 */ /* 0x000fe20007f7e0ff */
[----:B------:R-:W-:Y:S03]  /*482c0*/  STL [R1+0x12cc], R49 ;  /* 0x0012cc3101007387 */ /* 0x000fe60000100800 */
[----:B------:R-:W-:Y:S01]  /*482d0*/  IADD3.X R48, R48, R2, RZ, P3, !PT ;  /* 0x0000000230307210 */ /* 0x000fe20001ffe4ff */
[----:B------:R4:W-:Y:S01]  /*482e0*/  STL [R1+0x12c0], R50 ;  /* 0x0012c03201007387 */ /* 0x0009e20000100800 */
[----:B-1----:R-:W-:Y:S01]  /*482f0*/  IMAD.MOV.U32 R36, RZ, RZ, R49 ;  /* 0x000000ffff247224 */ /* 0x002fe200078e0031 */
[----:B------:R-:W-:Y:S02]  /*48300*/  MOV R37, R50 ;  /* 0x0000003200257202 */ /* 0x000fe40000000f00 */
[----:B------:R-:W-:Y:S04]  /*48310*/  STL [R1+0x12c4], R45 ;  /* 0x0012c42d01007387 */ /* 0x000fe80000100800 */
[----:B------:R1:W-:Y:S04]  /*48320*/  STL [R1+0x12b8], R48 ;  /* 0x0012b83001007387 */ /* 0x0003e80000100800 */
[----:B----4-:R-:W4:Y:S04]  /*48330*/  LDL.LU R50, [R1+0x11f0] ;  /* 0x0011f00001327983 */ /* 0x010f280000300800 */
[----:B------:R-:W4:Y:S04]  /*48340*/  LDL.LU R49, [R1+0x123c] ;  /* 0x00123c0001317983 */ /* 0x000f280000300800 */
[----:B------:R1:W-:Y:S02]  /*48350*/  LDGSTS.E [R3+0xba00], [R36.64], P2 ;  /* 0x0ba0000024037fae */ /* 0x0003e40009121848 */
[----:B-1----:R-:W-:Y:S01]  /*48360*/  MOV R37, R48 ;  /* 0x0000003000257202 */ /* 0x002fe20000000f00 */
        /* <DEDUP_REMOVED lines=11> */
[----:B------:R-:W-:Y:S03]  /*48420*/  STL [R1+0x12bc], R44 ;  /* 0x0012bc2c01007387 */ /* 0x000fe60000100800 */
        /* <DEDUP_REMOVED lines=784> */
[----:B------:R3:W-:Y:S01]  /*4b530*/  STL [R1+0xba8], R39 ;  /* 0x000ba82701007387 */ /* 0x0007e20000100800 */
[----:B------:R-:W-:-:S03]  /*4b540*/  ISETP.GT.AND P1, PT, R0, 0x6b, PT ;  /* 0x0000006b0000780c */ /* 0x000fc60003f24270 */
[----:B-1----:R-:W4:Y:S01]  /*4b550*/  LDL.LU R47, [R1+0xc30] ;  /* 0x000c3000012f7983 */ /* 0x002f220000300800 */
[----:B--2---:R-:W-:Y:S01]  /*4b560*/  IMAD.MOV.U32 R36, RZ, RZ, R38 ;  /* 0x000000ffff247224 */ /* 0x004fe200078e0026 */
[----:B------:R-:W-:Y:S02]  /*4b570*/  MOV R37, R39 ;  /* 0x0000002700257202 */ /* 0x000fe40000000f00 */
[----:B------:R-:W2:Y:S04]  /*4b580*/  LDL.LU R44, [R1+0xc34] ;  /* 0x000c3400012c7983 */ /* 0x000ea80000300800 */
        /* <DEDUP_REMOVED lines=52> */
[----:B------:R-:W-:Y:S01]  /*4b8d0*/  MOV R37, R47 ;  /* 0x0000002f00257202 */ /* 0x000fe20000000f00 */
[----:B------:R-:W-:Y:S02]  /*4b8e0*/  IMAD.MOV.U32 R36, RZ, RZ, R44 ;  /* 0x000000ffff247224 */ /* 0x000fe400078e002c */
        /* <DEDUP_REMOVED lines=51> */
[----:B------:R-:W-:Y:S02]  /*4bc20*/  IMAD.X R47, R47, 0x1, R2, P2 ;  /* 0x000000012f2f7824 */ /* 0x000fe400010e0602 */
[----:B-1----:R-:W-:-:S03]  /*4bc30*/  IMAD.MOV.U32 R36, RZ, RZ, R44 ;  /* 0x000000ffff247224 */ /* 0x002fc600078e002c */
[----:B------:R-:W-:Y:S01]  /*4bc40*/  MOV R37, R47 ;  /* 0x0000002f00257202 */ /* 0x000fe20000000f00 */
[----:B------:R-:W-:Y:S04]  /*4bc50*/  STL [R1+0xd24], R44 ;  /* 0x000d242c01007387 */ /* 0x000fe80000100800 */
[----:B------:R-:W-:Y:S04]  /*4bc60*/  STL [R1+0xd20], R47 ;  /* 0x000d202f01007387 */ /* 0x000fe80000100800 */
[----:B------:R1:W-:Y:S01]  /*4bc70*/  LDGSTS.E [R3+0x39a00], [R36.64], P1 ;  /* 0x39a0000024037fae */ /* 0x0003e20008921848 */
[----:B--2---:R-:W-:-:S04]  /*4bc80*/  IADD3 R38, P3, R38, R252, RZ ;  /* 0x000000fc26267210 */ /* 0x004fc80007f7e0ff */
[----:B------:R-:W-:Y:S01]  /*4bc90*/  IADD3.X R39, R39, R2, RZ, P3, !PT ;  /* 0x0000000227277210 */ /* 0x000fe20001ffe4ff */
[----:B------:R-:W-:Y:S04]  /*4bca0*/  STL [R1+0xd2c], R38 ;  /* 0x000d2c2601007387 */ /* 0x000fe80000100800 */
[----:B------:R2:W-:Y:S01]  /*4bcb0*/  STL [R1+0xd28], R39 ;  /* 0x000d282701007387 */ /* 0x0005e20000100800 */
[----:B-1----:R-:W-:Y:S01]  /*4bcc0*/  MOV R37, R39 ;  /* 0x0000002700257202 */ /* 0x002fe20000000f00 */
[----:B------:R-:W-:Y:S01]  /*4bcd0*/  IMAD.MOV.U32 R36, RZ, RZ, R38 ;  /* 0x000000ffff247224 */ /* 0x000fe200078e0026 */
[----:B------:R-:W-:-:S04]  /*4bce0*/  ISETP.GT.AND P2, PT, R0, 0x77, PT ;  /* 0x000000770000780c */ /* 0x000fc80003f44270 */
[----:B------:R1:W-:Y:S04]  /*4bcf0*/  LDGSTS.E [R3+0x39c00], [R36.64], P1 ;  /* 0x39c0000024037fae */ /* 0x0003e80008921848 */
[----:B--2---:R-:W3:Y:S04]  /*4bd00*/  LDL.LU R39, [R1+0xdb0] ;  /* 0x000db00001277983 */ /* 0x004ee80000300800 */
[----:B------:R-:W3:Y:S01]  /*4bd10*/  LDL.LU R38, [R1+0xdb4] ;  /* 0x000db40001267983 */ /* 0x000ee20000300800 */
[----:B-1----:R-:W-:-:S03]  /*4bd20*/  SEL R36, RZ, 0x4, !P2 ;  /* 0x00000004ff247807 */ /* 0x002fc60005000000 */
[----:B------:R-:W3:Y:S01]  /*4bd30*/  LDL.LU R47, [R1+0xe18] ;  /* 0x000e1800012f7983 */ /* 0x000ee20000300800 */
[----:B------:R-:W-:-:S03]  /*4bd40*/  SEL R36, R36, RZ, !P0 ;  /* 0x000000ff24247207 */ /* 0x000fc60004000000 */
[----:B------:R-:W3:Y:S01]  /*4bd50*/  LDL.LU R44, [R1+0xe1c] ;  /* 0x000e1c00012c7983 */ /* 0x000ee20000300800 */
[----:B------:R-:W-:-:S05]  /*4bd60*/  IADD3 R55, P3, R55, R252, RZ ;  /* 0x000000fc37377210 */ /* 0x000fca0007f7e0ff */
[----:B------:R-:W-:Y:S01]  /*4bd70*/  IMAD.X R56, R56, 0x1, R2, P3 ;  /* 0x0000000138387824 */ /* 0x000fe200018e0602 */
[----:B------:R-:W-:Y:S01]  /*4bd80*/  IADD3 R42, P4, R42, R252, RZ ;  /* 0x000000fc2a2a7210 */ /* 0x000fe20007f9e0ff */
[----:B------:R-:W-:Y:S03]  /*4bd90*/  STL [R1+0xd34], R55 ;  /* 0x000d343701007387 */ /* 0x000fe60000100800 */
[----:B------:R-:W-:Y:S01]  /*4bda0*/  IADD3.X R43, R43, R2, RZ, P4, !PT ;  /* 0x000000022b2b7210 */ /* 0x000fe200027fe4ff */
[----:B------:R-:W-:Y:S01]  /*4bdb0*/  STL [R1+0xd30], R56 ;  /* 0x000d303801007387 */ /* 0x000fe20000100800 */
[----:B------:R-:W-:Y:S01]  /*4bdc0*/  ISETP.NE.U32.AND P2, PT, R36, RZ, PT ;  /* 0x000000ff2400720c */ /* 0x000fe20003f45070 */
[----:B------:R-:W-:Y:S02]  /*4bdd0*/  IMAD.MOV.U32 R36, RZ, RZ, R55 ;  /* 0x000000ffff247224 */ /* 0x000fe400078e0037 */
[----:B------:R-:W-:Y:S01]  /*4bde0*/  STL [R1+0xd9c], R42 ;  /* 0x000d9c2a01007387 */ /* 0x000fe20000100800 */
[----:B------:R-:W-:-:S03]  /*4bdf0*/  MOV R37, R56 ;  /* 0x0000003800257202 */ /* 0x000fc60000000f00 */
[----:B------:R1:W-:Y:S04]  /*4be00*/  STL [R1+0xd98], R43 ;  /* 0x000d982b01007387 */ /* 0x0003e80000100800 */
[----:B------:R-:W3:Y:S04]  /*4be10*/  LDL.LU R59, [R1+0xe20] ;  /* 0x000e2000013b7983 */ /* 0x000ee80000300800 */
        /* <DEDUP_REMOVED lines=12> */
[----:B------:R4:W-:Y:S04]  /*4bee0*/  STL [R1+0xda0], R50 ;  /* 0x000da03201007387 */ /* 0x0009e80000100800 */
[----:B------:R-:W-:Y:S04]  /*4bef0*/  STL [R1+0xdac], R45 ;  /* 0x000dac2d01007387 */ /* 0x000fe80000100800 */
[----:B------:R4:W-:Y:S04]  /*4bf00*/  STL [R1+0xda8], R48 ;  /* 0x000da83001007387 */ /* 0x0009e80000100800 */
[----:B------:R-:W2:Y:S04]  /*4bf10*/  LDL.LU R56, [R1+0xe30] ;  /* 0x000e300001387983 */ /* 0x000ea80000300800 */
[----:B------:R-:W2:Y:S01]  /*4bf20*/  LDL.LU R55, [R1+0xe34] ;  /* 0x000e340001377983 */ /* 0x000ea20000300800 */
[----:B-1----:R-:W-:Y:S01]  /*4bf30*/  MOV R37, R50 ;  /* 0x0000003200257202 */ /* 0x002fe20000000f00 */
[----:B------:R-:W-:-:S02]  /*4bf40*/  IMAD.MOV.U32 R36, RZ, RZ, R49 ;  /* 0x000000ffff247224 */ /* 0x000fc400078e0031 */
[----:B----4-:R-:W2:Y:S04]  /*4bf50*/  LDL.LU R50, [R1+0xe98] ;  /* 0x000e980001327983 */ /* 0x010ea80000300800 */
[----:B------:R-:W2:Y:S04]  /*4bf60*/  LDL.LU R49, [R1+0xe9c] ;  /* 0x000e9c0001317983 */ /* 0x000ea80000300800 */
[----:B------:R1:W-:Y:S01]  /*4bf70*/  LDGSTS.E [R3+0x3ba00], [R36.64], P2 ;  /* 0x3ba0000024037fae */ /* 0x0003e20009121848 */
[----:B------:R-:W-:Y:S02]  /*4bf80*/  ISETP.GT.AND P1, PT, R0, 0x7b, PT ;  /* 0x0000007b0000780c */ /* 0x000fe40003f24270 */
[----:B-1----:R-:W-:Y:S01]  /*4bf90*/  MOV R37, R48 ;  /* 0x0000003000257202 */ /* 0x002fe20000000f00 */
[----:B------:R-:W-:Y:S01]  /*4bfa0*/  IMAD.MOV.U32 R36, RZ, RZ, R45 ;  /* 0x000000ffff247224 */ /* 0x000fe200078e002d */
[----:B------:R-:W2:Y:S04]  /*4bfb0*/  LDL.LU R48, [R1+0xea0] ;  /* 0x000ea00001307983 */ /* 0x000ea80000300800 */
[----:B------:R-:W2:Y:S04]  /*4bfc0*/  LDL.LU R45, [R1+0xea4] ;  /* 0x000ea400012d7983 */ /* 0x000ea80000300800 */
[----:B------:R1:W-:Y:S02]  /*4bfd0*/  LDGSTS.E [R3+0x3bc00], [R36.64], P2 ;  /* 0x3bc0000024037fae */ /* 0x0003e40009121848 */
[----:B-1----:R-:W-:-:S04]  /*4bfe0*/  SEL R36, RZ, 0x4, !P1 ;  /* 0x00000004ff247807 */ /* 0x002fc80004800000 */
[----:B------:R-:W-:-:S04]  /*4bff0*/  SEL R36, R36, RZ, !P0 ;  /* 0x000000ff24247207 */ /* 0x000fc80004000000 */
[----:B------:R-:W-:Y:S02]  /*4c000*/  ISETP.NE.U32.AND P1, PT, R36, RZ, PT ;  /* 0x000000ff2400720c */ /* 0x000fe40003f25070 */
[----:B---3--:R-:W-:-:S05]  /*4c010*/  IADD3 R38, P3, R38, R252, RZ ;  /* 0x000000fc26267210 */ /* 0x008fca0007f7e0ff */
[----:B------:R-:W-:Y:S02]  /*4c020*/  IMAD.X R39, R39, 0x1, R2, P3 ;  /* 0x0000000127277824 */ /* 0x000fe400018e0602 */
[----:B------:R-:W-:-:S03]  /*4c030*/  IMAD.MOV.U32 R36, RZ, RZ, R38 ;  /* 0x000000ffff247224 */ /* 0x000fc600078e0026 */
[----:B------:R-:W-:Y:S02]  /*4c040*/  MOV R37, R39 ;  /* 0x0000002700257202 */ /* 0x000fe40000000f00 */
[----:B------:R-:W-:Y:S01]  /*4c050*/  IADD3 R44, P4, R44, R252, RZ ;  /* 0x000000fc2c2c7210 */ /* 0x000fe20007f9e0ff */
[----:B------:R1:W-:Y:S03]  /*4c060*/  STL [R1+0xdb4], R38 ;  /* 0x000db42601007387 */ /* 0x0003e60000100800 */
[----:B------:R-:W-:Y:S01]  /*4c070*/  IADD3.X R47, R47, R2, RZ, P4, !PT ;  /* 0x000000022f2f7210 */ /* 0x000fe200027fe4ff */
[----:B------:R3:W-:Y:S04]  /*4c080*/  LDGSTS.E [R3+0x3be00], [R36.64], P2 ;  /* 0x3be0000024037fae */ /* 0x0007e80009121848 */
[----:B------:R3:W-:Y:S04]  /*4c090*/  STL [R1+0xdb0], R39 ;  /* 0x000db02701007387 */ /* 0x0007e80000100800 */
[----:B------:R-:W-:Y:S04]  /*4c0a0*/  STL [R1+0xe1c], R44 ;  /* 0x000e1c2c01007387 */ /* 0x000fe80000100800 */
[----:B-1----:R-:W4:Y:S01]  /*4c0b0*/  LDL.LU R38, [R1+0xeac] ;  /* 0x000eac0001267983 */ /* 0x002f220000300800 */
[----:B---3--:R-:W-:Y:S01]  /*4c0c0*/  IMAD.MOV.U32 R36, RZ, RZ, R44 ;  /* 0x000000ffff247224 */ /* 0x008fe200078e002c */
[----:B------:R-:W-:-:S02]  /*4c0d0*/  MOV R37, R47 ;  /* 0x0000002f00257202 */ /* 0x000fc40000000f00 */
[----:B------:R1:W-:Y:S04]  /*4c0e0*/  STL [R1+0xe18], R47 ;  /* 0x000e182f01007387 */ /* 0x0003e80000100800 */
[----:B------:R3:W-:Y:S04]  /*4c0f0*/  LDGSTS.E [R3+0x3d800], [R36.64], P1 ;  /* 0x3d80000024037fae */ /* 0x0007e80008921848 */
[----:B------:R-:W4:Y:S04]  /*4c100*/  LDL.LU R39, [R1+0xeb4] ;  /* 0x000eb40001277983 */ /* 0x000f280000300800 */
[----:B-1----:R-:W4:Y:S01]  /*4c110*/  LDL.LU R47, [R1+0xea8] ;  /* 0x000ea800012f7983 */ /* 0x002f220000300800 */
[----:B------:R-:W-:-:S03]  /*4c120*/  IADD3 R58, P2, R58, R252, RZ ;  /* 0x000000fc3a3a7210 */ /* 0x000fc60007f5e0ff */
[----:B------:R-:W4:Y:S02]  /*4c130*/  LDL.LU R44, [R1+0xeb0] ;  /* 0x000eb000012c7983 */ /* 0x000f240000300800 */
[----:B------:R-:W-:Y:S02]  /*4c140*/  IMAD.X R59, R59, 0x1, R2, P2 ;  /* 0x000000013b3b7824 */ /* 0x000fe400010e0602 */
[----:B---3--:R-:W-:-:S03]  /*4c150*/  IMAD.MOV.U32 R36, RZ, RZ, R58 ;  /* 0x000000ffff247224 */ /* 0x008fc600078e003a */
[----:B------:R-:W-:Y:S01]  /*4c160*/  MOV R37, R59 ;  /* 0x0000003b00257202 */ /* 0x000fe20000000f00 */
[----:B------:R-:W-:Y:S04]  /*4c170*/  STL [R1+0xe24], R58 ;  /* 0x000e243a01007387 */ /* 0x000fe80000100800 */
[----:B------:R-:W-:Y:S04]  /*4c180*/  STL [R1+0xe20], R59 ;  /* 0x000e203b01007387 */ /* 0x000fe80000100800 */
[----:B------:R1:W-:Y:S01]  /*4c190*/  LDGSTS.E [R3+0x3da00], [R36.64], P1 ;  /* 0x3da0000024037fae */ /* 0x0003e20008921848 */
[----:B------:R-:W-:-:S04]  /*4c1a0*/  IADD3 R42, P3, R42, R252, RZ ;  /* 0x000000fc2a2a7210 */ /* 0x000fc80007f7e0ff */
[----:B------:R-:W-:Y:S01]  /*4c1b0*/  IADD3.X R43, R43, R2, RZ, P3, !PT ;  /* 0x000000022b2b7210 */ /* 0x000fe20001ffe4ff */
[----:B------:R-:W-:Y:S04]  /*4c1c0*/  STL [R1+0xe2c], R42 ;  /* 0x000e2c2a01007387 */ /* 0x000fe80000100800 */
[----:B------:R3:W-:Y:S01]  /*4c1d0*/  STL [R1+0xe28], R43 ;  /* 0x000e282b01007387 */ /* 0x0007e20000100800 */
[----:B-1----:R-:W-:Y:S01]  /*4c1e0*/  MOV R37, R43 ;  /* 0x0000002b00257202 */ /* 0x002fe20000000f00 */
[----:B------:R-:W-:Y:S01]  /*4c1f0*/  IMAD.MOV.U32 R36, RZ, RZ, R42 ;  /* 0x000000ffff247224 */ /* 0x000fe200078e002a */
[----:B------:R-:W-:-:S04]  /*4c200*/  ISETP.GT.AND P2, PT, R0, 0x7f, PT ;  /* 0x0000007f0000780c */ /* 0x000fc80003f44270 */
[----:B------:R1:W-:Y:S04]  /*4c210*/  LDGSTS.E [R3+0x3dc00], [R36.64], P1 ;  /* 0x3dc0000024037fae */ /* 0x0003e80008921848 */
[----:B---3--:R-:W3:Y:S04]  /*4c220*/  LDL.LU R43, [R1+0xeb8] ;  /* 0x000eb800012b7983 */ /* 0x008ee80000300800 */
[----:B------:R-:W3:Y:S01]  /*4c230*/  LDL.LU R42, [R1+0xebc] ;  /* 0x000ebc00012a7983 */ /* 0x000ee20000300800 */
[----:B-1----:R-:W-:-:S04]  /*4c240*/  SEL R36, RZ, 0x4, !P2 ;  /* 0x00000004ff247807 */ /* 0x002fc80005000000 */
[----:B------:R-:W-:-:S04]  /*4c250*/  SEL R36, R36, RZ, !P0 ;  /* 0x000000ff24247207 */ /* 0x000fc80004000000 */
[----:B------:R-:W-:Y:S01]  /*4c260*/  ISETP.NE.U32.AND P2, PT, R36, RZ, PT ;  /* 0x000000ff2400720c */ /* 0x000fe20003f45070 */
[C---:B------:R-:W-:Y:S08]  /*4c270*/  HMMA.1688.F32.TF32 R244, R236.reuse, R62, R132 ;  /* 0x0000003eecf4723c */ /* 0x040ff00000081084 */
[----:B------:R-:W-:Y:S01]  /*4c280*/  HMMA.1688.F32.TF32 R232, R236, R66, R128 ;  /* 0x00000042ece8723c */ /* 0x000fe20000081080 */
[----:B--2---:R-:W-:-:S05]  /*4c290*/  IADD3 R55, P3, R55, R252, RZ ;  /* 0x000000fc37377210 */ /* 0x004fca0007f7e0ff */
[----:B------:R-:W-:Y:S01]  /*4c2a0*/  IMAD.X R56, R56, 0x1, R2, P3 ;  /* 0x0000000138387824 */ /* 0x000fe200018e0602 */
[----:B------:R-:W-:-:S03]  /*4c2b0*/  MOV R36, R55 ;  /* 0x0000003700247202 */ /* 0x000fc60000000f00 */
[----:B------:R-:W-:-:S05]  /*4c2c0*/  IMAD.MOV.U32 R37, RZ, RZ, R56 ;  /* 0x000000ffff257224 */ /* 0x000fca00078e0038 */
[----:B------:R1:W-:Y:S01]  /*4c2d0*/  LDGSTS.E [R3+0x3de00], [R36.64], P1 ;  /* 0x3de0000024037fae */ /* 0x0003e20008921848 */
[----:B------:R-:W-:-:S04]  /*4c2e0*/  IADD3 R49, P1, R49, R252, RZ ;  /* 0x000000fc31317210 */ /* 0x000fc80007f3e0ff */
[----:B------:R-:W-:Y:S01]  /*4c2f0*/  IADD3.X R50, R50, R2, RZ, P1, !PT ;  /* 0x0000000232327210 */ /* 0x000fe20000ffe4ff */
[----:B------:R-:W-:Y:S01]  /*4c300*/  STL [R1+0xe34], R55 ;  /* 0x000e343701007387 */ /* 0x000fe20000100800 */
[----:B-1----:R-:W-:-:S03]  /*4c310*/  MOV R36, R49 ;  /* 0x0000003100247202 */ /* 0x002fc60000000f00 */
[----:B------:R-:W-:Y:S01]  /*4c320*/  IMAD.MOV.U32 R37, RZ, RZ, R50 ;  /* 0x000000ffff257224 */ /* 0x000fe200078e0032 */
[----:B------:R-:W-:Y:S01]  /*4c330*/  STL [R1+0xe30], R56 ;  /* 0x000e303801007387 */ /* 0x000fe20000100800 */
[----:B------:R-:W-:-:S03]  /*4c340*/  IADD3 R45, P3, R45, R252, RZ ;  /* 0x000000fc2d2d7210 */ /* 0x000fc60007f7e0ff */
[----:B------:R-:W-:Y:S04]  /*4c350*/  STL [R1+0xe9c], R49 ;  /* 0x000e9c3101007387 */ /* 0x000fe80000100800 */
[----:B------:R-:W-:Y:S04]  /*4c360*/  STL [R1+0xe98], R50 ;  /* 0x000e983201007387 */ /* 0x000fe80000100800 */
[----:B------:R1:W-:Y:S04]  /*4c370*/  LDGSTS.E [R3+0x3f800], [R36.64], P2 ;  /* 0x3f80000024037fae */ /* 0x0003e80009121848 */
[----:B------:R2:W-:Y:S01]  /*4c380*/  STL [R1+0xea4], R45 ;  /* 0x000ea42d01007387 */ /* 0x0005e20000100800 */
[----:B-1----:R-:W-:-:S03]  /*4c390*/  MOV R36, R45 ;  /* 0x0000002d00247202 */ /* 0x002fc60000000f00 */
[----:B--2---:R-:W1:Y:S01]  /*4c3a0*/  S2R R45, SR_TID.X ;  /* 0x00000000002d7919 */ /* 0x004e620000002100 */
[----:B------:R-:W-:-:S04]  /*4c3b0*/  IMAD.X R48, R48, 0x1, R2, P3 ;  /* 0x0000000130307824 */ /* 0x000fc800018e0602 */
[----:B------:R-:W-:Y:S01]  /*4c3c0*/  IMAD.MOV.U32 R37, RZ, RZ, R48 ;  /* 0x000000ffff257224 */ /* 0x000fe200078e0030 */
[----:B------:R-:W-:Y:S04]  /*4c3d0*/  STL [R1+0xea0], R48 ;  /* 0x000ea03001007387 */ /* 0x000fe80000100800 */
[----:B------:R2:W-:Y:S01]  /*4c3e0*/  LDGSTS.E [R3+0x3fa00], [R36.64], P2 ;  /* 0x3fa0000024037fae */ /* 0x0005e20009121848 */
[----:B----4-:R-:W-:-:S04]  /*4c3f0*/  IADD3 R38, P1, R38, R252, RZ ;  /* 0x000000fc26267210 */ /* 0x010fc80007f3e0ff */
[----:B--2---:R-:W-:Y:S01]  /*4c400*/  MOV R36, R38 ;  /* 0x0000002600247202 */ /* 0x004fe20000000f00 */
[----:B------:R1:W-:Y:S02]  /*4c410*/  STL [R1+0xeac], R38 ;  /* 0x000eac2601007387 */ /* 0x0003e40000100800 */
[----:B-1----:R-:W-:Y:S02]  /*4c420*/  LOP3.LUT R38, R45, 0x7f, RZ, 0xc0, !PT ;  /* 0x0000007f2d267812 */ /* 0x002fe400078ec0ff */
[----:B------:R-:W-:Y:S02]  /*4c430*/  IADD3.X R47, R47, R2, RZ, P1, !PT ;  /* 0x000000022f2f7210 */ /* 0x000fe40000ffe4ff */
[----:B------:R-:W-:Y:S02]  /*4c440*/  ISETP.GE.AND P1, PT, R38, R0, PT ;  /* 0x000000002600720c */ /* 0x000fe40003f26270 */
[----:B------:R-:W-:Y:S02]  /*4c450*/  IADD3 R39, P3, R39, R252, RZ ;  /* 0x000000fc27277210 */ /* 0x000fe40007f7e0ff */
[----:B------:R-:W-:-:S03]  /*4c460*/  SEL R0, RZ, 0x4, P1 ;  /* 0x00000004ff007807 */ /* 0x000fc60000800000 */
[----:B------:R-:W-:Y:S01]  /*4c470*/  IMAD.X R44, R44, 0x1, R2, P3 ;  /* 0x000000012c2c7824 */ /* 0x000fe200018e0602 */
[----:B------:R1:W-:Y:S04]  /*4c480*/  STL [R1+0xea8], R47 ;  /* 0x000ea82f01007387 */ /* 0x0003e80000100800 */
[----:B------:R1:W-:Y:S04]  /*4c490*/  STL [R1+0xeb4], R39 ;  /* 0x000eb42701007387 */ /* 0x0003e80000100800 */
[----:B------:R1:W-:Y:S01]  /*4c4a0*/  STL [R1+0xeb0], R44 ;  /* 0x000eb02c01007387 */ /* 0x0003e20000100800 */
[----:B------:R-:W-:Y:S01]  /*4c4b0*/  SEL R0, R0, RZ, !P0 ;  /* 0x000000ff00007207 */ /* 0x000fe20004000000 */
[----:B------:R-:W-:-:S03]  /*4c4c0*/  IMAD.MOV.U32 R37, RZ, RZ, R47 ;  /* 0x000000ffff257224 */ /* 0x000fc600078e002f */
[----:B------:R-:W-:Y:S02]  /*4c4d0*/  ISETP.NE.U32.AND P0, PT, R0, RZ, PT ;  /* 0x000000ff0000720c */ /* 0x000fe40003f05070 */
[----:B------:R-:W-:Y:S01]  /*4c4e0*/  MOV R0, UR5 ;  /* 0x0000000500007c02 */ /* 0x000fe20008000f00 */
[----:B------:R2:W-:Y:S01]  /*4c4f0*/  LDGSTS.E [R3+0x3fc00], [R36.64], P2 ;  /* 0x3fc0000024037fae */ /* 0x0005e20009121848 */
[----:B---3--:R-:W-:-:S04]  /*4c500*/  IADD3 R42, P1, R42, UR7, RZ ;  /* 0x000000072a2a7c10 */ /* 0x008fc8000ff3e0ff */
[----:B------:R-:W-:Y:S01]  /*4c510*/  IADD3.X R43, R43, UR6, RZ, P1, !PT ;  /* 0x000000062b2b7c10 */ /* 0x000fe20008ffe4ff */
[----:B------:R1:W-:Y:S04]  /*4c520*/  STL [R1+0xebc], R42 ;  /* 0x000ebc2a01007387 */ /* 0x0003e80000100800 */
[----:B------:R1:W-:Y:S01]  /*4c530*/  STL [R1+0xeb8], R43 ;  /* 0x000eb82b01007387 */ /* 0x0003e20000100800 */
[----:B--2---:R-:W-:Y:S01]  /*4c540*/  MOV R36, R39 ;  /* 0x0000002700247202 */ /* 0x004fe20000000f00 */
[----:B------:R-:W-:Y:S02]  /*4c550*/  IMAD.MOV.U32 R37, RZ, RZ, R44 ;  /* 0x000000ffff257224 */ /* 0x000fe400078e002c */
[----:B------:R-:W-:-:S03]  /*4c560*/  IMAD R0, R0, 0x8000, R41 ;  /* 0x0000800000007824 */ /* 0x000fc600078e0229 */
[----:B------:R2:W-:Y:S02]  /*4c570*/  LDGSTS.E [R3+0x3fe00], [R36.64], P2 ;  /* 0x3fe0000024037fae */ /* 0x0005e40009121848 */
[----:B--2---:R-:W-:Y:S02]  /*4c580*/  IADD3 R3, R0, 0x100000, RZ ;  /* 0x0010000000037810 */ /* 0x004fe40007ffe0ff */
[----:B-1----:R-:W2:Y:S04]  /*4c590*/  LDL.LU R48, [R1+0xef8] ;  /* 0x000ef80001307983 */ /* 0x002ea80000300800 */
[----:B------:R-:W3:Y:S04]  /*4c5a0*/  LDL.LU R38, [R1+0xefc] ;  /* 0x000efc0001267983 */ /* 0x000ee80000300800 */
[----:B------:R-:W4:Y:S04]  /*4c5b0*/  LDL.LU R47, [R1+0xf38] ;  /* 0x000f3800012f7983 */ /* 0x000f280000300800 */
[----:B------:R-:W4:Y:S04]  /*4c5c0*/  LDL.LU R39, [R1+0xf3c] ;  /* 0x000f3c0001277983 */ /* 0x000f280000300800 */
[----:B------:R-:W4:Y:S04]  /*4c5d0*/  LDL.LU R50, [R1+0xf78] ;  /* 0x000f780001327983 */ /* 0x000f280000300800 */
[----:B------:R-:W4:Y:S04]  /*4c5e0*/  LDL.LU R44, [R1+0xf7c] ;  /* 0x000f7c00012c7983 */ /* 0x000f280000300800 */
[----:B------:R-:W4:Y:S04]  /*4c5f0*/  LDL.LU R49, [R1+0xfb8] ;  /* 0x000fb80001317983 */ /* 0x000f280000300800 */
[----:B------:R-:W4:Y:S01]  /*4c600*/  LDL.LU R45, [R1+0xfbc] ;  /* 0x000fbc00012d7983 */ /* 0x000f220000300800 */
[----:B------:R-:W-:Y:S01]  /*4c610*/  IMAD.MOV.U32 R37, RZ, RZ, R43 ;  /* 0x000000ffff257224 */ /* 0x000fe200078e002b */
[----:B------:R-:W-:-:S02]  /*4c620*/  MOV R36, R42 ;  /* 0x0000002a00247202 */ /* 0x000fc40000000f00 */
[----:B------:R-:W4:Y:S04]  /*4c630*/  LDL.LU R43, [R1+0xff8] ;  /* 0x000ff800012b7983 */ /* 0x000f280000300800 */
[----:B------:R-:W4:Y:S04]  /*4c640*/  LDL.LU R42, [R1+0xffc] ;  /* 0x000ffc00012a7983 */ /* 0x000f280000300800 */
[----:B------:R-:W0:Y:S04]  /*4c650*/  LDGDEPBAR ;  /* 0x00000000000079af */ /* 0x000e280000000000 */
[----:B------:R1:W-:Y:S02]  /*4c660*/  LDGSTS.E [R3+-0x80000], [R36.64], P0 ;  /* 0x8000000024037fae */ /* 0x0003e40008121848 */
[----:B-1----:R-:W-:-:S02]  /*4c670*/  IADD3 R3, R0, 0x100000, RZ ;  /* 0x0010000000037810 */ /* 0x002fc40007ffe0ff */
[----:B---3--:R-:W-:-:S04]  /*4c680*/  IADD3 R38, P1, R38, UR7, RZ ;  /* 0x0000000726267c10 */ /* 0x008fc8000ff3e0ff */
[----:B--2---:R-:W-:Y:S01]  /*4c690*/  IADD3.X R48, R48, UR6, RZ, P1, !PT ;  /* 0x0000000630307c10 */ /* 0x004fe20008ffe4ff */
[----:B------:R-:W-:Y:S01]  /*4c6a0*/  STL [R1+0xefc], R38 ;  /* 0x000efc2601007387 */ /* 0x000fe20000100800 */
[----:B----4-:R-:W-:-:S03]  /*4c6b0*/  IADD3 R39, P1, R39, UR7, RZ ;  /* 0x0000000727277c10 */ /* 0x010fc6000ff3e0ff */
[----:B------:R1:W-:Y:S01]  /*4c6c0*/  STL [R1+0xef8], R48 ;  /* 0x000ef83001007387 */ /* 0x0003e20000100800 */
[----:B------:R-:W-:Y:S01]  /*4c6d0*/  MOV R36, R38 ;  /* 0x0000002600247202 */ /* 0x000fe20000000f00 */
[----:B------:R-:W-:Y:S01]  /*4c6e0*/  IMAD.MOV.U32 R37, RZ, RZ, R48 ;  /* 0x000000ffff257224 */ /* 0x000fe200078e0030 */
[----:B------:R-:W-:-:S04]  /*4c6f0*/  IADD3.X R47, R47, UR6, RZ, P1, !PT ;  /* 0x000000062f2f7c10 */ /* 0x000fc80008ffe4ff */
[----:B------:R2:W-:Y:S04]  /*4c700*/  LDGSTS.E [R3+-0x7f000], [R36.64], P0 ;  /* 0x8100000024037fae */ /* 0x0005e80008121848 */
[----:B-1----:R-:W3:Y:S04]  /*4c710*/  LDL.LU R48, [R1+0x1038] ;  /* 0x0010380001307983 */ /* 0x002ee80000300800 */
[----:B------:R-:W4:Y:S04]  /*4c720*/  LDL.LU R38, [R1+0x103c] ;  /* 0x00103c0001267983 */ /* 0x000f280000300800 */
[----:B------:R-:W-:Y:S01]  /*4c730*/  STL [R1+0xf3c], R39 ;  /* 0x000f3c2701007387 */ /* 0x000fe20000100800 */
[----:B--2---:R-:W-:Y:S01]  /*4c740*/  IMAD.MOV.U32 R37, RZ, RZ, R47 ;  /* 0x000000ffff257224 */ /* 0x004fe200078e002f */
[----:B------:R-:W-:-:S02]  /*4c750*/  MOV R36, R39 ;  /* 0x0000002700247202 */ /* 0x000fc40000000f00 */
[----:B------:R1:W-:Y:S01]  /*4c760*/  STL [R1+0xf38], R47 ;  /* 0x000f382f01007387 */ /* 0x0003e20000100800 */
[----:B------:R-:W-:-:S03]  /*4c770*/  IADD3 R44, P1, R44, UR7, RZ ;  /* 0x000000072c2c7c10 */ /* 0x000fc6000ff3e0ff */
[----:B------:R2:W-:Y:S04]  /*4c780*/  LDGSTS.E [R3+-0x7e000], [R36.64], P0 ;  /* 0x8200000024037fae */ /* 0x0005e80008121848 */
[----:B-1----:R-:W3:Y:S04]  /*4c790*/  LDL.LU R47, [R1+0x1078] ;  /* 0x00107800012f7983 */ /* 0x002ee80000300800 */
[----:B------:R-:W3:Y:S01]  /*4c7a0*/  LDL.LU R39, [R1+0x107c] ;  /* 0x00107c0001277983 */ /* 0x000ee20000300800 */
[----:B------:R-:W-:-:S03]  /*4c7b0*/  IADD3.X R50, R50, UR6, RZ, P1, !PT ;  /* 0x0000000632327c10 */ /* 0x000fc60008ffe4ff */
[----:B------:R-:W-:Y:S01]  /*4c7c0*/  STL [R1+0xf7c], R44 ;  /* 0x000f7c2c01007387 */ /* 0x000fe20000100800 */
[----:B--2---:R-:W-:Y:S01]  /*4c7d0*/  MOV R36, R44 ;  /* 0x0000002c00247202 */ /* 0x004fe20000000f00 */
[----:B------:R-:W-:Y:S02]  /*4c7e0*/  IMAD.MOV.U32 R37, RZ, RZ, R50 ;  /* 0x000000ffff257224 */ /* 0x000fe400078e0032 */
[----:B------:R1:W-:Y:S01]  /*4c7f0*/  STL [R1+0xf78], R50 ;  /* 0x000f783201007387 */ /* 0x0003e20000100800 */
[----:B------:R-:W-:-:S03]  /*4c800*/  IADD3 R45, P1, R45, UR7, RZ ;  /* 0x000000072d2d7c10 */ /* 0x000fc6000ff3e0ff */
[----:B------:R2:W-:Y:S04]  /*4c810*/  LDGSTS.E [R3+-0x7d000], [R36.64], P0 ;  /* 0x8300000024037fae */ /* 0x0005e80008121848 */
[----:B-1----:R-:W3:Y:S04]  /*4c820*/  LDL.LU R50, [R1+0xec0] ;  /* 0x000ec00001327983 */ /* 0x002ee80000300800 */
[----:B------:R-:W3:Y:S01]  /*4c830*/  LDL.LU R44, [R1+0xec4] ;  /* 0x000ec400012c7983 */ /* 0x000ee20000300800 */
[----:B------:R-:W-:Y:S02]  /*4c840*/  IADD3.X R49, R49, UR6, RZ, P1, !PT ;  /* 0x0000000631317c10 */ /* 0x000fe40008ffe4ff */
[----:B------:R-:W-:Y:S01]  /*4c850*/  IADD3 R42, P1, R42, UR7, RZ ;  /* 0x000000072a2a7c10 */ /* 0x000fe2000ff3e0ff */
[----:B------:R-:W-:Y:S01]  /*4c860*/  STL [R1+0xfbc], R45 ;  /* 0x000fbc2d01007387 */ /* 0x000fe20000100800 */
[----:B--2---:R-:W-:Y:S01]  /*4c870*/  MOV R36, R45 ;  /* 0x0000002d00247202 */ /* 0x004fe20000000f00 */
[----:B------:R-:W-:-:S02]  /*4c880*/  IMAD.MOV.U32 R37, RZ, RZ, R49 ;  /* 0x000000ffff257224 */ /* 0x000fc400078e0031 */
[----:B------:R1:W-:Y:S01]  /*4c890*/  STL [R1+0xfb8], R49 ;  /* 0x000fb83101007387 */ /* 0x0003e20000100800 */
[----:B------:R-:W-:-:S03]  /*4c8a0*/  IADD3.X R43, R43, UR6, RZ, P1, !PT ;  /* 0x000000062b2b7c10 */ /* 0x000fc60008ffe4ff */
[----:B------:R2:W-:Y:S04]  /*4c8b0*/  LDGSTS.E [R3+-0x7c000], [R36.64], P0 ;  /* 0x8400000024037fae */ /* 0x0005e80008121848 */
[----:B-1----:R-:W3:Y:S04]  /*4c8c0*/  LDL.LU R49, [R1+0xf00] ;  /* 0x000f000001317983 */ /* 0x002ee80000300800 */
[----:B------:R-:W3:Y:S01]  /*4c8d0*/  LDL.LU R45, [R1+0xf04] ;  /* 0x000f0400012d7983 */ /* 0x000ee20000300800 */
[----:B--2---:R-:W-:-:S03]  /*4c8e0*/  IMAD.MOV.U32 R37, RZ, RZ, R43 ;  /* 0x000000ffff257224 */ /* 0x004fc600078e002b */
[----:B------:R-:W-:Y:S01]  /*4c8f0*/  STL [R1+0xffc], R42 ;  /* 0x000ffc2a01007387 */ /* 0x000fe20000100800 */
[----:B------:R-:W-:-:S03]  /*4c900*/  MOV R36, R42 ;  /* 0x0000002a00247202 */ /* 0x000fc60000000f00 */
[----:B------:R1:W-:Y:S04]  /*4c910*/  STL [R1+0xff8], R43 ;  /* 0x000ff82b01007387 */ /* 0x0003e80000100800 */
[----:B------:R2:W-:Y:S04]  /*4c920*/  LDGSTS.E [R3+-0x7b000], [R36.64], P0 ;  /* 0x8500000024037fae */ /* 0x0005e80008121848 */
[----:B-1----:R-:W3:Y:S04]  /*4c930*/  LDL.LU R43, [R1+0xf40] ;  /* 0x000f4000012b7983 */ /* 0x002ee80000300800 */
[----:B------:R-:W3:Y:S01]  /*4c940*/  LDL.LU R42, [R1+0xf44] ;  /* 0x000f4400012a7983 */ /* 0x000ee20000300800 */
[----:B----4-:R-:W-:-:S04]  /*4c950*/  IADD3 R38, P1, R38, UR7, RZ ;  /* 0x0000000726267c10 */ /* 0x010fc8000ff3e0ff */
[----:B---3--:R-:W-:Y:S01]  /*4c960*/  IADD3.X R48, R48, UR6, RZ, P1, !PT ;  /* 0x0000000630307c10 */ /* 0x008fe20008ffe4ff */
[----:B------:R-:W-:Y:S01]  /*4c970*/  STL [R1+0x103c], R38 ;  /* 0x00103c2601007387 */ /* 0x000fe20000100800 */
[----:B--2---:R-:W-:-:S03]  /*4c980*/  MOV R36, R38 ;  /* 0x0000002600247202 */ /* 0x004fc60000000f00 */
[----:B------:R1:W-:Y:S01]  /*4c990*/  STL [R1+0x1038], R48 ;  /* 0x0010383001007387 */ /* 0x0003e20000100800 */
[----:B------:R-:W-:-:S05]  /*4c9a0*/  IMAD.MOV.U32 R37, RZ, RZ, R48 ;  /* 0x000000ffff257224 */ /* 0x000fca00078e0030 */
[----:B------:R2:W-:Y:S04]  /*4c9b0*/  LDGSTS.E [R3+-0x7a000], [R36.64], P0 ;  /* 0x8600000024037fae */ /* 0x0005e80008121848 */
[----:B-1----:R-:W3:Y:S01]  /*4c9c0*/  LDL.LU R48, [R1+0xf80] ;  /* 0x000f800001307983 */ /* 0x002ee20000300800 */
[----:B------:R-:W-:-:S03]  /*4c9d0*/  IADD3 R39, P1, R39, UR7, RZ ;  /* 0x0000000727277c10 */ /* 0x000fc6000ff3e0ff */
[----:B------:R-:W4:Y:S01]  /*4c9e0*/  LDL.LU R38, [R1+0xf84] ;  /* 0x000f840001267983 */ /* 0x000f220000300800 */
[----:B------:R-:W-:-:S03]  /*4c9f0*/  IADD3.X R47, R47, UR6, RZ, P1, !PT ;  /* 0x000000062f2f7c10 */ /* 0x000fc60008ffe4ff */
[----:B------:R-:W-:Y:S01]  /*4ca00*/  STL [R1+0x107c], R39 ;  /* 0x00107c2701007387 */ /* 0x000fe20000100800 */
[----:B--2---:R-:W-:-:S03]  /*4ca10*/  MOV R36, R39 ;  /* 0x0000002700247202 */ /* 0x004fc60000000f00 */
[----:B------:R1:W-:Y:S01]  /*4ca20*/  STL [R1+0x1078], R47 ;  /* 0x0010782f01007387 */ /* 0x0003e20000100800 */
[----:B------:R-:W-:-:S03]  /*4ca30*/  IMAD.MOV.U32 R37, RZ, RZ, R47 ;  /* 0x000000ffff257224 */ /* 0x000fc600078e002f */
[----:B-1----:R-:W2:Y:S04]  /*4ca40*/  LDL.LU R47, [R1+0xfc0] ;  /* 0x000fc000012f7983 */ /* 0x002ea80000300800 */
[----:B------:R-:W2:Y:S01]  /*4ca50*/  LDL.LU R39, [R1+0xfc4] ;  /* 0x000fc40001277983 */ /* 0x000ea20000300800 */
[----:B------:R-:W-:Y:S02]  /*4ca60*/  IADD3 R44, P1, R44, UR7, RZ ;  /* 0x000000072c2c7c10 */ /* 0x000fe4000ff3e0ff */
[----:B------:R-:W-:Y:S02]  /*4ca70*/  IADD3 R0, R0, 0x100000, RZ ;  /* 0x0010000000007810 */ /* 0x000fe40007ffe0ff */
[----:B------:R-:W-:Y:S01]  /*4ca80*/  IADD3.X R50, R50, UR6, RZ, P1, !PT ;  /* 0x0000000632327c10 */ /* 0x000fe20008ffe4ff */
[----:B------:R-:W-:Y:S01]  /*4ca90*/  STL [R1+0xec4], R44 ;  /* 0x000ec42c01007387 */ /* 0x000fe20000100800 */
[----:B------:R-:W-:-:S03]  /*4caa0*/  LOP3.LUT R55, R57, 0x10, RZ, 0x3c, !PT ;  /* 0x0000001039377812 */ /* 0x000fc600078e3cff */
[----:B------:R1:W-:Y:S04]  /*4cab0*/  LDGSTS.E [R0+-0x79000], [R36.64], P0 ;  /* 0x8700000024007fae */ /* 0x0003e80008121848 */
[----:B------:R1:W-:Y:S02]  /*4cac0*/  STL [R1+0xec0], R50 ;  /* 0x000ec03201007387 */ /* 0x0003e40000100800 */
[----:B-1----:R-:W-:Y:S01]  /*4cad0*/  MOV R0, UR5 ;  /* 0x0000000500007c02 */ /* 0x002fe20008000f00 */
[----:B------:R-:W-:Y:S01]  /*4cae0*/  IMAD.MOV.U32 R37, RZ, RZ, R50 ;  /* 0x000000ffff257224 */ /* 0x000fe200078e0032 */
[----:B------:R-:W-:Y:S01]  /*4caf0*/  MOV R36, R44 ;  /* 0x0000002c00247202 */ /* 0x000fe20000000f00 */
[----:B------:R-:W2:Y:S02]  /*4cb00*/  LDL.LU R50, [R1+0x1000] ;  /* 0x0010000001327983 */ /* 0x000ea40000300800 */
[----:B------:R-:W-:-:S02]  /*4cb10*/  IMAD R0, R0, 0x8000, R55 ;  /* 0x0000800000007824 */ /* 0x000fc400078e0237 */
[----:B------:R-:W2:Y:S01]  /*4cb20*/  LDL.LU R44, [R1+0x1004] ;  /* 0x00100400012c7983 */ /* 0x000ea20000300800 */
[----:B------:R-:W-:Y:S02]  /*4cb30*/  IADD3 R45, P1, R45, UR7, RZ ;  /* 0x000000072d2d7c10 */ /* 0x000fe4000ff3e0ff */
[----:B------:R-:W-:Y:S02]  /*4cb40*/  IADD3 R3, R0, 0x100000, RZ ;  /* 0x0010000000037810 */ /* 0x000fe40007ffe0ff */
[----:B------:R-:W-:Y:S01]  /*4cb50*/  IADD3.X R49, R49, UR6, RZ, P1, !PT ;  /* 0x0000000631317c10 */ /* 0x000fe20008ffe4ff */
[----:B------:R-:W-:Y:S04]  /*4cb60*/  STL [R1+0xf04], R45 ;  /* 0x000f042d01007387 */ /* 0x000fe80000100800 */
[----:B------:R1:W-:Y:S01]  /*4cb70*/  LDGSTS.E [R3+-0x7fe00], [R36.64], P0 ;  /* 0x8020000024037fae */ /* 0x0003e20008121848 */
[----:B------:R-:W-:-:S03]  /*4cb80*/  IADD3 R42, P1, R42, UR7, RZ ;  /* 0x000000072a2a7c10 */ /* 0x000fc6000ff3e0ff */
[----:B------:R1:W-:Y:S01]  /*4cb90*/  STL [R1+0xf00], R49 ;  /* 0x000f003101007387 */ /* 0x0003e20000100800 */
[----:B------:R-:W-:Y:S01]  /*4cba0*/  IADD3.X R43, R43, UR6, RZ, P1, !PT ;  /* 0x000000062b2b7c10 */ /* 0x000fe20008ffe4ff */
[----:B-1----:R-:W-:Y:S01]  /*4cbb0*/  IMAD.MOV.U32 R37, RZ, RZ, R49 ;  /* 0x000000ffff257224 */ /* 0x002fe200078e0031 */
[----:B------:R-:W-:Y:S01]  /*4cbc0*/  MOV R36, R45 ;  /* 0x0000002d00247202 */ /* 0x000fe20000000f00 */
[----:B------:R-:W2:Y:S04]  /*4cbd0*/  LDL.LU R49, [R1+0x1040] ;  /* 0x0010400001317983 */ /* 0x000ea80000300800 */
[----:B------:R-:W2:Y:S04]  /*4cbe0*/  LDL.LU R45, [R1+0x1044] ;  /* 0x00104400012d7983 */ /* 0x000ea80000300800 */
[----:B------:R1:W-:Y:S04]  /*4cbf0*/  LDGSTS.E [R3+-0x7ee00], [R36.64], P0 ;  /* 0x8120000024037fae */ /* 0x0003e80008121848 */
[----:B------:R-:W-:Y:S04]  /*4cc00*/  STL [R1+0xf44], R42 ;  /* 0x000f442a01007387 */ /* 0x000fe80000100800 */
[----:B------:R1:W-:Y:S02]  /*4cc10*/  STL [R1+0xf40], R43 ;  /* 0x000f402b01007387 */ /* 0x0003e40000100800 */
[----:B-1----:R-:W-:Y:S01]  /*4cc20*/  IMAD.MOV.U32 R37, RZ, RZ, R43 ;  /* 0x000000ffff257224 */ /* 0x002fe200078e002b */
[----:B------:R-:W-:Y:S01]  /*4cc30*/  MOV R36, R42 ;  /* 0x0000002a00247202 */ /* 0x000fe20000000f00 */
[----:B------:R-:W2:Y:S04]  /*4cc40*/  LDL.LU R43, [R1+0x1080] ;  /* 0x00108000012b7983 */ /* 0x000ea80000300800 */
[----:B------:R-:W2:Y:S04]  /*4cc50*/  LDL.LU R42, [R1+0x1084] ;  /* 0x00108400012a7983 */ /* 0x000ea80000300800 */
[----:B------:R1:W-:Y:S01]  /*4cc60*/  LDGSTS.E [R3+-0x7de00], [R36.64], P0 ;  /* 0x8220000024037fae */ /* 0x0003e20008121848 */
[----:B----4-:R-:W-:-:S04]  /*4cc70*/  IADD3 R38, P1, R38, UR7, RZ ;  /* 0x0000000726267c10 */ /* 0x010fc8000ff3e0ff */
[----:B---3--:R-:W-:Y:S01]  /*4cc80*/  IADD3.X R48, R48, UR6, RZ, P1, !PT ;  /* 0x0000000630307c10 */ /* 0x008fe20008ffe4ff */
[----:B------:R-:W-:Y:S01]  /*4cc90*/  STL [R1+0xf84], R38 ;  /* 0x000f842601007387 */ /* 0x000fe20000100800 */
[----:B-1----:R-:W-:-:S03]  /*4cca0*/  MOV R36, R38 ;  /* 0x0000002600247202 */ /* 0x002fc60000000f00 */
[----:B------:R1:W-:Y:S01]  /*4ccb0*/  STL [R1+0xf80], R48 ;  /* 0x000f803001007387 */ /* 0x0003e20000100800 */
[----:B------:R-:W-:-:S05]  /*4ccc0*/  IMAD.MOV.U32 R37, RZ, RZ, R48 ;  /* 0x000000ffff257224 */ /* 0x000fca00078e0030 */
[----:B------:R3:W-:Y:S04]  /*4ccd0*/  LDGSTS.E [R3+-0x7ce00], [R36.64], P0 ;  /* 0x8320000024037fae */ /* 0x0007e80008121848 */
[----:B-1----:R-:W4:Y:S01]  /*4cce0*/  LDL.LU R48, [R1+0xec8] ;  /* 0x000ec80001307983 */ /* 0x002f220000300800 */
[----:B--2---:R-:W-:-:S03]  /*4ccf0*/  IADD3 R39, P1, R39, UR7, RZ ;  /* 0x0000000727277c10 */ /* 0x004fc6000ff3e0ff */
[----:B------:R-:W2:Y:S01]  /*4cd00*/  LDL.LU R38, [R1+0xecc] ;  /* 0x000ecc0001267983 */ /* 0x000ea20000300800 */
[----:B------:R-:W-:-:S03]  /*4cd10*/  IADD3.X R47, R47, UR6, RZ, P1, !PT ;  /* 0x000000062f2f7c10 */ /* 0x000fc60008ffe4ff */
[----:B------:R-:W-:Y:S01]  /*4cd20*/  STL [R1+0xfc4], R39 ;  /* 0x000fc42701007387 */ /* 0x000fe20000100800 */
[----:B---3--:R-:W-:-:S03]  /*4cd30*/  MOV R36, R39 ;  /* 0x0000002700247202 */ /* 0x008fc60000000f00 */
[----:B------:R1:W-:Y:S01]  /*4cd40*/  STL [R1+0xfc0], R47 ;  /* 0x000fc02f01007387 */ /* 0x0003e20000100800 */
[----:B------:R-:W-:-:S05]  /*4cd50*/  IMAD.MOV.U32 R37, RZ, RZ, R47 ;  /* 0x000000ffff257224 */ /* 0x000fca00078e002f */
[----:B------:R3:W-:Y:S04]  /*4cd60*/  LDGSTS.E [R3+-0x7be00], [R36.64], P0 ;  /* 0x8420000024037fae */ /* 0x0007e80008121848 */
[----:B-1----:R-:W4:Y:S04]  /*4cd70*/  LDL.LU R47, [R1+0xf08] ;  /* 0x000f0800012f7983 */ /* 0x002f280000300800 */
[----:B------:R-:W4:Y:S01]  /*4cd80*/  LDL.LU R39, [R1+0xf0c] ;  /* 0x000f0c0001277983 */ /* 0x000f220000300800 */
[----:B------:R-:W-:-:S04]  /*4cd90*/  IADD3 R44, P1, R44, UR7, RZ ;  /* 0x000000072c2c7c10 */ /* 0x000fc8000ff3e0ff */
[----:B------:R-:W-:Y:S01]  /*4cda0*/  IADD3.X R50, R50, UR6, RZ, P1, !PT ;  /* 0x0000000632327c10 */ /* 0x000fe20008ffe4ff */
        /* <DEDUP_REMOVED lines=12> */
[----:B------:R-:W-:Y:S01]  /*4ce70*/  IMAD.MOV.U32 R37, RZ, RZ, R49 ;  /* 0x000000ffff257224 */ /* 0x000fe200078e0031 */
[----:B------:R-:W-:-:S04]  /*4ce80*/  IADD3 R0, R0, 0x100000, RZ ;  /* 0x0010000000007810 */ /* 0x000fc80007ffe0ff */
        /* <DEDUP_REMOVED lines=12> */
[----:B---3--:R-:W-:-:S05]  /*4cf50*/  MOV R0, UR5 ;  /* 0x0000000500007c02 */ /* 0x008fca0008000f00 */
[----:B------:R-:W-:-:S05]  /*4cf60*/  IMAD R0, R0, 0x8000, R54 ;  /* 0x0000800000007824 */ /* 0x000fca00078e0236 */
[----:B------:R-:W-:Y:S02]  /*4cf70*/  IADD3 R3, R0, 0x100000, RZ ;  /* 0x0010000000037810 */ /* 0x000fe40007ffe0ff */
[----:B--2---:R-:W-:-:S04]  /*4cf80*/  IADD3 R38, P1, R38, UR7, RZ ;  /* 0x0000000726267c10 */ /* 0x004fc8000ff3e0ff */
[----:B----4-:R-:W-:Y:S01]  /*4cf90*/  IADD3.X R48, R48, UR6, RZ, P1, !PT ;  /* 0x0000000630307c10 */ /* 0x010fe20008ffe4ff */
[----:B------:R-:W-:Y:S01]  /*4cfa0*/  STL [R1+0xecc], R38 ;  /* 0x000ecc2601007387 */ /* 0x000fe20000100800 */
[----:B------:R-:W-:-:S03]  /*4cfb0*/  MOV R36, R38 ;  /* 0x0000002600247202 */ /* 0x000fc60000000f00 */
        /* <DEDUP_REMOVED lines=10> */
[----:B------:R-:W-:-:S05]  /*4d060*/  IMAD.MOV.U32 R37, RZ, RZ, R47 ;  /* 0x000000ffff257224 */ /* 0x000fca00078e002f */
[----:B------:R2:W-:Y:S04]  /*4d070*/  LDGSTS.E [R3+-0x7ec00], [R36.64], P0 ;  /* 0x8140000024037fae */ /* 0x0005e80008121848 */
[----:B-1----:R-:W3:Y:S04]  /*4d080*/  LDL.LU R47, [R1+0x1048] ;  /* 0x00104800012f7983 */ /* 0x002ee80000300800 */
[----:B------:R-:W3:Y:S01]  /*4d090*/  LDL.LU R39, [R1+0x104c] ;  /* 0x00104c0001277983 */ /* 0x000ee20000300800 */
[----:B------:R-:W-:-:S04]  /*4d0a0*/  IADD3 R44, P1, R44, UR7, RZ ;  /* 0x000000072c2c7c10 */ /* 0x000fc8000ff3e0ff */
[----:B------:R-:W-:Y:S01]  /*4d0b0*/  IADD3.X R50, R50, UR6, RZ, P1, !PT ;  /* 0x0000000632327c10 */ /* 0x000fe20008ffe4ff */
        /* <DEDUP_REMOVED lines=39> */
[----:B------:R-:W-:Y:S01]  /*4d330*/  IMAD.MOV.U32 R37, RZ, RZ, R47 ;  /* 0x000000ffff257224 */ /* 0x000fe200078e002f */
[----:B------:R-:W-:-:S04]  /*4d340*/  IADD3 R0, R0, 0x100000, RZ ;  /* 0x0010000000007810 */ /* 0x000fc80007ffe0ff */
[----:B------:R2:W-:Y:S04]  /*4d350*/  LDGSTS.E [R3+-0x79c00], [R36.64], P0 ;  /* 0x8640000024037fae */ /* 0x0005e80008121848 */
[----:B-1----:R-:W3:Y:S04]  /*4d360*/  LDL.LU R47, [R1+0xf90] ;  /* 0x000f9000012f7983 */ /* 0x002ee80000300800 */
[----:B------:R-:W3:Y:S01]  /*4d370*/  LDL.LU R39, [R1+0xf94] ;  /* 0x000f940001277983 */ /* 0x000ee20000300800 */
[----:B------:R-:W-:-:S04]  /*4d380*/  IADD3 R44, P1, R44, UR7, RZ ;  /* 0x000000072c2c7c10 */ /* 0x000fc8000ff3e0ff */
[----:B------:R-:W-:Y:S02]  /*4d390*/  IADD3.X R50, R50, UR6, RZ, P1, !PT ;  /* 0x0000000632327c10 */ /* 0x000fe40008ffe4ff */
[----:B--2---:R-:W-:-:S03]  /*4d3a0*/  MOV R36, R44 ;  /* 0x0000002c00247202 */ /* 0x004fc60000000f00 */
[----:B------:R-:W-:Y:S01]  /*4d3b0*/  IMAD.MOV.U32 R37, RZ, RZ, R50 ;  /* 0x000000ffff257224 */ /* 0x000fe200078e0032 */
[----:B------:R-:W-:Y:S01]  /*4d3c0*/  LOP3.LUT R52, R52, 0x30, RZ, 0x3c, !PT ;  /* 0x0000003034347812 */ /* 0x000fe200078e3cff */
[----:B------:R-:W-:Y:S04]  /*4d3d0*/  STL [R1+0x108c], R44 ;  /* 0x00108c2c01007387 */ /* 0x000fe80000100800 */
[----:B------:R1:W-:Y:S04]  /*4d3e0*/  LDGSTS.E [R0+-0x78c00], [R36.64], P0 ;  /* 0x8740000024007fae */ /* 0x0003e80008121848 */
[----:B------:R2:W-:Y:S01]  /*4d3f0*/  STL [R1+0x1088], R50 ;  /* 0x0010883201007387 */ /* 0x0005e20000100800 */
[----:B-1----:R-:W-:-:S02]  /*4d400*/  MOV R0, UR5 ;  /* 0x0000000500007c02 */ /* 0x002fc40008000f00 */
[----:B------:R-:W-:Y:S01]  /*4d410*/  IADD3 R45, P1, R45, UR7, RZ ;  /* 0x000000072d2d7c10 */ /* 0x000fe2000ff3e0ff */
[----:B--2---:R-:W2:Y:S02]  /*4d420*/  LDL.LU R50, [R1+0xfd0] ;  /* 0x000fd00001327983 */ /* 0x004ea40000300800 */
[----:B------:R-:W-:Y:S01]  /*4d430*/  IMAD R0, R0, 0x8000, R52 ;  /* 0x0000800000007824 */ /* 0x000fe200078e0234 */
[----:B------:R-:W-:Y:S01]  /*4d440*/  IADD3.X R49, R49, UR6, RZ, P1, !PT ;  /* 0x0000000631317c10 */ /* 0x000fe20008ffe4ff */
[----:B------:R-:W2:Y:S01]  /*4d450*/  LDL.LU R44, [R1+0xfd4] ;  /* 0x000fd400012c7983 */ /* 0x000ea20000300800 */
[----:B------:R-:W-:-:S03]  /*4d460*/  MOV R36, R45 ;  /* 0x0000002d00247202 */ /* 0x000fc60000000f00 */
[----:B------:R-:W-:Y:S01]  /*4d470*/  STL [R1+0xed4], R45 ;  /* 0x000ed42d01007387 */ /* 0x000fe20000100800 */
[----:B------:R-:W-:Y:S01]  /*4d480*/  IMAD.MOV.U32 R37, RZ, RZ, R49 ;  /* 0x000000ffff257224 */ /* 0x000fe200078e0031 */
[----:B------:R-:W-:Y:S02]  /*4d490*/  IADD3 R3, R0, 0x100000, RZ ;  /* 0x0010000000037810 */ /* 0x000fe40007ffe0ff */
[----:B------:R1:W-:Y:S04]  /*4d4a0*/  STL [R1+0xed0], R49 ;  /* 0x000ed03101007387 */ /* 0x0003e80000100800 */
[----:B------:R1:W-:Y:S04]  /*4d4b0*/  LDGSTS.E [R3+-0x7fa00], [R36.64], P0 ;  /* 0x8060000024037fae */ /* 0x0003e80008121848 */
[----:B-1----:R-:W2:Y:S01]  /*4d4c0*/  LDL.LU R49, [R1+0x1010] ;  /* 0x0010100001317983 */ /* 0x002ea20000300800 */
[----:B------:R-:W-:-:S03]  /*4d4d0*/  IADD3 R42, P1, R42, UR7, RZ ;  /* 0x000000072a2a7c10 */ /* 0x000fc6000ff3e0ff */
[----:B------:R-:W2:Y:S01]  /*4d4e0*/  LDL.LU R45, [R1+0x1014] ;  /* 0x00101400012d7983 */ /* 0x000ea20000300800 */
[----:B------:R-:W-:-:S03]  /*4d4f0*/  IADD3.X R43, R43, UR6, RZ, P1, !PT ;  /* 0x000000062b2b7c10 */ /* 0x000fc60008ffe4ff */
[----:B------:R-:W-:Y:S01]  /*4d500*/  STL [R1+0xf14], R42 ;  /* 0x000f142a01007387 */ /* 0x000fe20000100800 */
[----:B------:R-:W-:-:S03]  /*4d510*/  MOV R36, R42 ;  /* 0x0000002a00247202 */ /* 0x000fc60000000f00 */
[----:B------:R1:W-:Y:S01]  /*4d520*/  STL [R1+0xf10], R43 ;  /* 0x000f102b01007387 */ /* 0x0003e20000100800 */
[----:B------:R-:W-:-:S05]  /*4d530*/  IMAD.MOV.U32 R37, RZ, RZ, R43 ;  /* 0x000000ffff257224 */ /* 0x000fca00078e002b */
[----:B------:R3:W-:Y:S04]  /*4d540*/  LDGSTS.E [R3+-0x7ea00], [R36.64], P0 ;  /* 0x8160000024037fae */ /* 0x0007e80008121848 */
[----:B-1----:R-:W2:Y:S04]  /*4d550*/  LDL.LU R43, [R1+0x1050] ;  /* 0x00105000012b7983 */ /* 0x002ea80000300800 */
[----:B------:R-:W2:Y:S01]  /*4d560*/  LDL.LU R42, [R1+0x1054] ;  /* 0x00105400012a7983 */ /* 0x000ea20000300800 */
[----:B----4-:R-:W-:-:S04]  /*4d570*/  IADD3 R38, P1, R38, UR7, RZ ;  /* 0x0000000726267c10 */ /* 0x010fc8000ff3e0ff */
[----:B---3--:R-:W-:Y:S01]  /*4d580*/  IADD3.X R48, R48, UR6, RZ, P1, !PT ;  /* 0x0000000630307c10 */ /* 0x008fe20008ffe4ff */
[----:B------:R-:W-:Y:S01]  /*4d590*/  STL [R1+0xf54], R38 ;  /* 0x000f542601007387 */ /* 0x000fe20000100800 */
[----:B------:R-:W-:-:S03]  /*4d5a0*/  MOV R36, R38 ;  /* 0x0000002600247202 */ /* 0x000fc60000000f00 */
[----:B------:R1:W-:Y:S01]  /*4d5b0*/  STL [R1+0xf50], R48 ;  /* 0x000f503001007387 */ /* 0x0003e20000100800 */
[----:B------:R-:W-:-:S05]  /*4d5c0*/  IMAD.MOV.U32 R37, RZ, RZ, R48 ;  /* 0x000000ffff257224 */ /* 0x000fca00078e0030 */
[----:B------:R3:W-:Y:S04]  /*4d5d0*/  LDGSTS.E [R3+-0x7da00], [R36.64], P0 ;  /* 0x8260000024037fae */ /* 0x0007e80008121848 */
[----:B-1----:R-:W4:Y:S01]  /*4d5e0*/  LDL.LU R48, [R1+0x1090] ;  /* 0x0010900001307983 */ /* 0x002f220000300800 */
[----:B------:R-:W-:-:S03]  /*4d5f0*/  IADD3 R39, P1, R39, UR7, RZ ;  /* 0x0000000727277c10 */ /* 0x000fc6000ff3e0ff */
[----:B------:R-:W4:Y:S01]  /*4d600*/  LDL.LU R38, [R1+0x1094] ;  /* 0x0010940001267983 */ /* 0x000f220000300800 */
        /* <DEDUP_REMOVED lines=8> */
[----:B--2---:R-:W-:-:S04]  /*4d690*/  IADD3 R44, P1, R44, UR7, RZ ;  /* 0x000000072c2c7c10 */ /* 0x004fc8000ff3e0ff */
[----:B------:R-:W-:Y:S01]  /*4d6a0*/  IADD3.X R50, R50, UR6, RZ, P1, !PT ;  /* 0x0000000632327c10 */ /* 0x000fe20008ffe4ff */
[----:B------:R-:W-:Y:S01]  /*4d6b0*/  STL [R1+0xfd4], R44 ;  /* 0x000fd42c01007387 */ /* 0x000fe20000100800 */
[----:B---3--:R-:W-:-:S03]  /*4d6c0*/  MOV R36, R44 ;  /* 0x0000002c00247202 */ /* 0x008fc60000000f00 */
[----:B------:R1:W-:Y:S01]  /*4d6d0*/  STL [R1+0xfd0], R50 ;  /* 0x000fd03201007387 */ /* 0x0003e20000100800 */
[----:B------:R-:W-:-:S05]  /*4d6e0*/  IMAD.MOV.U32 R37, RZ, RZ, R50 ;  /* 0x000000ffff257224 */ /* 0x000fca00078e0032 */
[----:B------:R2:W-:Y:S04]  /*4d6f0*/  LDGSTS.E [R3+-0x7ba00], [R36.64], P0 ;  /* 0x8460000024037fae */ /* 0x0005e80008121848 */
[----:B-1----:R-:W3:Y:S01]  /*4d700*/  LDL.LU R50, [R1+0xf18] ;  /* 0x000f180001327983 */ /* 0x002ee20000300800 */
[----:B------:R-:W-:-:S03]  /*4d710*/  IADD3 R45, P1, R45, UR7, RZ ;  /* 0x000000072d2d7c10 */ /* 0x000fc6000ff3e0ff */
[----:B------:R-:W3:Y:S01]  /*4d720*/  LDL.LU R44, [R1+0xf1c] ;  /* 0x000f1c00012c7983 */ /* 0x000ee20000300800 */
[----:B------:R-:W-:-:S03]  /*4d730*/  IADD3.X R49, R49, UR6, RZ, P1, !PT ;  /* 0x0000000631317c10 */ /* 0x000fc60008ffe4ff */
[----:B------:R-:W-:Y:S01]  /*4d740*/  STL [R1+0x1014], R45 ;  /* 0x0010142d01007387 */ /* 0x000fe20000100800 */
[----:B--2---:R-:W-:-:S03]  /*4d750*/  MOV R36, R45 ;  /* 0x0000002d00247202 */ /* 0x004fc60000000f00 */
        /* <DEDUP_REMOVED lines=15> */
[----:B----4-:R-:W-:-:S04]  /*4d850*/  IADD3 R38, P1, R38, UR7, RZ ;  /* 0x0000000726267c10 */ /* 0x010fc8000ff3e0ff */
[----:B------:R-:W-:Y:S01]  /*4d860*/  IADD3.X R48, R48, UR6, RZ, P1, !PT ;  /* 0x0000000630307c10 */ /* 0x000fe20008ffe4ff */
[----:B------:R-:W-:Y:S01]  /*4d870*/  STL [R1+0x1094], R38 ;  /* 0x0010942601007387 */ /* 0x000fe20000100800 */
[----:B--2---:R-:W-:-:S03]  /*4d880*/  MOV R36, R38 ;  /* 0x0000002600247202 */ /* 0x004fc60000000f00 */
        /* <DEDUP_REMOVED lines=13> */
[----:B------:R-:W-:-:S05]  /*4d960*/  MOV R0, UR5 ;  /* 0x0000000500007c02 */ /* 0x000fca0008000f00 */
[----:B------:R-:W-:-:S05]  /*4d970*/  IMAD R0, R0, 0x8000, R51 ;  /* 0x0000800000007824 */ /* 0x000fca00078e0233 */
[----:B------:R-:W-:-:S05]  /*4d980*/  IADD3 R3, R0, 0x100000, RZ ;  /* 0x0010000000037810 */ /* 0x000fca0007ffe0ff */
[----:B------:R1:W-:Y:S01]  /*4d990*/  LDGSTS.E [R3+-0x7f800], [R36.64], P0 ;  /* 0x8080000024037fae */ /* 0x0003e20008121848 */
[----:B---3--:R-:W-:-:S04]  /*4d9a0*/  IADD3 R44, P1, R44, UR7, RZ ;  /* 0x000000072c2c7c10 */ /* 0x008fc8000ff3e0ff */
[----:B------:R-:W-:Y:S01]  /*4d9b0*/  IADD3.X R50, R50, UR6, RZ, P1, !PT ;  /* 0x0000000632327c10 */ /* 0x000fe20008ffe4ff */
[----:B------:R-:W-:Y:S04]  /*4d9c0*/  STL [R1+0xf1c], R44 ;  /* 0x000f1c2c01007387 */ /* 0x000fe80000100800 */
[----:B------:R3:W-:Y:S01]  /*4d9d0*/  STL [R1+0xf18], R50 ;  /* 0x000f183201007387 */ /* 0x0007e20000100800 */
[----:B-1----:R-:W-:Y:S01]  /*4d9e0*/  MOV R36, R44 ;  /* 0x0000002c00247202 */ /* 0x002fe20000000f00 */
[----:B------:R-:W-:-:S05]  /*4d9f0*/  IMAD.MOV.U32 R37, RZ, RZ, R50 ;  /* 0x000000ffff257224 */ /* 0x000fca00078e0032 */
[----:B------:R1:W-:Y:S04]  /*4da00*/  LDGSTS.E [R3+-0x7e800], [R36.64], P0 ;  /* 0x8180000024037fae */ /* 0x0003e80008121848 */
[----:B---3--:R-:W4:Y:S01]  /*4da10*/  LDL.LU R50, [R1+0x1058] ;  /* 0x0010580001327983 */ /* 0x008f220000300800 */
[----:B------:R-:W-:-:S03]  /*4da20*/  IADD3 R45, P1, R45, UR7, RZ ;  /* 0x000000072d2d7c10 */ /* 0x000fc6000ff3e0ff */
[----:B------:R-:W4:Y:S01]  /*4da30*/  LDL.LU R44, [R1+0x105c] ;  /* 0x00105c00012c7983 */ /* 0x000f220000300800 */
[----:B------:R-:W-:-:S03]  /*4da40*/  IADD3.X R49, R49, UR6, RZ, P1, !PT ;  /* 0x0000000631317c10 */ /* 0x000fc60008ffe4ff */
[----:B------:R-:W-:Y:S01]  /*4da50*/  STL [R1+0xf5c], R45 ;  /* 0x000f5c2d01007387 */ /* 0x000fe20000100800 */
[----:B-1----:R-:W-:Y:S01]  /*4da60*/  MOV R36, R45 ;  /* 0x0000002d00247202 */ /* 0x002fe20000000f00 */
[----:B------:R-:W-:Y:S02]  /*4da70*/  IMAD.MOV.U32 R37, RZ, RZ, R49 ;  /* 0x000000ffff257224 */ /* 0x000fe400078e0031 */
[----:B------:R1:W-:Y:S04]  /*4da80*/  STL [R1+0xf58], R49 ;  /* 0x000f583101007387 */ /* 0x0003e80000100800 */
[----:B------:R1:W-:Y:S04]  /*4da90*/  LDGSTS.E [R3+-0x7d800], [R36.64], P0 ;  /* 0x8280000024037fae */ /* 0x0003e80008121848 */
[----:B-1----:R-:W4:Y:S01]  /*4daa0*/  LDL.LU R49, [R1+0x1098] ;  /* 0x0010980001317983 */ /* 0x002f220000300800 */
[----:B------:R-:W-:-:S03]  /*4dab0*/  IADD3 R42, P1, R42, UR7, RZ ;  /* 0x000000072a2a7c10 */ /* 0x000fc6000ff3e0ff */
[----:B------:R-:W4:Y:S01]  /*4dac0*/  LDL.LU R45, [R1+0x109c] ;  /* 0x00109c00012d7983 */ /* 0x000f220000300800 */
[----:B------:R-:W-:-:S03]  /*4dad0*/  IADD3.X R43, R43, UR6, RZ, P1, !PT ;  /* 0x000000062b2b7c10 */ /* 0x000fc60008ffe4ff */
[----:B------:R-:W-:Y:S01]  /*4dae0*/  STL [R1+0xf9c], R42 ;  /* 0x000f9c2a01007387 */ /* 0x000fe20000100800 */
[----:B------:R-:W-:Y:S01]  /*4daf0*/  MOV R36, R42 ;  /* 0x0000002a00247202 */ /* 0x000fe20000000f00 */
[----:B------:R-:W-:Y:S02]  /*4db00*/  IMAD.MOV.U32 R37, RZ, RZ, R43 ;  /* 0x000000ffff257224 */ /* 0x000fe400078e002b */
[----:B------:R1:W-:Y:S04]  /*4db10*/  STL [R1+0xf98], R43 ;  /* 0x000f982b01007387 */ /* 0x0003e80000100800 */
[----:B------:R4:W-:Y:S04]  /*4db20*/  LDGSTS.E [R3+-0x7c800], [R36.64], P0 ;  /* 0x8380000024037fae */ /* 0x0009e80008121848 */
[----:B-1----:R-:W4:Y:S04]  /*4db30*/  LDL.LU R43, [R1+0xee0] ;  /* 0x000ee000012b7983 */ /* 0x002f280000300800 */
[----:B------:R-:W4:Y:S02]  /*4db40*/  LDL.LU R42, [R1+0xee4] ;  /* 0x000ee400012a7983 */ /* 0x000f240000300800 */
[----:B----4-:R-:W-:-:S04]  /*4db50*/  IADD3 R38, P1, R38, UR7, RZ ;  /* 0x0000000726267c10 */ /* 0x010fc8000ff3e0ff */
[----:B------:R-:W-:Y:S01]  /*4db60*/  IADD3.X R48, R48, UR6, RZ, P1, !PT ;  /* 0x0000000630307c10 */ /* 0x000fe20008ffe4ff */
[----:B------:R-:W-:Y:S01]  /*4db70*/  STL [R1+0xfdc], R38 ;  /* 0x000fdc2601007387 */ /* 0x000fe20000100800 */
[----:B------:R-:W-:-:S03]  /*4db80*/  MOV R36, R38 ;  /* 0x0000002600247202 */ /* 0x000fc60000000f00 */
[----:B------:R1:W-:Y:S01]  /*4db90*/  STL [R1+0xfd8], R48 ;  /* 0x000fd83001007387 */ /* 0x0003e20000100800 */
[----:B------:R-:W-:-:S05]  /*4dba0*/  IMAD.MOV.U32 R37, RZ, RZ, R48 ;  /* 0x000000ffff257224 */ /* 0x000fca00078e0030 */
[----:B------:R4:W-:Y:S04]  /*4dbb0*/  LDGSTS.E [R3+-0x7b800], [R36.64], P0 ;  /* 0x8480000024037fae */ /* 0x0009e80008121848 */
[----:B-1----:R-:W3:Y:S01]  /*4dbc0*/  LDL.LU R48, [R1+0xf20] ;  /* 0x000f200001307983 */ /* 0x002ee20000300800 */
[----:B--2---:R-:W-:-:S03]  /*4dbd0*/  IADD3 R39, P1, R39, UR7, RZ ;  /* 0x0000000727277c10 */ /* 0x004fc6000ff3e0ff */
[----:B------:R-:W2:Y:S01]  /*4dbe0*/  LDL.LU R38, [R1+0xf24] ;  /* 0x000f240001267983 */ /* 0x000ea20000300800 */
[----:B------:R-:W-:-:S03]  /*4dbf0*/  IADD3.X R47, R47, UR6, RZ, P1, !PT ;  /* 0x000000062f2f7c10 */ /* 0x000fc60008ffe4ff */
[----:B------:R-:W-:Y:S01]  /*4dc00*/  STL [R1+0x101c], R39 ;  /* 0x00101c2701007387 */ /* 0x000fe20000100800 */
[----:B----4-:R-:W-:-:S03]  /*4dc10*/  MOV R36, R39 ;  /* 0x0000002700247202 */ /* 0x010fc60000000f00 */
[----:B------:R1:W-:Y:S01]  /*4dc20*/  STL [R1+0x1018], R47 ;  /* 0x0010182f01007387 */ /* 0x0003e20000100800 */
[----:B------:R-:W-:-:S05]  /*4dc30*/  IMAD.MOV.U32 R37, RZ, RZ, R47 ;  /* 0x000000ffff257224 */ /* 0x000fca00078e002f */
[----:B------:R4:W-:Y:S04]  /*4dc40*/  LDGSTS.E [R3+-0x7a800], [R36.64], P0 ;  /* 0x8580000024037fae */ /* 0x0009e80008121848 */
[----:B-1----:R-:W3:Y:S04]  /*4dc50*/  LDL.LU R47, [R1+0xf60] ;  /* 0x000f6000012f7983 */ /* 0x002ee80000300800 */
[----:B------:R-:W3:Y:S01]  /*4dc60*/  LDL.LU R39, [R1+0xf64] ;  /* 0x000f640001277983 */ /* 0x000ee20000300800 */
[----:B------:R-:W-:Y:S02]  /*4dc70*/  IADD3 R0, R0, 0x100000, RZ ;  /* 0x0010000000007810 */ /* 0x000fe40007ffe0ff */
[----:B------:R-:W-:-:S04]  /*4dc80*/  IADD3 R44, P1, R44, UR7, RZ ;  /* 0x000000072c2c7c10 */ /* 0x000fc8000ff3e0ff */
[----:B------:R-:W-:Y:S01]  /*4dc90*/  IADD3.X R50, R50, UR6, RZ, P1, !PT ;  /* 0x0000000632327c10 */ /* 0x000fe20008ffe4ff */
[----:B------:R-:W-:Y:S01]  /*4dca0*/  STL [R1+0x105c], R44 ;  /* 0x00105c2c01007387 */ /* 0x000fe20000100800 */
[----:B----4-:R-:W-:-:S03]  /*4dcb0*/  MOV R36, R44 ;  /* 0x0000002c00247202 */ /* 0x010fc60000000f00 */
[----:B------:R-:W-:Y:S01]  /*4dcc0*/  IMAD.MOV.U32 R37, RZ, RZ, R50 ;  /* 0x000000ffff257224 */ /* 0x000fe200078e0032 */
[----:B------:R1:W-:Y:S04]  /*4dcd0*/  STL [R1+0x1058], R50 ;  /* 0x0010583201007387 */ /* 0x0003e80000100800 */
[----:B------:R4:W-:Y:S04]  /*4dce0*/  LDGSTS.E [R3+-0x79800], [R36.64], P0 ;  /* 0x8680000024037fae */ /* 0x0009e80008121848 */
[----:B-1----:R-:W3:Y:S01]  /*4dcf0*/  LDL.LU R50, [R1+0xfa0] ;  /* 0x000fa00001327983 */ /* 0x002ee20000300800 */
[----:B------:R-:W-:-:S03]  /*4dd00*/  IADD3 R45, P1, R45, UR7, RZ ;  /* 0x000000072d2d7c10 */ /* 0x000fc6000ff3e0ff */
[----:B------:R-:W3:Y:S01]  /*4dd10*/  LDL.LU R44, [R1+0xfa4] ;  /* 0x000fa400012c7983 */ /* 0x000ee20000300800 */
[----:B------:R-:W-:-:S03]  /*4dd20*/  IADD3.X R49, R49, UR6, RZ, P1, !PT ;  /* 0x0000000631317c10 */ /* 0x000fc60008ffe4ff */
[----:B------:R-:W-:Y:S01]  /*4dd30*/  STL [R1+0x109c], R45 ;  /* 0x00109c2d01007387 */ /* 0x000fe20000100800 */
[----:B----4-:R-:W-:Y:S01]  /*4dd40*/  MOV R36, R45 ;  /* 0x0000002d00247202 */ /* 0x010fe20000000f00 */
[----:B------:R-:W-:Y:S02]  /*4dd50*/  IMAD.MOV.U32 R37, RZ, RZ, R49 ;  /* 0x000000ffff257224 */ /* 0x000fe400078e0031 */
[----:B------:R1:W-:Y:S01]  /*4dd60*/  STL [R1+0x1098], R49 ;  /* 0x0010983101007387 */ /* 0x0003e20000100800 */
[----:B------:R-:W-:-:S03]  /*4dd70*/  LOP3.LUT R51, R53, 0x50, RZ, 0x3c, !PT ;  /* 0x0000005035337812 */ /* 0x000fc600078e3cff */
        /* <DEDUP_REMOVED lines=9> */
[----:B------:R-:W-:-:S03]  /*4de10*/  MOV R0, UR5 ;  /* 0x0000000500007c02 */ /* 0x000fc60008000f00 */
[----:B-1----:R-:W4:Y:S04]  /*4de20*/  LDL.LU R43, [R1+0x1020] ;  /* 0x00102000012b7983 */ /* 0x002f280000300800 */
[----:B------:R-:W4:Y:S01]  /*4de30*/  LDL.LU R42, [R1+0x1024] ;  /* 0x00102400012a7983 */ /* 0x000f220000300800 */
[----:B------:R-:W-:-:S05]  /*4de40*/  IMAD R0, R0, 0x8000, R51 ;  /* 0x0000800000007824 */ /* 0x000fca00078e0233 */
[----:B------:R-:W-:-:S05]  /*4de50*/  IADD3 R3, R0, 0x100000, RZ ;  /* 0x0010000000037810 */ /* 0x000fca0007ffe0ff */
[----:B------:R1:W-:Y:S01]  /*4de60*/  LDGSTS.E [R3+-0x7f600], [R36.64], P0 ;  /* 0x80a0000024037fae */ /* 0x0003e20008121848 */
[----:B--2---:R-:W-:-:S04]  /*4de70*/  IADD3 R38, P1, R38, UR7, RZ ;  /* 0x0000000726267c10 */ /* 0x004fc8000ff3e0ff */
[----:B---3--:R-:W-:Y:S01]  /*4de80*/  IADD3.X R48, R48, UR6, RZ, P1, !PT ;  /* 0x0000000630307c10 */ /* 0x008fe20008ffe4ff */
[----:B------:R-:W-:Y:S01]  /*4de90*/  STL [R1+0xf24], R38 ;  /* 0x000f242601007387 */ /* 0x000fe20000100800 */
[----:B-1----:R-:W-:-:S03]  /*4dea0*/  MOV R36, R38 ;  /* 0x0000002600247202 */ /* 0x002fc60000000f00 */
        /* <DEDUP_REMOVED lines=16> */
[----:B------:R1:W-:Y:S01]  /*4dfb0*/  STL [R1+0xfa4], R44 ;  /* 0x000fa42c01007387 */ /* 0x0003e20000100800 */
[----:B--2---:R-:W-:-:S03]  /*4dfc0*/  MOV R36, R44 ;  /* 0x0000002c00247202 */ /* 0x004fc60000000f00 */
[----:B------:R-:W-:Y:S01]  /*4dfd0*/  IMAD.MOV.U32 R37, RZ, RZ, R50 ;  /* 0x000000ffff257224 */ /* 0x000fe200078e0032 */
[----:B------:R2:W-:Y:S04]  /*4dfe0*/  STL [R1+0xfa0], R50 ;  /* 0x000fa03201007387 */ /* 0x0005e80000100800 */
[----:B------:R2:W-:Y:S04]  /*4dff0*/  LDGSTS.E [R3+-0x7c600], [R36.64], P0 ;  /* 0x83a0000024037fae */ /* 0x0005e80008121848 */
[----:B-1----:R-:W3:Y:S01]  /*4e000*/  LDL.LU R44, [R1+0xeec] ;  /* 0x000eec00012c7983 */ /* 0x002ee20000300800 */
[----:B------:R-:W-:-:S04]  /*4e010*/  IADD3 R45, P1, R45, UR7, RZ ;  /* 0x000000072d2d7c10 */ /* 0x000fc8000ff3e0ff */
[----:B------:R-:W-:Y:S01]  /*4e020*/  IADD3.X R49, R49, UR6, RZ, P1, !PT ;  /* 0x0000000631317c10 */ /* 0x000fe20008ffe4ff */
[----:B------:R1:W-:Y:S01]  /*4e030*/  STL [R1+0xfe4], R45 ;  /* 0x000fe42d01007387 */ /* 0x0003e20000100800 */
[----:B--2---:R-:W-:-:S03]  /*4e040*/  MOV R36, R45 ;  /* 0x0000002d00247202 */ /* 0x004fc60000000f00 */
[----:B------:R-:W-:Y:S01]  /*4e050*/  STL [R1+0xfe0], R49 ;  /* 0x000fe03101007387 */ /* 0x000fe20000100800 */
[----:B------:R-:W-:-:S03]  /*4e060*/  IMAD.MOV.U32 R37, RZ, RZ, R49 ;  /* 0x000000ffff257224 */ /* 0x000fc600078e0031 */
[----:B------:R-:W2:Y:S04]  /*4e070*/  LDL.LU R51, [R1+0xee8] ;  /* 0x000ee80001337983 */ /* 0x000ea80000300800 */
[----:B------:R-:W2:Y:S04]  /*4e080*/  LDL.LU R50, [R1+0xf28] ;  /* 0x000f280001327983 */ /* 0x000ea80000300800 */
[----:B-1----:R-:W2:Y:S01]  /*4e090*/  LDL.LU R45, [R1+0xf2c] ;  /* 0x000f2c00012d7983 */ /* 0x002ea20000300800 */
[----:B----4-:R-:W-:-:S03]  /*4e0a0*/  IADD3 R42, P1, R42, UR7, RZ ;  /* 0x000000072a2a7c10 */ /* 0x010fc6000ff3e0ff */
[----:B------:R1:W-:Y:S01]  /*4e0b0*/  LDGSTS.E [R3+-0x7b600], [R36.64], P0 ;  /* 0x84a0000024037fae */ /* 0x0003e20008121848 */
[----:B------:R-:W-:-:S03]  /*4e0c0*/  IADD3.X R43, R43, UR6, RZ, P1, !PT ;  /* 0x000000062b2b7c10 */ /* 0x000fc60008ffe4ff */
[----:B------:R-:W-:Y:S04]  /*4e0d0*/  STL [R1+0x1024], R42 ;  /* 0x0010242a01007387 */ /* 0x000fe80000100800 */
[----:B------:R4:W-:Y:S01]  /*4e0e0*/  STL [R1+0x1020], R43 ;  /* 0x0010202b01007387 */ /* 0x0009e20000100800 */
[----:B-1----:R-:W-:Y:S01]  /*4e0f0*/  IMAD.MOV.U32 R37, RZ, RZ, R43 ;  /* 0x000000ffff257224 */ /* 0x002fe200078e002b */
[----:B------:R-:W-:Y:S02]  /*4e100*/  MOV R36, R42 ;  /* 0x0000002a00247202 */ /* 0x000fe40000000f00 */
[----:B----4-:R-:W2:Y:S04]  /*4e110*/  LDL.LU R43, [R1+0xf68] ;  /* 0x000f6800012b7983 */ /* 0x010ea80000300800 */
[----:B------:R-:W2:Y:S04]  /*4e120*/  LDL.LU R42, [R1+0xf6c] ;  /* 0x000f6c00012a7983 */ /* 0x000ea80000300800 */
[----:B------:R1:W-:Y:S01]  /*4e130*/  LDGSTS.E [R3+-0x7a600], [R36.64], P0 ;  /* 0x85a0000024037fae */ /* 0x0003e20008121848 */
[----:B---3--:R-:W-:-:S04]  /*4e140*/  IADD3 R38, P1, R38, UR7, RZ ;  /* 0x0000000726267c10 */ /* 0x008fc8000ff3e0ff */
[----:B------:R-:W-:Y:S01]  /*4e150*/  IADD3.X R48, R48, UR6, RZ, P1, !PT ;  /* 0x0000000630307c10 */ /* 0x000fe20008ffe4ff */
[----:B------:R3:W-:Y:S01]  /*4e160*/  STL [R1+0x1064], R38 ;  /* 0x0010642601007387 */ /* 0x0007e20000100800 */
[----:B-1----:R-:W-:-:S03]  /*4e170*/  MOV R36, R38 ;  /* 0x0000002600247202 */ /* 0x002fc60000000f00 */
[----:B------:R1:W-:Y:S01]  /*4e180*/  STL [R1+0x1060], R48 ;  /* 0x0010603001007387 */ /* 0x0003e20000100800 */
[----:B------:R-:W-:-:S03]  /*4e190*/  IMAD.MOV.U32 R37, RZ, RZ, R48 ;  /* 0x000000ffff257224 */ /* 0x000fc600078e0030 */
[----:B------:R-:W4:Y:S04]  /*4e1a0*/  LDL.LU R49, [R1+0xfa8] ;  /* 0x000fa80001317983 */ /* 0x000f280000300800 */
[----:B---3--:R-:W3:Y:S04]  /*4e1b0*/  LDL.LU R38, [R1+0xfac] ;  /* 0x000fac0001267983 */ /* 0x008ee80000300800 */
[----:B------:R1:W-:Y:S01]  /*4e1c0*/  LDGSTS.E [R3+-0x79600], [R36.64], P0 ;  /* 0x86a0000024037fae */ /* 0x0003e20008121848 */
[----:B------:R-:W-:-:S04]  /*4e1d0*/  IADD3 R39, P1, R39, UR7, RZ ;  /* 0x0000000727277c10 */ /* 0x000fc8000ff3e0ff */
[----:B------:R-:W-:Y:S01]  /*4e1e0*/  IADD3.X R47, R47, UR6, RZ, P1, !PT ;  /* 0x000000062f2f7c10 */ /* 0x000fe20008ffe4ff */
[----:B------:R1:W-:Y:S04]  /*4e1f0*/  STL [R1+0x10a4], R39 ;  /* 0x0010a42701007387 */ /* 0x0003e80000100800 */
[----:B------:R1:W-:Y:S02]  /*4e200*/  STL [R1+0x10a0], R47 ;  /* 0x0010a02f01007387 */ /* 0x0003e40000100800 */
[----:B-1----:R-:W-:Y:S02]  /*4e210*/  MOV R36, R39 ;  /* 0x0000002700247202 */ /* 0x002fe40000000f00 */
[----:B------:R-:W4:Y:S04]  /*4e220*/  LDL.LU R48, [R1+0xfe8] ;  /* 0x000fe80001307983 */ /* 0x000f280000300800 */
[----:B------:R-:W4:Y:S01]  /*4e230*/  LDL.LU R39, [R1+0xfec] ;  /* 0x000fec0001277983 */ /* 0x000f220000300800 */
[----:B------:R-:W-:Y:S01]  /*4e240*/  IADD3 R0, R0, 0x100000, RZ ;  /* 0x0010000000007810 */ /* 0x000fe20007ffe0ff */
[----:B------:R-:W-:-:S02]  /*4e250*/  IMAD.MOV.U32 R37, RZ, RZ, R47 ;  /* 0x000000ffff257224 */ /* 0x000fc400078e002f */
[----:B------:R-:W4:Y:S04]  /*4e260*/  LDL.LU R47, [R1+0x1028] ;  /* 0x00102800012f7983 */ /* 0x000f280000300800 */
[----:B------:R1:W-:Y:S02]  /*4e270*/  LDGSTS.E [R0+-0x78600], [R36.64], P0 ;  /* 0x87a0000024007fae */ /* 0x0003e40008121848 */
[----:B-1----:R-:W-:Y:S02]  /*4e280*/  MOV R0, UR5 ;  /* 0x0000000500007c02 */ /* 0x002fe40008000f00 */
[----:B------:R-:W-:-:S03]  /*4e290*/  IADD3 R44, P1, R44, UR7, RZ ;  /* 0x000000072c2c7c10 */ /* 0x000fc6000ff3e0ff */
[----:B------:R-:W-:Y:S02]  /*4e2a0*/  IMAD R0, R0, 0x8000, R46 ;  /* 0x0000800000007824 */ /* 0x000fe400078e022e */
[----:B------:R-:W4:Y:S01]  /*4e2b0*/  LDL.LU R46, [R1+0x102c] ;  /* 0x00102c00012e7983 */ /* 0x000f220000300800 */
[----:B------:R-:W-:Y:S02]  /*4e2c0*/  MOV R36, R44 ;  /* 0x0000002c00247202 */ /* 0x000fe40000000f00 */
[----:B------:R-:W-:Y:S02]  /*4e2d0*/  IADD3 R3, R0, 0x100000, RZ ;  /* 0x0010000000037810 */ /* 0x000fe40007ffe0ff */
[----:B--2---:R-:W-:-:S05]  /*4e2e0*/  IADD3.X R51, R51, UR6, RZ, P1, !PT ;  /* 0x0000000633337c10 */ /* 0x004fca0008ffe4ff */
[----:B------:R-:W-:Y:S01]  /*4e2f0*/  IMAD.MOV.U32 R37, RZ, RZ, R51 ;  /* 0x000000ffff257224 */ /* 0x000fe200078e0033 */
[----:B------:R-:W-:Y:S01]  /*4e300*/  IADD3 R45, P1, R45, UR7, RZ ;  /* 0x000000072d2d7c10 */ /* 0x000fe2000ff3e0ff */
[----:B------:R1:W-:Y:S03]  /*4e310*/  STL [R1+0xeec], R44 ;  /* 0x000eec2c01007387 */ /* 0x0003e60000100800 */
[----:B------:R-:W-:Y:S01]  /*4e320*/  IADD3.X R50, R50, UR6, RZ, P1, !PT ;  /* 0x0000000632327c10 */ /* 0x000fe20008ffe4ff */
[----:B------:R2:W-:Y:S04]  /*4e330*/  LDGSTS.E [R3+-0x7f400], [R36.64], P0 ;  /* 0x80c0000024037fae */ /* 0x0005e80008121848 */
[----:B------:R-:W-:Y:S04]  /*4e340*/  STL [R1+0xee8], R51 ;  /* 0x000ee83301007387 */ /* 0x000fe80000100800 */
[----:B-1----:R-:W4:Y:S01]  /*4e350*/  LDL.LU R44, [R1+0x106c] ;  /* 0x00106c00012c7983 */ /* 0x002f220000300800 */
[----:B--2---:R-:W-:Y:S01]  /*4e360*/  MOV R36, R45 ;  /* 0x0000002d00247202 */ /* 0x004fe20000000f00 */
[----:B------:R-:W-:-:S02]  /*4e370*/  IMAD.MOV.U32 R37, RZ, RZ, R50 ;  /* 0x000000ffff257224 */ /* 0x000fc400078e0032 */
[----:B------:R1:W-:Y:S01]  /*4e380*/  STL [R1+0xf2c], R45 ;  /* 0x000f2c2d01007387 */ /* 0x0003e20000100800 */
[----:B------:R-:W-:-:S03]  /*4e390*/  IADD3 R42, P1, R42, UR7, RZ ;  /* 0x000000072a2a7c10 */ /* 0x000fc6000ff3e0ff */
[----:B------:R-:W-:Y:S01]  /*4e3a0*/  STL [R1+0xf28], R50 ;  /* 0x000f283201007387 */ /* 0x000fe20000100800 */
[----:B------:R-:W-:-:S03]  /*4e3b0*/  IADD3.X R43, R43, UR6, RZ, P1, !PT ;  /* 0x000000062b2b7c10 */ /* 0x000fc60008ffe4ff */
[----:B-1----:R-:W2:Y:S04]  /*4e3c0*/  LDL.LU R45, [R1+0x1068] ;  /* 0x00106800012d7983 */ /* 0x002ea80000300800 */
        /* <DEDUP_REMOVED lines=8> */
[----:B---3--:R-:W-:-:S04]  /*4e450*/  IADD3 R38, P1, R38, UR7, RZ ;  /* 0x0000000726267c10 */ /* 0x008fc8000ff3e0ff */
[----:B----4-:R-:W-:Y:S01]  /*4e460*/  IADD3.X R49, R49, UR6, RZ, P1, !PT ;  /* 0x0000000631317c10 */ /* 0x010fe20008ffe4ff */
[----:B------:R3:W-:Y:S01]  /*4e470*/  STL [R1+0xfac], R38 ;  /* 0x000fac2601007387 */ /* 0x0007e20000100800 */
[----:B-1----:R-:W-:-:S03]  /*4e480*/  MOV R36, R38 ;  /* 0x0000002600247202 */ /* 0x002fc60000000f00 */
[----:B------:R-:W-:Y:S01]  /*4e490*/  IMAD.MOV.U32 R37, RZ, RZ, R49 ;  /* 0x000000ffff257224 */ /* 0x000fe200078e0031 */
[----:B------:R-:W-:Y:S04]  /*4e4a0*/  STL [R1+0xfa8], R49 ;  /* 0x000fa83101007387 */ /* 0x000fe80000100800 */
[----:B------:R1:W-:Y:S04]  /*4e4b0*/  LDGSTS.E [R3+-0x7c400], [R36.64], P0 ;  /* 0x83c0000024037fae */ /* 0x0003e80008121848 */
[----:B---3--:R-:W3:Y:S01]  /*4e4c0*/  LDL.LU R38, [R1+0xef4] ;  /* 0x000ef40001267983 */ /* 0x008ee20000300800 */
[----:B------:R-:W-:-:S04]  /*4e4d0*/  IADD3 R39, P1, R39, UR7, RZ ;  /* 0x0000000727277c10 */ /* 0x000fc8000ff3e0ff */
[----:B------:R-:W-:Y:S01]  /*4e4e0*/  IADD3.X R48, R48, UR6, RZ, P1, !PT ;  /* 0x0000000630307c10 */ /* 0x000fe20008ffe4ff */
[----:B------:R4:W-:Y:S01]  /*4e4f0*/  STL [R1+0xfec], R39 ;  /* 0x000fec2701007387 */ /* 0x0009e20000100800 */
[----:B-1----:R-:W-:-:S03]  /*4e500*/  MOV R36, R39 ;  /* 0x0000002700247202 */ /* 0x002fc60000000f00 */
[----:B------:R1:W-:Y:S04]  /*4e510*/  STL [R1+0xfe8], R48 ;  /* 0x000fe83001007387 */ /* 0x0003e80000100800 */
[----:B----4-:R-:W4:Y:S01]  /*4e520*/  LDL.LU R39, [R1+0xef0] ;  /* 0x000ef00001277983 */ /* 0x010f220000300800 */
[----:B------:R-:W-:-:S04]  /*4e530*/  IADD3 R46, P1, R46, UR7, RZ ;  /* 0x000000072e2e7c10 */ /* 0x000fc8000ff3e0ff */
[----:B------:R-:W-:Y:S01]  /*4e540*/  IADD3.X R47, R47, UR6, RZ, P1, !PT ;  /* 0x000000062f2f7c10 */ /* 0x000fe20008ffe4ff */
[----:B------:R-:W-:Y:S04]  /*4e550*/  STL [R1+0x102c], R46 ;  /* 0x00102c2e01007387 */ /* 0x000fe80000100800 */
[----:B------:R1:W-:Y:S01]  /*4e560*/  STL [R1+0x1028], R47 ;  /* 0x0010282f01007387 */ /* 0x0003e20000100800 */
[----:B------:R-:W-:-:S03]  /*4e570*/  IMAD.MOV.U32 R37, RZ, RZ, R48 ;  /* 0x000000ffff257224 */ /* 0x000fc600078e0030 */
[----:B------:R-:W4:Y:S04]  /*4e580*/  LDL.LU R52, [R1+0xf30] ;  /* 0x000f300001347983 */ /* 0x000f280000300800 */
[----:B------:R-:W4:Y:S04]  /*4e590*/  LDL.LU R51, [R1+0xf34] ;  /* 0x000f340001337983 */ /* 0x000f280000300800 */
[----:B------:R-:W4:Y:S04]  /*4e5a0*/  LDL.LU R49, [R1+0xf74] ;  /* 0x000f740001317983 */ /* 0x000f280000300800 */
[----:B------:R1:W-:Y:S01]  /*4e5b0*/  LDGSTS.E [R3+-0x7b400], [R36.64], P0 ;  /* 0x84c0000024037fae */ /* 0x0003e20008121848 */
[----:B------:R-:W-:-:S02]  /*4e5c0*/  IADD3 R44, P1, R44, UR7, RZ ;  /* 0x000000072c2c7c10 */ /* 0x000fc4000ff3e0ff */
[----:B-1----:R-:W-:Y:S01]  /*4e5d0*/  MOV R36, R46 ;  /* 0x0000002e00247202 */ /* 0x002fe20000000f00 */
[----:B------:R-:W-:Y:S02]  /*4e5e0*/  IMAD.MOV.U32 R37, RZ, RZ, R47 ;  /* 0x000000ffff257224 */ /* 0x000fe400078e002f */
[----:B------:R-:W-:Y:S04]  /*4e5f0*/  STL [R1+0x106c], R44 ;  /* 0x00106c2c01007387 */ /* 0x000fe80000100800 */
[----:B------:R1:W-:Y:S01]  /*4e600*/  LDGSTS.E [R3+-0x7a400], [R36.64], P0 ;  /* 0x85c0000024037fae */ /* 0x0003e20008121848 */
[----:B--2---:R-:W-:-:S05]  /*4e610*/  IADD3.X R45, R45, UR6, RZ, P1, !PT ;  /* 0x000000062d2d7c10 */ /* 0x004fca0008ffe4ff */
[----:B------:R2:W-:Y:S04]  /*4e620*/  STL [R1+0x1068], R45 ;  /* 0x0010682d01007387 */ /* 0x0005e80000100800 */
[----:B------:R-:W4:Y:S01]  /*4e630*/  LDL.LU R50, [R1+0xf70] ;  /* 0x000f700001327983 */ /* 0x000f220000300800 */
[----:B-1----:R-:W-:-:S03]  /*4e640*/  MOV R36, R44 ;  /* 0x0000002c00247202 */ /* 0x002fc60000000f00 */
[----:B------:R-:W4:Y:S01]  /*4e650*/  LDL.LU R48, [R1+0xfb0] ;  /* 0x000fb00001307983 */ /* 0x000f220000300800 */
[----:B------:R-:W-:-:S03]  /*4e660*/  IMAD.MOV.U32 R37, RZ, RZ, R45 ;  /* 0x000000ffff257224 */ /* 0x000fc600078e002d */
[----:B------:R-:W4:Y:S01]  /*4e670*/  LDL.LU R47, [R1+0xfb4] ;  /* 0x000fb400012f7983 */ /* 0x000f220000300800 */
[----:B------:R-:W-:-:S03]  /*4e680*/  IADD3 R0, R0, 0x100000, RZ ;  /* 0x0010000000007810 */ /* 0x000fc60007ffe0ff */
[----:B------:R1:W-:Y:S01]  /*4e690*/  LDGSTS.E [R3+-0x79400], [R36.64], P0 ;  /* 0x86c0000024037fae */ /* 0x0003e20008121848 */
[----:B------:R-:W-:-:S04]  /*4e6a0*/  IADD3 R42, P1, R42, UR7, RZ ;  /* 0x000000072a2a7c10 */ /* 0x000fc8000ff3e0ff */
[----:B------:R-:W-:Y:S01]  /*4e6b0*/  IADD3.X R43, R43, UR6, RZ, P1, !PT ;  /* 0x000000062b2b7c10 */ /* 0x000fe20008ffe4ff */
[----:B------:R-:W-:Y:S04]  /*4e6c0*/  STL [R1+0x10ac], R42 ;  /* 0x0010ac2a01007387 */ /* 0x000fe80000100800 */
[----:B------:R2:W-:Y:S01]  /*4e6d0*/  STL [R1+0x10a8], R43 ;  /* 0x0010a82b01007387 */ /* 0x0005e20000100800 */
[----:B-1----:R-:W-:-:S03]  /*4e6e0*/  MOV R36, R42 ;  /* 0x0000002a00247202 */ /* 0x002fc60000000f00 */
[----:B------:R-:W4:Y:S01]  /*4e6f0*/  LDL.LU R46, [R1+0xff0] ;  /* 0x000ff000012e7983 */ /* 0x000f220000300800 */
[----:B------:R-:W-:-:S03]  /*4e700*/  IMAD.MOV.U32 R37, RZ, RZ, R43 ;  /* 0x000000ffff257224 */ /* 0x000fc600078e002b */
[----:B--2---:R-:W2:Y:S01]  /*4e710*/  LDL.LU R45, [R1+0xff4] ;  /* 0x000ff400012d7983 */ /* 0x004ea20000300800 */
[----:B------:R-:W-:-:S03]  /*4e720*/  LOP3.LUT R41, R41, 0x70, RZ, 0x3c, !PT ;  /* 0x0000007029297812 */ /* 0x000fc600078e3cff */
[----:B------:R-:W2:Y:S04]  /*4e730*/  LDL.LU R43, [R1+0x1034] ;  /* 0x00103400012b7983 */ /* 0x000ea80000300800 */
[----:B------:R1:W-:Y:S04]  /*4e740*/  LDGSTS.E [R0+-0x78400], [R36.64], P0 ;  /* 0x87c0000024007fae */ /* 0x0003e80008121848 */
[----:B------:R-:W2:Y:S01]  /*4e750*/  LDL.LU R44, [R1+0x1030] ;  /* 0x00103000012c7983 */ /* 0x000ea20000300800 */
[----:B-1----:R-:W-:-:S05]  /*4e760*/  MOV R0, UR5 ;  /* 0x0000000500007c02 */ /* 0x002fca0008000f00 */
[----:B------:R-:W-:Y:S02]  /*4e770*/  IMAD R0, R0, 0x8000, R41 ;  /* 0x0000800000007824 */ /* 0x000fe400078e0229 */
[----:B------:R-:W2:Y:S01]  /*4e780*/  LDL.LU R41, [R1+0x1074] ;  /* 0x0010740001297983 */ /* 0x000ea20000300800 */
[----:B---3--:R-:W-:-:S05]  /*4e790*/  IADD3 R38, P1, R38, UR7, RZ ;  /* 0x0000000726267c10 */ /* 0x008fca000ff3e0ff */
[----:B------:R-:W-:Y:S01]  /*4e7a0*/  STL [R1+0xef4], R38 ;  /* 0x000ef42601007387 */ /* 0x000fe20000100800 */
[----:B------:R-:W-:Y:S02]  /*4e7b0*/  MOV R36, R38 ;  /* 0x0000002600247202 */ /* 0x000fe40000000f00 */
[----:B----4-:R-:W-:-:S05]  /*4e7c0*/  IADD3.X R39, R39, UR6, RZ, P1, !PT ;  /* 0x0000000627277c10 */ /* 0x010fca0008ffe4ff */
[----:B------:R1:W-:Y:S04]  /*4e7d0*/  STL [R1+0xef0], R39 ;  /* 0x000ef02701007387 */ /* 0x0003e80000100800 */
[----:B------:R-:W3:Y:S01]  /*4e7e0*/  LDL.LU R42, [R1+0x1070] ;  /* 0x00107000012a7983 */ /* 0x000ee20000300800 */
[----:B------:R-:W-:-:S03]  /*4e7f0*/  IMAD.MOV.U32 R37, RZ, RZ, R39 ;  /* 0x000000ffff257224 */ /* 0x000fc600078e0027 */
[----:B-1----:R-:W4:Y:S04]  /*4e800*/  LDL.LU R39, [R1+0x10b0] ;  /* 0x0010b00001277983 */ /* 0x002f280000300800 */
[----:B------:R-:W4:Y:S01]  /*4e810*/  LDL.LU R38, [R1+0x10b4] ;  /* 0x0010b40001267983 */ /* 0x000f220000300800 */
[----:B------:R-:W-:-:S05]  /*4e820*/  IADD3 R3, R0, 0x100000, RZ ;  /* 0x0010000000037810 */ /* 0x000fca0007ffe0ff */
[----:B------:R1:W-:Y:S01]  /*4e830*/  LDGSTS.E [R3+-0x7f200], [R36.64], P0 ;  /* 0x80e0000024037fae */ /* 0x0003e20008121848 */
[----:B------:R-:W-:-:S04]  /*4e840*/  IADD3 R51, P1, R51, UR7, RZ ;  /* 0x0000000733337c10 */ /* 0x000fc8000ff3e0ff */
[----:B------:R-:W-:Y:S02]  /*4e850*/  IADD3.X R52, R52, UR6, RZ, P1, !PT ;  /* 0x0000000634347c10 */ /* 0x000fe40008ffe4ff */
[----:B------:R-:W-:Y:S02]  /*4e860*/  IADD3 R49, P1, R49, UR7, RZ ;  /* 0x0000000731317c10 */ /* 0x000fe4000ff3e0ff */
[----:B-1----:R-:W-:Y:S01]  /*4e870*/  MOV R36, R51 ;  /* 0x0000003300247202 */ /* 0x002fe20000000f00 */
[----:B------:R-:W-:-:S05]  /*4e880*/  IMAD.MOV.U32 R37, RZ, RZ, R52 ;  /* 0x000000ffff257224 */ /* 0x000fca00078e0034 */
[----:B------:R1:W-:Y:S02]  /*4e890*/  LDGSTS.E [R3+-0x7e200], [R36.64], P0 ;  /* 0x81e0000024037fae */ /* 0x0003e40008121848 */
[----:B-1----:R-:W-:Y:S02]  /*4e8a0*/  MOV R36, R49 ;  /* 0x0000003100247202 */ /* 0x002fe40000000f00 */
[----:B------:R-:W-:-:S05]  /*4e8b0*/  IADD3.X R50, R50, UR6, RZ, P1, !PT ;  /* 0x0000000632327c10 */ /* 0x000fca0008ffe4ff */
[----:B------:R-:W-:Y:S01]  /*4e8c0*/  IMAD.MOV.U32 R37, RZ, RZ, R50 ;  /* 0x000000ffff257224 */ /* 0x000fe200078e0032 */
[----:B------:R-:W-:-:S04]  /*4e8d0*/  IADD3 R47, P1, R47, UR7, RZ ;  /* 0x000000072f2f7c10 */ /* 0x000fc8000ff3e0ff */
[----:B------:R1:W-:Y:S01]  /*4e8e0*/  LDGSTS.E [R3+-0x7d200], [R36.64], P0 ;  /* 0x82e0000024037fae */ /* 0x0003e20008121848 */
[----:B------:R-:W-:-:S03]  /*4e8f0*/  IADD3.X R48, R48, UR6, RZ, P1, !PT ;  /* 0x0000000630307c10 */ /* 0x000fc60008ffe4ff */
[----:B------:R-:W-:Y:S01]  /*4e900*/  STL [R1+0xf34], R51 ;  /* 0x000f343301007387 */ /* 0x000fe20000100800 */
[----:B-1----:R-:W-:Y:S01]  /*4e910*/  MOV R36, R47 ;  /* 0x0000002f00247202 */ /* 0x002fe20000000f00 */
[----:B------:R-:W-:Y:S01]  /*4e920*/  IMAD.MOV.U32 R37, RZ, RZ, R48 ;  /* 0x000000ffff257224 */ /* 0x000fe200078e0030 */
[----:B--2---:R-:W-:-:S04]  /*4e930*/  IADD3 R45, P1, R45, UR7, RZ ;  /* 0x000000072d2d7c10 */ /* 0x004fc8000ff3e0ff */
[----:B------:R1:W-:Y:S01]  /*4e940*/  LDGSTS.E [R3+-0x7c200], [R36.64], P0 ;  /* 0x83e0000024037fae */ /* 0x0003e20008121848 */
[----:B------:R-:W-:Y:S02]  /*4e950*/  IADD3.X R46, R46, UR6, RZ, P1, !PT ;  /* 0x000000062e2e7c10 */ /* 0x000fe40008ffe4ff */
[----:B------:R-:W-:Y:S01]  /*4e960*/  IADD3 R43, P1, R43, UR7, RZ ;  /* 0x000000072b2b7c10 */ /* 0x000fe2000ff3e0ff */
[----:B------:R-:W-:Y:S03]  /*4e970*/  STL [R1+0xf30], R52 ;  /* 0x000f303401007387 */ /* 0x000fe60000100800 */
[----:B------:R-:W-:Y:S01]  /*4e980*/  IADD3.X R44, R44, UR6, RZ, P1, !PT ;  /* 0x000000062c2c7c10 */ /* 0x000fe20008ffe4ff */
[----:B-1----:R-:W-:Y:S01]  /*4e990*/  IMAD.MOV.U32 R37, RZ, RZ, R46 ;  /* 0x000000ffff257224 */ /* 0x002fe200078e002e */
[----:B------:R-:W-:Y:S01]  /*4e9a0*/  MOV R36, R45 ;  /* 0x0000002d00247202 */ /* 0x000fe20000000f00 */
[----:B------:R-:W-:Y:S04]  /*4e9b0*/  STL [R1+0xf74], R49 ;  /* 0x000f743101007387 */ /* 0x000fe80000100800 */
[----:B------:R-:W-:Y:S04]  /*4e9c0*/  STL [R1+0xf70], R50 ;  /* 0x000f703201007387 */ /* 0x000fe80000100800 */
[----:B------:R1:W-:Y:S01]  /*4e9d0*/  LDGSTS.E [R3+-0x7b200], [R36.64], P0 ;  /* 0x84e0000024037fae */ /* 0x0003e20008121848 */
[----:B------:R-:W-:-:S03]  /*4e9e0*/  IADD3 R41, P1, R41, UR7, RZ ;  /* 0x0000000729297c10 */ /* 0x000fc6000ff3e0ff */
[----:B------:R-:W-:Y:S04]  /*4e9f0*/  STL [R1+0xfb4], R47 ;  /* 0x000fb42f01007387 */ /* 0x000fe80000100800 */
[----:B------:R-:W-:Y:S01]  /*4ea00*/  STL [R1+0xfb0], R48 ;  /* 0x000fb03001007387 */ /* 0x000fe20000100800 */
[----:B-1----:R-:W-:Y:S01]  /*4ea10*/  MOV R36, R43 ;  /* 0x0000002b00247202 */ /* 0x002fe20000000f00 */
[----:B------:R-:W-:Y:S02]  /*4ea20*/  IMAD.MOV.U32 R37, RZ, RZ, R44 ;  /* 0x000000ffff257224 */ /* 0x000fe400078e002c */
[----:B------:R-:W-:Y:S04]  /*4ea30*/  STL [R1+0xff4], R45 ;  /* 0x000ff42d01007387 */ /* 0x000fe80000100800 */
[----:B------:R-:W-:Y:S04]  /*4ea40*/  STL [R1+0xff0], R46 ;  /* 0x000ff02e01007387 */ /* 0x000fe80000100800 */
[----:B------:R-:W-:Y:S04]  /*4ea50*/  STL [R1+0x1034], R43 ;  /* 0x0010342b01007387 */ /* 0x000fe80000100800 */
[----:B------:R-:W-:Y:S04]  /*4ea60*/  STL [R1+0x1030], R44 ;  /* 0x0010302c01007387 */ /* 0x000fe80000100800 */
[----:B------:R1:W-:Y:S04]  /*4ea70*/  LDGSTS.E [R3+-0x7a200], [R36.64], P0 ;  /* 0x85e0000024037fae */ /* 0x0003e80008121848 */
[----:B------:R2:W-:Y:S01]  /*4ea80*/  STL [R1+0x1074], R41 ;  /* 0x0010742901007387 */ /* 0x0005e20000100800 */
[----:B-1----:R-:W-:-:S02]  /*4ea90*/  MOV R36, R41 ;  /* 0x0000002900247202 */ /* 0x002fc40000000f00 */
[----:B--2---:R-:W-:-:S04]  /*4eaa0*/  MOV R41, 0x7f ;  /* 0x0000007f00297802 */ /* 0x004fc80000000f00 */
[----:B------:R-:W-:Y:S02]  /*4eab0*/  IADD3 R41, R41, c[0x0][0x180], RZ ;  /* 0x0000600029297a10 */ /* 0x000fe40007ffe0ff */
[----:B------:R-:W-:Y:S02]  /*4eac0*/  IADD3 R40, R40, 0x1, RZ ;  /* 0x0000000128287810 */ /* 0x000fe40007ffe0ff */
[----:B------:R-:W-:Y:S02]  /*4ead0*/  IADD3 R0, R0, 0x100000, RZ ;  /* 0x0010000000007810 */ /* 0x000fe40007ffe0ff */
[----:B---3--:R-:W-:-:S05]  /*4eae0*/  IADD3.X R42, R42, UR6, RZ, P1, !PT ;  /* 0x000000062a2a7c10 */ /* 0x008fca0008ffe4ff */
[----:B------:R-:W-:Y:S01]  /*4eaf0*/  IMAD.MOV.U32 R37, RZ, RZ, R42 ;  /* 0x000000ffff257224 */ /* 0x000fe200078e002a */
[----:B------:R-:W-:Y:S01]  /*4eb00*/  STL [R1+0x1070], R42 ;  /* 0x0010702a01007387 */ /* 0x000fe20000100800 */
[----:B----4-:R-:W-:-:S03]  /*4eb10*/  IADD3 R38, P1, R38, UR7, RZ ;  /* 0x0000000726267c10 */ /* 0x010fc6000ff3e0ff */
[----:B------:R1:W-:Y:S04]  /*4eb20*/  LDGSTS.E [R3+-0x79200], [R36.64], P0 ;  /* 0x86e0000024037fae */ /* 0x0003e80008121848 */
[----:B------:R2:W-:Y:S01]  /*4eb30*/  STL [R1+0x10b4], R38 ;  /* 0x0010b42601007387 */ /* 0x0005e20000100800 */
[----:B------:R-:W-:Y:S01]  /*4eb40*/  IADD3.X R39, R39, UR6, RZ, P1, !PT ;  /* 0x0000000627277c10 */ /* 0x000fe20008ffe4ff */
[----:B-1----:R-:W-:Y:S01]  /*4eb50*/  IMAD.MOV.U32 R36, RZ, RZ, R38 ;  /* 0x000000ffff247224 */ /* 0x002fe200078e0026 */
[----:B--2---:R-:W-:-:S03]  /*4eb60*/  SHF.R.S32.HI R38, RZ, 0x1f, R41 ;  /* 0x0000001fff267819 */ /* 0x004fc60000011429 */
[----:B------:R1:W-:Y:S01]  /*4eb70*/  STL [R1+0x10b0], R39 ;  /* 0x0010b02701007387 */ /* 0x0003e20000100800 */
[----:B------:R-:W-:Y:S02]  /*4eb80*/  MOV R37, R39 ;  /* 0x0000002700257202 */ /* 0x000fe40000000f00 */
[----:B------:R-:W-:Y:S01]  /*4eb90*/  LEA.HI R38, R38, R41, RZ, 0x7 ;  /* 0x0000002926267211 */ /* 0x000fe200078f38ff */
[----:B------:R1:W-:Y:S03]  /*4eba0*/  STL [R1+0x398], R40 ;  /* 0x0003982801007387 */ /* 0x0003e60000100800 */
[----:B------:R-:W-:Y:S01]  /*4ebb0*/  SHF.R.S32.HI R38, RZ, 0x7, R38 ;  /* 0x00000007ff267819 */ /* 0x000fe20000011426 */
[----:B------:R1:W-:Y:S03]  /*4ebc0*/  LDGSTS.E [R0+-0x78200], [R36.64], P0 ;  /* 0x87e0000024007fae */ /* 0x0003e60008121848 */
[----:B------:R-:W-:Y:S01]  /*4ebd0*/  ISETP.NE.U32.AND P0, PT, R40, R38, PT ;  /* 0x000000262800720c */ /* 0x000fe20003f05070 */
[----:B------:R-:W0:-:S12]  /*4ebe0*/  LDGDEPBAR ;  /* 0x00000000000079af */ /* 0x000e180000000000 */
[----:B-1----:R-:W-:Y:S01]  /*4ebf0*/  @!P0 CALL.REL.NOINC `(.L_x_0) ;  /* 0x0000001000008944 */ /* 0x002fe20003c00000 */
[----:B------:R-:W-:Y:S05]  /*4ec00*/  BRA `(.L_x_1) ;  /* 0xfffd1c6000007947 */ /* 0x000fea000383ffff */
.L_x_0:
[----:B------:R-:W2:Y:S01]  /*4ec10*/  LDL.LU R38, [R1+0x1d44] ;  /* 0x001d440001267983 */ /* 0x000ea20000300800 */
[----:B------:R-:W-:-:S04]  /*4ec20*/  DEPBAR.LE SB0, 0x0 ;  /* 0x000080000000791a */ /* 0x000fc80000000000 */
[----:B-----5:R-:W3:Y:S04]  /*4ec30*/  LDL.LU R37, [R1+0x1d40] ;  /* 0x001d400001257983 */ /* 0x020ee80000300800 */
[----:B------:R-:W4:Y:S04]  /*4ec40*/  LDL.LU R36, [R1+0x1d3c] ;  /* 0x001d3c0001247983 */ /* 0x000f280000300800 */
[----:B------:R-:W4:Y:S04]  /*4ec50*/  LDL.LU R3, [R1+0x1d38] ;  /* 0x001d380001037983 */ /* 0x000f280000300800 */
[----:B------:R-:W4:Y:S04]  /*4ec60*/  LDL.LU R0, [R1+0x1d34] ;  /* 0x001d340001007983 */ /* 0x000f280000300800 */
[----:B------:R-:W4:Y:S04]  /*4ec70*/  LDL.LU R40, [R1+0x200] ;  /* 0x0002000001287983 */ /* 0x000f280000300800 */
[----:B------:R-:W4:Y:S04]  /*4ec80*/  LDL.LU R41, [R1+0x204] ;  /* 0x0002040001297983 */ /* 0x000f280000300800 */
[----:B------:R-:W4:Y:S04]  /*4ec90*/  LDL.LU R42, [R1+0x1f0] ;  /* 0x0001f000012a7983 */ /* 0x000f280000300800 */
[----:B------:R-:W4:Y:S04]  /*4eca0*/  LDL.LU R43, [R1+0x1f4] ;  /* 0x0001f400012b7983 */ /* 0x000f280000300800 */
[----:B------:R-:W1:Y:S02]  /*4ecb0*/  S2R R45, SR_TID.X ;  /* 0x00000000002d7919 */ /* 0x000e640000002100 */
[----:B-1----:R-:W-:-:S05]  /*4ecc0*/  IMAD.SHL.U32 R2, R45, 0x8, RZ ;  /* 0x000000082d027824 */ /* 0x002fca00078e00ff */
[----:B------:R-:W-:Y:S01]  /*4ecd0*/  LOP3.LUT R2, R2, 0x300, RZ, 0xc0, !PT ;  /* 0x0000030002027812 */ /* 0x000fe200078ec0ff */
[----:B------:R-:W-:Y:S01]  /*4ece0*/  BAR.SYNC.DEFER_BLOCKING 0x0 ;  /* 0x0000000000007b1d */ /* 0x000fe20000010000 */
[----:B--2---:R-:W-:Y:S02]  /*4ecf0*/  ISETP.GE.AND P4, PT, R38, c[0x0][0x17c], PT ;  /* 0x00005f0026007a0c */ /* 0x004fe40003f86270 */
[----:B---3--:R-:W-:Y:S02]  /*4ed00*/  ISETP.GE.AND P3, PT, R37, c[0x0][0x17c], PT ;  /* 0x00005f0025007a0c */ /* 0x008fe40003f66270 */
[----:B----4-:R-:W-:Y:S02]  /*4ed10*/  ISETP.GE.AND P2, PT, R36, c[0x0][0x17c], PT ;  /* 0x00005f0024007a0c */ /* 0x010fe40003f46270 */
[----:B------:R-:W2:Y:S01]  /*4ed20*/  LDL.LU R36, [R1+0x208] ;  /* 0x0002080001247983 */ /* 0x000ea20000300800 */
[----:B------:R-:W-:-:S03]  /*4ed30*/  ISETP.GE.AND P1, PT, R3, c[0x0][0x17c], PT ;  /* 0x00005f0003007a0c */ /* 0x000fc60003f26270 */
[----:B------:R-:W2:Y:S01]  /*4ed40*/  LDL.LU R37, [R1+0x20c] ;  /* 0x00020c0001257983 */ /* 0x000ea20000300800 */
[C---:B------:R-:W-:Y:S02]  /*4ed50*/  SHF.L.U32 R3, R45.reuse, 0x5, RZ ;  /* 0x000000052d037819 */ /* 0x040fe400000006ff */
[----:B------:R-:W-:Y:S01]  /*4ed60*/  ISETP.GE.AND P0, PT, R0, c[0x0][0x17c], PT ;  /* 0x00005f0000007a0c */ /* 0x000fe20003f06270 */
[----:B------:R-:W2:Y:S01]  /*4ed70*/  LDL.LU R38, [R1+0x1f8] ;  /* 0x0001f80001267983 */ /* 0x000ea20000300800 */
[----:B------:R-:W-:-:S03]  /*4ed80*/  SHF.L.U32 R0, R45, 0x2, RZ ;  /* 0x000000022d007819 */ /* 0x000fc600000006ff */
[----:B------:R-:W2:Y:S01]  /*4ed90*/  LDL.LU R39, [R1+0x1fc] ;  /* 0x0001fc0001277983 */ /* 0x000ea20000300800 */
[----:B------:R-:W-:Y:S01]  /*4eda0*/  LOP3.LUT R2, R2, 0x70, R0, 0xf8, !PT ;  /* 0x0000007002027812 */ /* 0x000fe200078ef800 */
[----:B------:R-:W-:-:S05]  /*4edb0*/  IMAD.SHL.U32 R0, R45, 0x100, RZ ;  /* 0x000001002d007824 */ /* 0x000fca00078e00ff */
[----:B------:R-:W-:-:S04]  /*4edc0*/  LOP3.LUT R0, R0, 0x1800, RZ, 0xc0, !PT ;  /* 0x0000180000007812 */ /* 0x000fc800078ec0ff */
[----:B------:R-:W-:-:S04]  /*4edd0*/  LOP3.LUT R0, R0, 0x60, R3, 0xf8, !PT ;  /* 0x0000006000007812 */ /* 0x000fc800078ef803 */
[----:B------:R-:W-:-:S05]  /*4ede0*/  LOP3.LUT R0, R0, R2, RZ, 0x3c, !PT ;  /* 0x0000000200007212 */ /* 0x000fca00078e3cff */
[----:B------:R-:W-:Y:S01]  /*4edf0*/  STS.128 [R0], R40 ;  /* 0x0000002800007388 */ /* 0x000fe20000000c00 */
[C---:B------:R-:W-:Y:S01]  /*4ee00*/  IMAD.SHL.U32 R2, R45.reuse, 0x400, RZ ;  /* 0x000004002d027824 */ /* 0x040fe200078e00ff */
[----:B------:R-:W-:-:S04]  /*4ee10*/  LOP3.LUT R44, R45, 0x7f, RZ, 0xc0, !PT ;  /* 0x0000007f2d2c7812 */ /* 0x000fc800078ec0ff */
[----:B------:R-:W-:-:S04]  /*4ee20*/  LOP3.LUT R2, R2, 0x1800, RZ, 0xc0, !PT ;  /* 0x0000180002027812 */ /* 0x000fc800078ec0ff */
[----:B------:R-:W-:-:S04]  /*4ee30*/  LEA R2, R44, R2, 0x4 ;  /* 0x000000022c027211 */ /* 0x000fc800078e20ff */
[C---:B------:R-:W-:Y:S02]  /*4ee40*/  LOP3.LUT R144, R2.reuse, 0x20, RZ, 0x3c, !PT ;  /* 0x0000002002907812 */ /* 0x040fe400078e3cff */
[C---:B------:R-:W-:Y:S02]  /*4ee50*/  LOP3.LUT R3, R2.reuse, 0x40, RZ, 0x3c, !PT ;  /* 0x0000004002037812 */ /* 0x040fe400078e3cff */
[----:B------:R-:W-:Y:S01]  /*4ee60*/  LOP3.LUT R252, R2, 0x60, RZ, 0x3c, !PT ;  /* 0x0000006002fc7812 */ /* 0x000fe200078e3cff */
[----:B--2---:R1:W-:Y:S02]  /*4ee70*/  STS.128 [R0+0x80], R36 ;  /* 0x0000802400007388 */ /* 0x0043e40000000c00 */
[----:B-1----:R-:W-:Y:S01]  /*4ee80*/  IMAD.MOV.U32 R38, RZ, RZ, R104 ;  /* 0x000000ffff267224 */ /* 0x002fe200078e0068 */
[----:B------:R-:W-:Y:S01]  /*4ee90*/  MOV R39, R105 ;  /* 0x0000006900277202 */ /* 0x000fe20000000f00 */
[----:B------:R-:W-:Y:S01]  /*4eea0*/  IMAD.MOV.U32 R36, RZ, RZ, R100 ;  /* 0x000000ffff247224 */ /* 0x000fe200078e0064 */
[----:B------:R-:W-:Y:S01]  /*4eeb0*/  MOV R37, R101 ;  /* 0x0000006500257202 */ /* 0x000fe20000000f00 */
[----:B------:R-:W-:Y:S01]  /*4eec0*/  IMAD.MOV.U32 R104, RZ, RZ, R102 ;  /* 0x000000ffff687224 */ /* 0x000fe200078e0066 */
[----:B------:R-:W-:-:S03]  /*4eed0*/  MOV R105, R103 ;  /* 0x0000006700697202 */ /* 0x000fc60000000f00 */
[----:B------:R-:W-:Y:S04]  /*4eee0*/  STS.128 [R0+0x400], R36 ;  /* 0x0004002400007388 */ /* 0x000fe80000000c00 */
[----:B------:R-:W-:Y:S04]  /*4eef0*/  STS.128 [R0+0x480], R104 ;  /* 0x0004806800007388 */ /* 0x000fe80000000c00 */
[----:B------:R-:W-:Y:S06]  /*4ef00*/  BAR.SYNC.DEFER_BLOCKING 0x0 ;  /* 0x0000000000007b1d */ /* 0x000fec0000010000 */
[----:B------:R-:W1:Y:S04]  /*4ef10*/  LDS.128 R44, [R2] ;  /* 0x00000000022c7984 */ /* 0x000e680000000c00 */
[----:B------:R-:W2:Y:S04]  /*4ef20*/  LDS.128 R40, [R144] ;  /* 0x0000000090287984 */ /* 0x000ea80000000c00 */
[----:B------:R-:W-:Y:S04]  /*4ef30*/  LDS.128 R248, [R3] ;  /* 0x0000000003f87984 */ /* 0x000fe80000000c00 */
[----:B------:R-:W-:Y:S04]  /*4ef40*/  LDS.128 R240, [R252] ;  /* 0x00000000fcf07984 */ /* 0x000fe80000000c00 */
[----:B-1----:R1:W-:Y:S04]  /*4ef50*/  STL.64 [R1+0x30], R44 ;  /* 0x0000302c01007387 */ /* 0x0023e80000100a00 */
[----:B------:R3:W-:Y:S04]  /*4ef60*/  STL.64 [R1+0x38], R46 ;  /* 0x0000382e01007387 */ /* 0x0007e80000100a00 */
[----:B--2---:R-:W-:Y:S04]  /*4ef70*/  STL.64 [R1+0x10], R40 ;  /* 0x0000102801007387 */ /* 0x004fe80000100a00 */
[----:B------:R-:W-:Y:S04]  /*4ef80*/  STL.64 [R1+0x18], R42 ;  /* 0x0000182a01007387 */ /* 0x000fe80000100a00 */
[----:B------:R-:W2:Y:S04]  /*4ef90*/  LDL.LU R56, [R1+0x90] ;  /* 0x0000900001387983 */ /* 0x000ea80000300800 */
[----:B------:R-:W2:Y:S04]  /*4efa0*/  LDL.LU R57, [R1+0x94] ;  /* 0x0000940001397983 */ /* 0x000ea80000300800 */
[----:B------:R-:W2:Y:S04]  /*4efb0*/  LDL.LU R58, [R1+0x120] ;  /* 0x00012000013a7983 */ /* 0x000ea80000300800 */
[----:B------:R-:W2:Y:S04]  /*4efc0*/  LDL.LU R59, [R1+0x124] ;  /* 0x00012400013b7983 */ /* 0x000ea80000300800 */
[----:B------:R-:W-:Y:S01]  /*4efd0*/  BAR.SYNC.DEFER_BLOCKING 0x0 ;  /* 0x0000000000007b1d */ /* 0x000fe20000010000 */
[----:B------:R-:W-:Y:S01]  /*4efe0*/  IMAD.MOV.U32 R36, RZ, RZ, R164 ;  /* 0x000000ffff247224 */ /* 0x000fe200078e00a4 */
[----:B------:R-:W-:Y:S01]  /*4eff0*/  MOV R37, R165 ;  /* 0x000000a500257202 */ /* 0x000fe20000000f00 */
[----:B------:R-:W-:Y:S01]  /*4f000*/  IMAD.MOV.U32 R38, RZ, RZ, R168 ;  /* 0x000000ffff267224 */ /* 0x000fe200078e00a8 */
[----:B------:R-:W-:Y:S01]  /*4f010*/  MOV R39, R169 ;  /* 0x000000a900277202 */ /* 0x000fe20000000f00 */
[----:B------:R-:W-:Y:S01]  /*4f020*/  IMAD.MOV.U32 R168, RZ, RZ, R166 ;  /* 0x000000ffffa87224 */ /* 0x000fe200078e00a6 */
[----:B------:R-:W-:Y:S01]  /*4f030*/  MOV R169, R167 ;  /* 0x000000a700a97202 */ /* 0x000fe20000000f00 */
[----:B-1----:R-:W-:Y:S01]  /*4f040*/  IMAD.MOV.U32 R44, RZ, RZ, R10 ;  /* 0x000000ffff2c7224 */ /* 0x002fe200078e000a */
[----:B------:R-:W-:Y:S01]  /*4f050*/  MOV R45, R11 ;  /* 0x0000000b002d7202 */ /* 0x000fe20000000f00 */
[----:B---3--:R-:W-:Y:S01]  /*4f060*/  IMAD.MOV.U32 R46, RZ, RZ, R14 ;  /* 0x000000ffff2e7224 */ /* 0x008fe200078e000e */
[----:B------:R-:W-:Y:S01]  /*4f070*/  MOV R47, R15 ;  /* 0x0000000f002f7202 */ /* 0x000fe20000000f00 */
[----:B------:R1:W-:Y:S04]  /*4f080*/  STS.128 [R0], R36 ;  /* 0x0000002400007388 */ /* 0x0003e80000000c00 */
[----:B------:R-:W-:Y:S04]  /*4f090*/  STS.128 [R0+0x80], R168 ;  /* 0x000080a800007388 */ /* 0x000fe80000000c00 */
[----:B------:R-:W-:Y:S01]  /*4f0a0*/  STS.128 [R0+0x480], R44 ;  /* 0x0004802c00007388 */ /* 0x000fe20000000c00 */
[----:B-1----:R-:W-:Y:S01]  /*4f0b0*/  IMAD.MOV.U32 R36, RZ, RZ, R8 ;  /* 0x000000ffff247224 */ /* 0x002fe200078e0008 */
[----:B------:R-:W-:Y:S01]  /*4f0c0*/  MOV R37, R9 ;  /* 0x0000000900257202 */ /* 0x000fe20000000f00 */
[----:B------:R-:W-:Y:S01]  /*4f0d0*/  IMAD.MOV.U32 R38, RZ, RZ, R12 ;  /* 0x000000ffff267224 */ /* 0x000fe200078e000c */
[----:B------:R-:W-:-:S05]  /*4f0e0*/  MOV R39, R13 ;  /* 0x0000000d00277202 */ /* 0x000fca0000000f00 */
[----:B------:R-:W-:Y:S04]  /*4f0f0*/  STS.128 [R0+0x400], R36 ;  /* 0x0004002400007388 */ /* 0x000fe80000000c00 */
[----:B------:R-:W-:Y:S01]  /*4f100*/  BAR.SYNC.DEFER_BLOCKING 0x0 ;  /* 0x0000000000007b1d */ /* 0x000fe20000010000 */
[----:B------:R-:W-:Y:S01]  /*4f110*/  IMAD.MOV.U32 R40, RZ, RZ, R224 ;  /* 0x000000ffff287224 */ /* 0x000fe200078e00e0 */
[----:B------:R-:W-:Y:S01]  /*4f120*/  MOV R41, R225 ;  /* 0x000000e100297202 */ /* 0x000fe20000000f00 */
[----:B------:R-:W-:Y:S01]  /*4f130*/  IMAD.MOV.U32 R42, RZ, RZ, R220 ;  /* 0x000000ffff2a7224 */ /* 0x000fe200078e00dc */
[----:B------:R-:W-:Y:S02]  /*4f140*/  MOV R43, R221 ;  /* 0x000000dd002b7202 */ /* 0x000fe40000000f00 */
[----:B------:R-:W1:Y:S04]  /*4f150*/  LDS.128 R236, [R2] ;  /* 0x0000000002ec7984 */ /* 0x000e680000000c00 */
[----:B------:R-:W-:Y:S04]  /*4f160*/  LDS.128 R36, [R144] ;  /* 0x0000000090247984 */ /* 0x000fe80000000c00 */
[----:B------:R-:W-:Y:S04]  /*4f170*/  LDS.128 R12, [R3] ;  /* 0x00000000030c7984 */ /* 0x000fe80000000c00 */
[----:B------:R-:W-:Y:S04]  /*4f180*/  LDS.128 R8, [R252] ;  /* 0x00000000fc087984 */ /* 0x000fe80000000c00 */
[----:B------:R-:W-:Y:S01]  /*4f190*/  BAR.SYNC.DEFER_BLOCKING 0x0 ;  /* 0x0000000000007b1d */ /* 0x000fe20000010000 */
[----:B------:R-:W-:Y:S01]  /*4f1a0*/  IMAD.MOV.U32 R220, RZ, RZ, R226 ;  /* 0x000000ffffdc7224 */ /* 0x000fe200078e00e2 */
[----:B------:R-:W-:-:S04]  /*4f1b0*/  MOV R221, R227 ;  /* 0x000000e300dd7202 */ /* 0x000fc80000000f00 */
[----:B------:R3:W-:Y:S04]  /*4f1c0*/  STS.128 [R0], R40 ;  /* 0x0000002800007388 */ /* 0x0007e80000000c00 */
[----:B------:R-:W-:Y:S01]  /*4f1d0*/  STS.128 [R0+0x80], R220 ;  /* 0x000080dc00007388 */ /* 0x000fe20000000c00 */
[----:B---3--:R-:W-:Y:S01]  /*4f1e0*/  IMAD.MOV.U32 R42, RZ, RZ, R208 ;  /* 0x000000ffff2a7224 */ /* 0x008fe200078e00d0 */
        /* <DEDUP_REMOVED lines=8> */
[----:B------:R-:W3:Y:S04]  /*4f270*/  LDS.128 R40, [R2] ;  /* 0x0000000002287984 */ /* 0x000ee80000000c00 */
[----:B------:R-:W-:Y:S04]  /*4f280*/  LDS.128 R52, [R144] ;  /* 0x0000000090347984 */ /* 0x000fe80000000c00 */
[----:B------:R-:W-:Y:S04]  /*4f290*/  LDS.128 R48, [R3] ;  /* 0x0000000003307984 */ /* 0x000fe80000000c00 */
[----:B------:R-:W-:Y:S04]  /*4f2a0*/  LDS.128 R44, [R252] ;  /* 0x00000000fc2c7984 */ /* 0x000fe80000000c00 */
[----:B------:R-:W-:Y:S06]  /*4f2b0*/  BAR.SYNC.DEFER_BLOCKING 0x0 ;  /* 0x0000000000007b1d */ /* 0x000fec0000010000 */
[----:B--2---:R2:W-:Y:S04]  /*4f2c0*/  STS.128 [R0], R56 ;  /* 0x0000003800007388 */ /* 0x0045e80000000c00 */
[----:B--2---:R-:W2:Y:S04]  /*4f2d0*/  LDL.LU R56, [R1+0x98] ;  /* 0x0000980001387983 */ /* 0x004ea80000300800 */
[----:B------:R-:W2:Y:S04]  /*4f2e0*/  LDL.LU R57, [R1+0x9c] ;  /* 0x00009c0001397983 */ /* 0x000ea80000300800 */
[----:B------:R-:W2:Y:S04]  /*4f2f0*/  LDL.LU R58, [R1+0x128] ;  /* 0x00012800013a7983 */ /* 0x000ea80000300800 */
[----:B------:R-:W2:Y:S04]  /*4f300*/  LDL.LU R59, [R1+0x12c] ;  /* 0x00012c00013b7983 */ /* 0x000ea80000300800 */
        /* <DEDUP_REMOVED lines=24> */
[----:B--2---:R-:W-:Y:S04]  /*4f490*/  STS.128 [R0+0x80], R56 ;  /* 0x0000803800007388 */ /* 0x004fe80000000c00 */
[----:B----4-:R-:W-:Y:S04]  /*4f4a0*/  STS.128 [R0+0x400], R60 ;  /* 0x0004003c00007388 */ /* 0x010fe80000000c00 */
[----:B---3--:R-:W-:Y:S04]  /*4f4b0*/  STS.128 [R0+0x480], R104 ;  /* 0x0004806800007388 */ /* 0x008fe80000000c00 */
[----:B------:R-:W-:Y:S06]  /*4f4c0*/  BAR.SYNC.DEFER_BLOCKING 0x0 ;  /* 0x0000000000007b1d */ /* 0x000fec0000010000 */
[----:B------:R-:W2:Y:S04]  /*4f4d0*/  LDS.128 R56, [R2] ;  /* 0x0000000002387984 */ /* 0x000ea80000000c00 */
[----:B------:R-:W3:Y:S04]  /*4f4e0*/  LDS.128 R80, [R144] ;  /* 0x0000000090507984 */ /* 0x000ee80000000c00 */
[----:B------:R-:W4:Y:S04]  /*4f4f0*/  LDS.128 R64, [R3] ;  /* 0x0000000003407984 */ /* 0x000f280000000c00 */
[----:B------:R-:W1:Y:S04]  /*4f500*/  LDS.128 R60, [R252] ;  /* 0x00000000fc3c7984 */ /* 0x000e680000000c00 */
[----:B------:R-:W-:Y:S06]  /*4f510*/  BAR.SYNC.DEFER_BLOCKING 0x0 ;  /* 0x0000000000007b1d */ /* 0x000fec0000010000 */
[----:B------:R1:W-:Y:S04]  /*4f520*/  STS.128 [R0], R100 ;  /* 0x0000006400007388 */ /* 0x0003e80000000c00 */
[----:B-1----:R-:W2:Y:S04]  /*4f530*/  LDL.LU R100, [R1+0x1e8] ;  /* 0x0001e80001647983 */ /* 0x002ea80000300800 */
[----:B------:R-:W2:Y:S04]  /*4f540*/  LDL.LU R101, [R1+0x1ec] ;  /* 0x0001ec0001657983 */ /* 0x000ea80000300800 */
[----:B------:R-:W2:Y:S04]  /*4f550*/  LDL.LU R102, [R1+0x1d8] ;  /* 0x0001d80001667983 */ /* 0x000ea80000300800 */
[----:B------:R-:W2:Y:S04]  /*4f560*/  LDL.LU R103, [R1+0x1dc] ;  /* 0x0001dc0001677983 */ /* 0x000ea80000300800 */
        /* <DEDUP_REMOVED lines=12> */
[----:B------:R-:W-:Y:S04]  /*4f630*/  STS.128 [R0+0x400], R104 ;  /* 0x0004006800007388 */ /* 0x000fe80000000c00 */
[----:B------:R-:W-:Y:S01]  /*4f640*/  STS.128 [R0+0x480], R132 ;  /* 0x0004808400007388 */ /* 0x000fe20000000c00 */
        /* <DEDUP_REMOVED lines=11> */
[----:B------:R-:W-:Y:S06]  /*4f700*/  BAR.SYNC.DEFER_BLOCKING 0x0 ;  /* 0x0000000000007b1d */ /* 0x000fec0000010000 */
[----:B------:R-:W1:Y:S04]  /*4f710*/  LDS.128 R112, [R2] ;  /* 0x0000000002707984 */ /* 0x000e680000000c00 */
[----:B------:R-:W-:Y:S04]  /*4f720*/  LDS.128 R108, [R144] ;  /* 0x00000000906c7984 */ /* 0x000fe80000000c00 */
[----:B------:R-:W-:Y:S04]  /*4f730*/  LDS.128 R104, [R3] ;  /* 0x0000000003687984 */ /* 0x000fe80000000c00 */
[----:B------:R-:W-:Y:S04]  /*4f740*/  LDS.128 R100, [R252] ;  /* 0x00000000fc647984 */ /* 0x000fe80000000c00 */
[----:B------:R-:W-:Y:S06]  /*4f750*/  BAR.SYNC.DEFER_BLOCKING 0x0 ;  /* 0x0000000000007b1d */ /* 0x000fec0000010000 */
[----:B------:R2:W-:Y:S04]  /*4f760*/  STS.128 [R0], R128 ;  /* 0x0000008000007388 */ /* 0x0005e80000000c00 */
[----:B------:R-:W-:Y:S04]  /*4f770*/  STS.128 [R0+0x80], R176 ;  /* 0x000080b000007388 */ /* 0x000fe80000000c00 */
[----:B------:R-:W-:Y:S01]  /*4f780*/  STS.128 [R0+0x480], R140 ;  /* 0x0004808c00007388 */ /* 0x000fe20000000c00 */
[----:B--2---:R-:W-:Y:S01]  /*4f790*/  IMAD.MOV.U32 R128, RZ, RZ, R16 ;  /* 0x000000ffff807224 */ /* 0x004fe200078e0010 */
[----:B------:R-:W-:Y:S01]  /*4f7a0*/  MOV R129, R17 ;  /* 0x0000001100817202 */ /* 0x000fe20000000f00 */
[----:B------:R-:W-:Y:S01]  /*4f7b0*/  IMAD.MOV.U32 R130, RZ, RZ, R20 ;  /* 0x000000ffff827224 */ /* 0x000fe200078e0014 */
[----:B------:R-:W-:-:S05]  /*4f7c0*/  MOV R131, R21 ;  /* 0x0000001500837202 */ /* 0x000fca0000000f00 */
[----:B------:R-:W-:Y:S04]  /*4f7d0*/  STS.128 [R0+0x400], R128 ;  /* 0x0004008000007388 */ /* 0x000fe80000000c00 */
[----:B------:R-:W-:Y:S06]  /*4f7e0*/  BAR.SYNC.DEFER_BLOCKING 0x0 ;  /* 0x0000000000007b1d */ /* 0x000fec0000010000 */
[----:B------:R-:W2:Y:S04]  /*4f7f0*/  LDS.128 R132, [R2] ;  /* 0x0000000002847984 */ /* 0x000ea80000000c00 */
[----:B------:R-:W-:Y:S04]  /*4f800*/  LDS.128 R128, [R144] ;  /* 0x0000000090807984 */ /* 0x000fe80000000c00 */
[----:B------:R-:W-:Y:S04]  /*4f810*/  LDS.128 R20, [R3] ;  /* 0x0000000003147984 */ /* 0x000fe80000000c00 */
[----:B------:R-:W-:Y:S04]  /*4f820*/  LDS.128 R16, [R252] ;  /* 0x00000000fc107984 */ /* 0x000fe80000000c00 */
[----:B------:R-:W-:Y:S06]  /*4f830*/  BAR.SYNC.DEFER_BLOCKING 0x0 ;  /* 0x0000000000007b1d */ /* 0x000fec0000010000 */
[----:B------:R-:W-:Y:S04]  /*4f840*/  STS.128 [R0], R136 ;  /* 0x0000008800007388 */ /* 0x000fe80000000c00 */
[----:B------:R-:W-:Y:S04]  /*4f850*/  STS.128 [R0+0x80], R156 ;  /* 0x0000809c00007388 */ /* 0x000fe80000000c00 */
[----:B------:R-:W-:Y:S04]  /*4f860*/  STS.128 [R0+0x400], R68 ;  /* 0x0004004400007388 */ /* 0x000fe80000000c00 */
[----:B------:R1:W-:Y:S04]  /*4f870*/  STS.128 [R0+0x480], R212 ;  /* 0x000480d400007388 */ /* 0x0003e80000000c00 */
[----:B------:R-:W-:Y:S01]  /*4f880*/  BAR.SYNC.DEFER_BLOCKING 0x0 ;  /* 0x0000000000007b1d */ /* 0x000fe20000010000 */
[----:B-1----:R-:W-:-:S05]  /*4f890*/  LOP3.LUT R215, R2, 0x20, RZ, 0x3c, !PT ;  /* 0x0000002002d77812 */ /* 0x002fca00078e3cff */
[----:B------:R-:W1:Y:S04]  /*4f8a0*/  LDS.128 R144, [R2] ;  /* 0x0000000002907984 */ /* 0x000e680000000c00 */
[----:B------:R-:W-:Y:S04]  /*4f8b0*/  LDS.128 R140, [R215] ;  /* 0x00000000d78c7984 */ /* 0x000fe80000000c00 */
[----:B------:R-:W-:Y:S04]  /*4f8c0*/  LDS.128 R136, [R3] ;  /* 0x0000000003887984 */ /* 0x000fe80000000c00 */
[----:B------:R-:W-:Y:S04]  /*4f8d0*/  LDS.128 R68, [R252] ;  /* 0x00000000fc447984 */ /* 0x000fe80000000c00 */
[----:B------:R-:W-:Y:S06]  /*4f8e0*/  BAR.SYNC.DEFER_BLOCKING 0x0 ;  /* 0x0000000000007b1d */ /* 0x000fec0000010000 */
[----:B---3--:R3:W-:Y:S04]  /*4f8f0*/  STS.128 [R0], R148 ;  /* 0x0000009400007388 */ /* 0x0087e80000000c00 */
[----:B---3--:R-:W3:Y:S04]  /*4f900*/  LDL.LU R148, [R1+0x118] ;  /* 0x0001180001947983 */ /* 0x008ee80000300800 */
[----:B------:R-:W3:Y:S04]  /*4f910*/  LDL.LU R149, [R1+0x11c] ;  /* 0x00011c0001957983 */ /* 0x000ee80000300800 */
[----:B------:R-:W3:Y:S04]  /*4f920*/  LDL.LU R150, [R1+0x108] ;  /* 0x0001080001967983 */ /* 0x000ee80000300800 */
[----:B------:R-:W3:Y:S04]  /*4f930*/  LDL.LU R151, [R1+0x10c] ;  /* 0x00010c0001977983 */ /* 0x000ee80000300800 */
[----:B------:R-:W2:Y:S04]  /*4f940*/  LDL.LU R156, [R1+0x60] ;  /* 0x00006000019c7983 */ /* 0x000ea80000300800 */
[----:B------:R-:W2:Y:S04]  /*4f950*/  LDL.LU R157, [R1+0x64] ;  /* 0x00006400019d7983 */ /* 0x000ea80000300800 */
[----:B------:R-:W2:Y:S04]  /*4f960*/  LDL.LU R158, [R1+0x40] ;  /* 0x00004000019e7983 */ /* 0x000ea80000300800 */
[----:B------:R-:W2:Y:S04]  /*4f970*/  LDL.LU R159, [R1+0x44] ;  /* 0x00004400019f7983 */ /* 0x000ea80000300800 */
        /* <DEDUP_REMOVED lines=18> */
[----:B---3--:R-:W-:Y:S04]  /*4faa0*/  STS.128 [R0+0x80], R148 ;  /* 0x0000809400007388 */ /* 0x008fe80000000c00 */
[----:B--2---:R-:W-:Y:S04]  /*4fab0*/  STS.128 [R0+0x400], R156 ;  /* 0x0004009c00007388 */ /* 0x004fe80000000c00 */
[----:B----4-:R2:W-:Y:S04]  /*4fac0*/  STS.128 [R0+0x480], R176 ;  /* 0x000480b000007388 */ /* 0x0105e80000000c00 */
[----:B------:R-:W-:Y:S06]  /*4fad0*/  BAR.SYNC.DEFER_BLOCKING 0x0 ;  /* 0x0000000000007b1d */ /* 0x000fec0000010000 */
[----:B------:R-:W3:Y:S04]  /*4fae0*/  LDS.128 R168, [R2] ;  /* 0x0000000002a87984 */ /* 0x000ee80000000c00 */
[----:B------:R-:W4:Y:S04]  /*4faf0*/  LDS.128 R164, [R215] ;  /* 0x00000000d7a47984 */ /* 0x000f280000000c00 */
[----:B------:R-:W1:Y:S04]  /*4fb00*/  LDS.128 R156, [R3] ;  /* 0x00000000039c7984 */ /* 0x000e680000000c00 */
[----:B------:R-:W1:Y:S04]  /*4fb10*/  LDS.128 R148, [R252] ;  /* 0x00000000fc947984 */ /* 0x000e680000000c00 */
[----:B------:R-:W-:Y:S01]  /*4fb20*/  BAR.SYNC.DEFER_BLOCKING 0x0 ;  /* 0x0000000000007b1d */ /* 0x000fe20000010000 */
[----:B--2---:R-:W-:Y:S01]  /*4fb30*/  IMAD.MOV.U32 R176, RZ, RZ, R118 ;  /* 0x000000ffffb07224 */ /* 0x004fe200078e0076 */
[----:B------:R-:W-:Y:S01]  /*4fb40*/  MOV R177, R119 ;  /* 0x0000007700b17202 */ /* 0x000fe20000000f00 */
[----:B------:R-:W-:Y:S01]  /*4fb50*/  IMAD.MOV.U32 R178, RZ, RZ, R122 ;  /* 0x000000ffffb27224 */ /* 0x000fe200078e007a */
[----:B------:R-:W-:-:S02]  /*4fb60*/  MOV R179, R123 ;  /* 0x0000007b00b37202 */ /* 0x000fc40000000f00 */
[----:B------:R2:W-:Y:S04]  /*4fb70*/  STS.128 [R0], R172 ;  /* 0x000000ac00007388 */ /* 0x0005e80000000c00 */
[----:B------:R-:W-:Y:S04]  /*4fb80*/  STS.128 [R0+0x80], R88 ;  /* 0x0000805800007388 */ /* 0x000fe80000000c00 */
[----:B------:R-:W-:Y:S04]  /*4fb90*/  STS.128 [R0+0x400], R84 ;  /* 0x0004005400007388 */ /* 0x000fe80000000c00 */
[----:B------:R-:W-:Y:S04]  /*4fba0*/  STS.128 [R0+0x480], R176 ;  /* 0x000480b000007388 */ /* 0x000fe80000000c00 */
[----:B------:R-:W-:Y:S01]  /*4fbb0*/  BAR.SYNC.DEFER_BLOCKING 0x0 ;  /* 0x0000000000007b1d */ /* 0x000fe20000010000 */
[----:B--2---:R-:W-:Y:S01]  /*4fbc0*/  IMAD.MOV.U32 R172, RZ, RZ, R180 ;  /* 0x000000ffffac7224 */ /* 0x004fe200078e00b4 */
[----:B------:R-:W-:Y:S01]  /*4fbd0*/  MOV R173, R181 ;  /* 0x000000b500ad7202 */ /* 0x000fe20000000f00 */
[----:B------:R-:W-:Y:S01]  /*4fbe0*/  IMAD.MOV.U32 R174, RZ, RZ, R184 ;  /* 0x000000ffffae7224 */ /* 0x000fe200078e00b8 */
[----:B------:R-:W-:-:S02]  /*4fbf0*/  MOV R175, R185 ;  /* 0x000000b900af7202 */ /* 0x000fc40000000f00 */
[----:B------:R-:W2:Y:S04]  /*4fc00*/  LDS.128 R120, [R2] ;  /* 0x0000000002787984 */ /* 0x000ea80000000c00 */
[----:B------:R-:W-:Y:S04]  /*4fc10*/  LDS.128 R116, [R215] ;  /* 0x00000000d7747984 */ /* 0x000fe80000000c00 */
[----:B------:R-:W-:Y:S04]  /*4fc20*/  LDS.128 R88, [R3] ;  /* 0x0000000003587984 */ /* 0x000fe80000000c00 */
[----:B------:R-:W-:Y:S04]  /*4fc30*/  LDS.128 R84, [R252] ;  /* 0x00000000fc547984 */ /* 0x000fe80000000c00 */
[----:B------:R-:W-:Y:S01]  /*4fc40*/  BAR.SYNC.DEFER_BLOCKING 0x0 ;  /* 0x0000000000007b1d */ /* 0x000fe20000010000 */
[----:B------:R-:W-:Y:S01]  /*4fc50*/  IMAD.MOV.U32 R184, RZ, RZ, R182 ;  /* 0x000000ffffb87224 */ /* 0x000fe200078e00b6 */
[----:B------:R-:W-:-:S04]  /*4fc60*/  MOV R185, R183 ;  /* 0x000000b700b97202 */ /* 0x000fc80000000f00 */
        /* <DEDUP_REMOVED lines=17> */
[----:B------:R-:W-:Y:S06]  /*4fd80*/  BAR.SYNC.DEFER_BLOCKING 0x0 ;  /* 0x0000000000007b1d */ /* 0x000fec0000010000 */
[----:B------:R1:W-:Y:S04]  /*4fd90*/  STS.128 [R0+0x80], R200 ;  /* 0x000080c800007388 */ /* 0x0003e80000000c00 */
[----:B-1----:R-:W2:Y:S04]  /*4fda0*/  LDL.LU R200, [R1+0xf0] ;  /* 0x0000f00001c87983 */ /* 0x002ea80000300800 */
[----:B------:R-:W2:Y:S04]  /*4fdb0*/  LDL.LU R201, [R1+0xf4] ;  /* 0x0000f40001c97983 */ /* 0x000ea80000300800 */
[----:B------:R-:W2:Y:S04]  /*4fdc0*/  LDL.LU R202, [R1+0xe0] ;  /* 0x0000e00001ca7983 */ /* 0x000ea80000300800 */
[----:B------:R-:W2:Y:S01]  /*4fdd0*/  LDL.LU R203, [R1+0xe4] ;  /* 0x0000e40001cb7983 */ /* 0x000ea20000300800 */
        /* <DEDUP_REMOVED lines=8> */
[----:B------:R-:W-:Y:S04]  /*4fe60*/  STS.128 [R0], R180 ;  /* 0x000000b400007388 */ /* 0x000fe80000000c00 */
[----:B------:R-:W-:Y:S04]  /*4fe70*/  STS.128 [R0+0x400], R72 ;  /* 0x0004004800007388 */ /* 0x000fe80000000c00 */
[----:B------:R-:W-:Y:S04]  /*4fe80*/  STS.128 [R0+0x480], R216 ;  /* 0x000480d800007388 */ /* 0x000fe80000000c00 */
[----:B------:R-:W-:Y:S06]  /*4fe90*/  BAR.SYNC.DEFER_BLOCKING 0x0 ;  /* 0x0000000000007b1d */ /* 0x000fec0000010000 */
[----:B------:R-:W1:Y:S04]  /*4fea0*/  LDS.128 R184, [R2] ;  /* 0x0000000002b87984 */ /* 0x000e680000000c00 */
        /* <DEDUP_REMOVED lines=9> */
[----:B------:R-:W3:Y:S04]  /*4ff40*/  LDL.LU R208, [R1+0x20] ;  /* 0x0000200001d07983 */ /* 0x000ee80000300800 */
[----:B------:R-:W3:Y:S04]  /*4ff50*/  LDL.LU R209, [R1+0x24] ;  /* 0x0000240001d17983 */ /* 0x000ee80000300800 */
[----:B------:R-:W3:Y:S04]  /*4ff60*/  LDL.LU R210, [R1] ;  /* 0x0000000001d27983 */ /* 0x000ee80000300800 */
[----:B------:R-:W3:Y:S04]  /*4ff70*/  LDL.LU R211, [R1+0x4] ;  /* 0x0000040001d37983 */ /* 0x000ee80000300800 */
        /* <DEDUP_REMOVED lines=15> */
[----:B---3--:R-:W-:Y:S04]  /*50070*/  STS.128 [R0+0x400], R208 ;  /* 0x000400d000007388 */ /* 0x008fe80000000c00 */
        /* <DEDUP_REMOVED lines=11> */
[----:B------:R-:W-:Y:S04]  /*50130*/  STS.128 [R0], R220 ;  /* 0x000000dc00007388 */ /* 0x000fe80000000c00 */
[----:B------:R2:W-:Y:S04]  /*50140*/  STS.128 [R0+0x80], R96 ;  /* 0x0000806000007388 */ /* 0x0005e80000000c00 */
[----:B------:R-:W-:Y:S04]  /*50150*/  STS.128 [R0+0x400], R92 ;  /* 0x0004005c00007388 */ /* 0x000fe80000000c00 */
[----:B------:R1:W-:Y:S04]  /*50160*/  STS.128 [R0+0x480], R224 ;  /* 0x000480e000007388 */ /* 0x0003e80000000c00 */
[----:B------:R-:W-:Y:S01]  /*50170*/  BAR.SYNC.DEFER_BLOCKING 0x0 ;  /* 0x0000000000007b1d */ /* 0x000fe20000010000 */
[----:B--2---:R-:W-:Y:S01]  /*50180*/  LOP3.LUT R99, R2, 0x20, RZ, 0x3c, !PT ;  /* 0x0000002002637812 */ /* 0x004fe200078e3cff */
[----:B------:R-:W-:Y:S01]  /*50190*/  IMAD.MOV.U32 R222, RZ, RZ, R192 ;  /* 0x000000ffffde7224 */ /* 0x000fe200078e00c0 */
[----:B------:R-:W-:-:S03]  /*501a0*/  MOV R223, R193 ;  /* 0x000000c100df7202 */ /* 0x000fc60000000f00 */
[----:B------:R-:W2:Y:S04]  /*501b0*/  LDS.128 R160, [R2] ;  /* 0x0000000002a07984 */ /* 0x000ea80000000c00 */
[----:B------:R-:W-:Y:S04]  /*501c0*/  LDS.128 R96, [R99] ;  /* 0x0000000063607984 */ /* 0x000fe80000000c00 */
[----:B------:R-:W-:Y:S04]  /*501d0*/  LDS.128 R92, [R3] ;  /* 0x00000000035c7984 */ /* 0x000fe80000000c00 */
[----:B------:R-:W-:Y:S01]  /*501e0*/  LDS.128 R124, [R252] ;  /* 0x00000000fc7c7984 */ /* 0x000fe20000000c00 */
[----:B------:R-:W-:Y:S01]  /*501f0*/  IMAD.MOV.U32 R220, RZ, RZ, R188 ;  /* 0x000000ffffdc7224 */ /* 0x000fe200078e00bc */
[----:B------:R-:W-:-:S02]  /*50200*/  MOV R221, R189 ;  /* 0x000000bd00dd7202 */ /* 0x000fc40000000f00 */
        /* <DEDUP_REMOVED lines=9> */
[----:B------:R-:W-:Y:S01]  /*502a0*/  IMAD.MOV.U32 R226, RZ, RZ, R6 ;  /* 0x000000ffffe27224 */ /* 0x000fe200078e0006 */
[----:B------:R-:W-:Y:S01]  /*502b0*/  MOV R227, R7 ;  /* 0x0000000700e37202 */ /* 0x000fe20000000f00 */
        /* <DEDUP_REMOVED lines=9> */
[----:B------:R-:W-:Y:S01]  /*50350*/  LDS.128 R192, [R252] ;  /* 0x00000000fcc07984 */ /* 0x000fe20000000c00 */
[----:B------:R-:W-:Y:S01]  /*50360*/  IMAD.MOV.U32 R222, RZ, RZ, R204 ;  /* 0x000000ffffde7224 */ /* 0x000fe200078e00cc */
[----:B------:R-:W-:Y:S01]  /*50370*/  MOV R223, R205 ;  /* 0x000000cd00df7202 */ /* 0x000fe20000000f00 */
[----:B------:R-:W-:Y:S01]  /*50380*/  IMAD.MOV.U32 R220, RZ, RZ, R76 ;  /* 0x000000ffffdc7224 */ /* 0x000fe200078e004c */
[----:B------:R-:W-:Y:S01]  /*50390*/  MOV R221, R77 ;  /* 0x0000004d00dd7202 */ /* 0x000fe20000000f00 */
[----:B------:R-:W-:Y:S01]  /*503a0*/  BAR.SYNC.DEFER_BLOCKING 0x0 ;  /* 0x0000000000007b1d */ /* 0x000fe20000010000 */
[----:B------:R-:W-:Y:S01]  /*503b0*/  IMAD.MOV.U32 R204, RZ, RZ, R78 ;  /* 0x000000ffffcc7224 */ /* 0x000fe200078e004e */
[----:B------:R-:W-:Y:S01]  /*503c0*/  MOV R205, R79 ;  /* 0x0000004f00cd7202 */ /* 0x000fe20000000f00 */
[----:B------:R-:W-:Y:S01]  /*503d0*/  IMAD.MOV.U32 R76, RZ, RZ, R196 ;  /* 0x000000ffff4c7224 */ /* 0x000fe200078e00c4 */
[----:B------:R-:W-:Y:S01]  /*503e0*/  MOV R77, R197 ;  /* 0x000000c5004d7202 */ /* 0x000fe20000000f00 */
[----:B------:R-:W-:Y:S01]  /*503f0*/  IMAD.MOV.U32 R78, RZ, RZ, R228 ;  /* 0x000000ffff4e7224 */ /* 0x000fe200078e00e4 */
[----:B------:R-:W-:-:S05]  /*50400*/  MOV R79, R229 ;  /* 0x000000e5004f7202 */ /* 0x000fca0000000f00 */
[----:B------:R1:W-:Y:S04]  /*50410*/  STS.128 [R0+0x400], R76 ;  /* 0x0004004c00007388 */ /* 0x0003e80000000c00 */
[----:B-1----:R-:W2:Y:S04]  /*50420*/  LDL.LU R76, [R1+0xd0] ;  /* 0x0000d000014c7983 */ /* 0x002ea80000300800 */
[----:B------:R-:W2:Y:S04]  /*50430*/  LDL.LU R77, [R1+0xd4] ;  /* 0x0000d400014d7983 */ /* 0x000ea80000300800 */
[----:B------:R-:W2:Y:S04]  /*50440*/  LDL.LU R78, [R1+0xc0] ;  /* 0x0000c000014e7983 */ /* 0x000ea80000300800 */
[----:B------:R-:W2:Y:S01]  /*50450*/  LDL.LU R79, [R1+0xc4] ;  /* 0x0000c400014f7983 */ /* 0x000ea20000300800 */
[----:B------:R-:W-:Y:S01]  /*50460*/  IMAD.MOV.U32 R228, RZ, RZ, R198 ;  /* 0x000000ffffe47224 */ /* 0x000fe200078e00c6 */
[----:B------:R-:W-:-:S02]  /*50470*/  MOV R229, R199 ;  /* 0x000000c700e57202 */ /* 0x000fc40000000f00 */
[----:B------:R-:W-:Y:S04]  /*50480*/  STS.128 [R0], R220 ;  /* 0x000000dc00007388 */ /* 0x000fe80000000c00 */
[----:B------:R-:W-:Y:S04]  /*50490*/  STS.128 [R0+0x80], R204 ;  /* 0x000080cc00007388 */ /* 0x000fe80000000c00 */
[----:B------:R-:W-:Y:S04]  /*504a0*/  STS.128 [R0+0x480], R228 ;  /* 0x000480e400007388 */ /* 0x000fe80000000c00 */
[----:B------:R-:W-:Y:S06]  /*504b0*/  BAR.SYNC.DEFER_BLOCKING 0x0 ;  /* 0x0000000000007b1d */ /* 0x000fec0000010000 */
[----:B------:R-:W-:Y:S04]  /*504c0*/  LDS.128 R204, [R227] ;  /* 0x00000000e3cc7984 */ /* 0x000fe80000000c00 */
[----:B------:R-:W1:Y:S04]  /*504d0*/  LDS.128 R196, [R2] ;  /* 0x0000000002c47984 */ /* 0x000e680000000c00 */
[----:B------:R-:W-:Y:S04]  /*504e0*/  LDS.128 R220, [R3] ;  /* 0x0000000003dc7984 */ /* 0x000fe80000000c00 */
[----:B------:R-:W-:Y:S04]  /*504f0*/  LDS.128 R224, [R252] ;  /* 0x00000000fce07984 */ /* 0x000fe80000000c00 */
[----:B------:R-:W-:Y:S06]  /*50500*/  BAR.SYNC.DEFER_BLOCKING 0x0 ;  /* 0x0000000000007b1d */ /* 0x000fec0000010000 */
[----:B--2---:R2:W-:Y:S04]  /*50510*/  STS.128 [R0], R76 ;  /* 0x0000004c00007388 */ /* 0x0045e80000000c00 */
[----:B--2---:R-:W2:Y:S04]  /*50520*/  LDL.LU R76, [R1+0xd8] ;  /* 0x0000d800014c7983 */ /* 0x004ea80000300800 */
        /* <DEDUP_REMOVED lines=9> */
[----:B--2---:R2:W-:Y:S04]  /*505c0*/  STS.128 [R0+0x80], R76 ;  /* 0x0000804c00007388 */ /* 0x0045e80000000c00 */
[----:B--2---:R-:W2:Y:S04]  /*505d0*/  LDL.LU R78, [R1+0x30] ;  /* 0x00003000014e7983 */ /* 0x004ea80000300800 */
[----:B------:R-:W2:Y:S04]  /*505e0*/  LDL.LU R79, [R1+0x5ec] ;  /* 0x0005ec00014f7983 */ /* 0x000ea80000300800 */
[----:B------:R-:W3:Y:S04]  /*505f0*/  LDL.LU R244, [R1+0x6b8] ;  /* 0x0006b80001f47983 */ /* 0x000ee80000300800 */
[----:B------:R-:W3:Y:S04]  /*50600*/  LDL.LU R245, [R1+0x6b4] ;  /* 0x0006b40001f57983 */ /* 0x000ee80000300800 */
[----:B------:R-:W3:Y:S04]  /*50610*/  LDL.LU R246, [R1+0x6b0] ;  /* 0x0006b00001f67983 */ /* 0x000ee80000300800 */
[----:B------:R-:W3:Y:S04]  /*50620*/  LDL.LU R247, [R1+0x5e8] ;  /* 0x0005e80001f77983 */ /* 0x000ee80000300800 */
[----:B------:R-:W-:Y:S04]  /*50630*/  STS.128 [R0+0x400], R228 ;  /* 0x000400e400007388 */ /* 0x000fe80000000c00 */
[----:B------:R1:W-:Y:S02]  /*50640*/  STS.128 [R0+0x480], R232 ;  /* 0x000480e800007388 */ /* 0x0003e40000000c00 */
[----:B-1----:R-:W-:-:S02]  /*50650*/  IMAD.MOV.U32 R232, RZ, RZ, c[0x0][0x194] ;  /* 0x00006500ffe87624 */ /* 0x002fc400078e00ff */
[----:B------:R-:W4:Y:S04]  /*50660*/  LDL.LU R234, [R1+0x10] ;  /* 0x0000100001ea7983 */ /* 0x000f280000300800 */
[----:B------:R-:W4:Y:S04]  /*50670*/  LDL.LU R235, [R1+0x14] ;  /* 0x0000140001eb7983 */ /* 0x000f280000300800 */
[----:B------:R-:W-:Y:S01]  /*50680*/  BAR.SYNC.DEFER_BLOCKING 0x0 ;  /* 0x0000000000007b1d */ /* 0x000fe20000010000 */
[----:B--2---:R-:W-:Y:S02]  /*50690*/  IMAD R0, R79, c[0x0][0x198], RZ ;  /* 0x000066004f007a24 */ /* 0x004fe400078e02ff */
[C---:B---3--:R-:W-:Y:S01]  /*506a0*/  IMAD R3, R247.reuse, c[0x0][0x194], RZ ;  /* 0x00006500f7037a24 */ /* 0x048fe200078e02ff */
[----:B------:R-:W-:-:S04]  /*506b0*/  ISETP.GE.AND P5, PT, R247, c[0x0][0x178], PT ;  /* 0x00005e00f7007a0c */ /* 0x000fc80003fa6270 */
[----:B------:R-:W-:Y:S02]  /*506c0*/  LEA R230, P6, R3, c[0x0][0x170], 0x2 ;  /* 0x00005c0003e67a11 */ /* 0x000fe400078c10ff */
[----:B------:R-:W-:Y:S02]  /*506d0*/  ISETP.LT.AND P5, PT, R79, c[0x0][0x17c], !P5 ;  /* 0x00005f004f007a0c */ /* 0x000fe40006fa1270 */
[----:B------:R-:W-:Y:S02]  /*506e0*/  LEA.HI.X.SX32 R231, R3, c[0x0][0x174], 0x2, P6 ;  /* 0x00005d0003e77a11 */ /* 0x000fe400030f16ff */
[----:B------:R-:W-:-:S03]  /*506f0*/  LEA R3, R232, R3, 0x7 ;  /* 0x00000003e8037211 */ /* 0x000fc600078e38ff */
[----:B------:R-:W-:Y:S01]  /*50700*/  IMAD.WIDE R76, R0, 0x4, R230 ;  /* 0x00000004004c7825 */ /* 0x000fe200078e02e6 */
[----:B------:R-:W-:-:S05]  /*50710*/  LEA R228, P6, R3, c[0x0][0x170], 0x2 ;  /* 0x00005c0003e47a11 */ /* 0x000fca00078c10ff */
[----:B------:R1:W-:Y:S01]  /*50720*/  @P5 STG.E [R76.64], R78 ;  /* 0x0000004e4c005986 */ /* 0x0003e2000c101908 */
[----:B------:R-:W-:Y:S02]  /*50730*/  ISETP.GE.AND P5, PT, R79, c[0x0][0x17c], PT ;  /* 0x00005f004f007a0c */ /* 0x000fe40003fa6270 */
[----:B------:R-:W-:Y:S02]  /*50740*/  LEA.HI.X.SX32 R229, R3, c[0x0][0x174], 0x2, P6 ;  /* 0x00005d0003e57a11 */ /* 0x000fe400030f16ff */
[----:B------:R-:W-:-:S03]  /*50750*/  ISETP.LT.AND P6, PT, R246, c[0x0][0x178], !P5 ;  /* 0x00005e00f6007a0c */ /* 0x000fc60006fc1270 */
[----:B-1----:R-:W-:-:S10]  /*50760*/  IMAD.WIDE R76, R0, 0x4, R228 ;  /* 0x00000004004c7825 */ /* 0x002fd400078e02e4 */
[----:B------:R1:W-:Y:S04]  /*50770*/  @P6 STG.E [R76.64], R236 ;  /* 0x000000ec4c006986 */ /* 0x0003e8000c101908 */
[----:B-1----:R-:W2:Y:S01]  /*50780*/  LDL.LU R236, [R1+0x34] ;  /* 0x0000340001ec7983 */ /* 0x002ea20000300800 */
[----:B------:R-:W-:-:S05]  /*50790*/  IMAD R3, R232, 0x80, R3 ;  /* 0x00000080e8037824 */ /* 0x000fca00078e0203 */
[----:B------:R-:W-:-:S04]  /*507a0*/  LEA R78, P6, R3, c[0x0][0x170], 0x2 ;  /* 0x00005c00034e7a11 */ /* 0x000fc800078c10ff */
[----:B------:R-:W-:Y:S02]  /*507b0*/  LEA.HI.X.SX32 R79, R3, c[0x0][0x174], 0x2, P6 ;  /* 0x00005d00034f7a11 */ /* 0x000fe400030f16ff */
[----:B------:R-:W-:-:S03]  /*507c0*/  ISETP.LT.AND P6, PT, R245, c[0x0][0x178], !P5 ;  /* 0x00005e00f5007a0c */ /* 0x000fc60006fc1270 */
[----:B------:R-:W-:Y:S01]  /*507d0*/  IMAD.WIDE R76, R0, 0x4, R78 ;  /* 0x00000004004c7825 */ /* 0x000fe200078e024e */
[----:B------:R-:W-:Y:S02]  /*507e0*/  LEA R3, R232, R3, 0x7 ;  /* 0x00000003e8037211 */ /* 0x000fe400078e38ff */
[----:B------:R-:W-:-:S07]  /*507f0*/  ISETP.LT.AND P5, PT, R244, c[0x0][0x178], !P5 ;  /* 0x00005e00f4007a0c */ /* 0x000fce0006fa1270 */
[----:B------:R1:W-:Y:S02]  /*50800*/  @P6 STG.E [R76.64], R40 ;  /* 0x000000284c006986 */ /* 0x0003e4000c101908 */
[----:B-1----:R-:W-:-:S04]  /*50810*/  LEA R76, P6, R3, c[0x0][0x170], 0x2 ;  /* 0x00005c00034c7a11 */ /* 0x002fc800078c10ff */
[----:B------:R-:W-:-:S05]  /*50820*/  LEA.HI.X.SX32 R77, R3, c[0x0][0x174], 0x2, P6 ;  /* 0x00005d00034d7a11 */ /* 0x000fca00030f16ff */
[----:B------:R-:W-:-:S05]  /*50830*/  IMAD.WIDE R232, R0, 0x4, R76 ;  /* 0x0000000400e87825 */ /* 0x000fca00078e024c */
[----:B------:R1:W-:Y:S04]  /*50840*/  @P5 STG.E [R232.64], R56 ;  /* 0x00000038e8005986 */ /* 0x0003e8000c101908 */
[----:B-1----:R-:W3:Y:S01]  /*50850*/  LDL.LU R56, [R1+0x1d48] ;  /* 0x001d480001387983 */ /* 0x002ee20000300800 */
[----:B------:R-:W-:Y:S02]  /*50860*/  ISETP.LT.AND P5, PT, R247, c[0x0][0x178], !P4 ;  /* 0x00005e00f7007a0c */ /* 0x000fe400067a1270 */
[----:B------:R-:W-:Y:S02]  /*50870*/  IADD3 R0, R0, c[0x0][0x198], RZ ;  /* 0x0000660000007a10 */ /* 0x000fe40007ffe0ff */
[----:B------:R-:W-:-:S03]  /*50880*/  ISETP.LT.AND P6, PT, R246, c[0x0][0x178], !P4 ;  /* 0x00005e00f6007a0c */ /* 0x000fc600067c1270 */
[----:B------:R-:W-:-:S06]  /*50890*/  IMAD.WIDE R232, R0, 0x4, R230 ;  /* 0x0000000400e87825 */ /* 0x000fcc00078e02e6 */
[----:B--2---:R1:W-:Y:S01]  /*508a0*/  @P5 STG.E [R232.64], R236 ;  /* 0x000000ece8005986 */ /* 0x0043e2000c101908 */
[----:B------:R-:W-:Y:S02]  /*508b0*/  ISETP.LT.AND P5, PT, R245, c[0x0][0x178], !P4 ;  /* 0x00005e00f5007a0c */ /* 0x000fe400067a1270 */
[----:B------:R-:W-:Y:S01]  /*508c0*/  ISETP.LT.AND P4, PT, R244, c[0x0][0x178], !P4 ;  /* 0x00005e00f4007a0c */ /* 0x000fe20006781270 */
[----:B-1----:R-:W-:-:S05]  /*508d0*/  IMAD.WIDE R232, R0, 0x4, R228 ;  /* 0x0000000400e87825 */ /* 0x002fca00078e02e4 */
[----:B------:R1:W-:Y:S02]  /*508e0*/  @P6 STG.E [R232.64], R237 ;  /* 0x000000ede8006986 */ /* 0x0003e4000c101908 */
[----:B-1----:R-:W-:-:S05]  /*508f0*/  IMAD.WIDE R232, R0, 0x4, R78 ;  /* 0x0000000400e87825 */ /* 0x002fca00078e024e */
[----:B------:R1:W-:Y:S02]  /*50900*/  @P5 STG.E [R232.64], R41 ;  /* 0x00000029e8005986 */ /* 0x0003e4000c101908 */
[C---:B-1----:R-:W-:Y:S01]  /*50910*/  IMAD.WIDE R40, R0.reuse, 0x4, R76 ;  /* 0x0000000400287825 */ /* 0x042fe200078e024c */
[----:B------:R-:W-:-:S04]  /*50920*/  IADD3 R0, R0, c[0x0][0x198], RZ ;  /* 0x0000660000007a10 */ /* 0x000fc80007ffe0ff */
[----:B------:R1:W-:Y:S01]  /*50930*/  @P4 STG.E [R40.64], R57 ;  /* 0x0000003928004986 */ /* 0x0003e2000c101908 */
[----:B------:R-:W-:Y:S02]  /*50940*/  ISETP.LT.AND P4, PT, R247, c[0x0][0x178], !P3 ;  /* 0x00005e00f7007a0c */ /* 0x000fe40005f81270 */
[----:B------:R-:W-:Y:S01]  /*50950*/  ISETP.LT.AND P5, PT, R246, c[0x0][0x178], !P3 ;  /* 0x00005e00f6007a0c */ /* 0x000fe20005fa1270 */
[----:B-1----:R-:W-:-:S10]  /*50960*/  IMAD.WIDE R40, R0, 0x4, R230 ;  /* 0x0000000400287825 */ /* 0x002fd400078e02e6 */
[----:B----4-:R1:W-:Y:S01]  /*50970*/  @P4 STG.E [R40.64], R234 ;  /* 0x000000ea28004986 */ /* 0x0103e2000c101908 */
[----:B------:R-:W-:Y:S02]  /*50980*/  ISETP.LT.AND P4, PT, R245, c[0x0][0x178], !P3 ;  /* 0x00005e00f5007a0c */ /* 0x000fe40005f81270 */
[----:B------:R-:W-:Y:S01]  /*50990*/  ISETP.LT.AND P3, PT, R244, c[0x0][0x178], !P3 ;  /* 0x00005e00f4007a0c */ /* 0x000fe20005f61270 */
[----:B-1----:R-:W-:-:S05]  /*509a0*/  IMAD.WIDE R40, R0, 0x4, R228 ;  /* 0x0000000400287825 */ /* 0x002fca00078e02e4 */
[----:B------:R1:W-:Y:S02]  /*509b0*/  @P5 STG.E [R40.64], R36 ;  /* 0x0000002428005986 */ /* 0x0003e4000c101908 */
[----:B-1----:R-:W-:-:S05]  /*509c0*/  IMAD.WIDE R40, R0, 0x4, R78 ;  /* 0x0000000400287825 */ /* 0x002fca00078e024e */
[----:B------:R1:W-:Y:S01]  /*509d0*/  @P4 STG.E [R40.64], R52 ;  /* 0x0000003428004986 */ /* 0x0003e2000c101908 */
[C---:B------:R-:W-:Y:S01]  /*509e0*/  IADD3 R3, R0.reuse, c[0x0][0x198], RZ ;  /* 0x0000660000037a10 */ /* 0x040fe20007ffe0ff */
[----:B-1----:R-:W-:-:S05]  /*509f0*/  IMAD.WIDE R40, R0, 0x4, R76 ;  /* 0x0000000400287825 */ /* 0x002fca00078e024c */
[----:B------:R1:W-:Y:S01]  /*50a00*/  @P3 STG.E [R40.64], R80 ;  /* 0x0000005028003986 */ /* 0x0003e2000c101908 */
[----:B------:R-:W-:Y:S02]  /*50a10*/  ISETP.LT.AND P3, PT, R247, c[0x0][0x178], !P2 ;  /* 0x00005e00f7007a0c */ /* 0x000fe40005761270 */
[----:B------:R-:W-:Y:S01]  /*50a20*/  ISETP.LT.AND P4, PT, R246, c[0x0][0x178], !P2 ;  /* 0x00005e00f6007a0c */ /* 0x000fe20005781270 */
[C---:B-1----:R-:W-:Y:S01]  /*50a30*/  IMAD.WIDE R40, R3.reuse, 0x4, R230 ;  /* 0x0000000403287825 */ /* 0x042fe200078e02e6 */
[----:B------:R-:W-:Y:S01]  /*50a40*/  IADD3 R0, R3, c[0x0][0x198], RZ ;  /* 0x0000660003007a10 */ /* 0x000fe20007ffe0ff */
[----:B------:R-:W2:Y:S08]  /*50a50*/  LDL.LU R80, [R1+0x1d54] ;  /* 0x001d540001507983 */ /* 0x000eb00000300800 */
[----:B------:R1:W-:Y:S01]  /*50a60*/  @P3 STG.E [R40.64], R235 ;  /* 0x000000eb28003986 */ /* 0x0003e2000c101908 */
[----:B------:R-:W-:-:S02]  /*50a70*/  ISETP.LT.AND P3, PT, R245, c[0x0][0x178], !P2 ;  /* 0x00005e00f5007a0c */ /* 0x000fc40005761270 */
[----:B------:R-:W-:Y:S01]  /*50a80*/  ISETP.LT.AND P2, PT, R244, c[0x0][0x178], !P2 ;  /* 0x00005e00f4007a0c */ /* 0x000fe20005741270 */
[----:B-1----:R-:W-:-:S05]  /*50a90*/  IMAD.WIDE R40, R3, 0x4, R228 ;  /* 0x0000000403287825 */ /* 0x002fca00078e02e4 */
[----:B------:R1:W-:Y:S01]  /*50aa0*/  @P4 STG.E [R40.64], R37 ;  /* 0x0000002528004986 */ /* 0x0003e2000c101908 */
[----:B------:R-:W-:Y:S01]  /*50ab0*/  ISETP.LT.AND P4, PT, R247, c[0x0][0x178], !P1 ;  /* 0x00005e00f7007a0c */ /* 0x000fe20004f81270 */
[----:B-1----:R-:W-:-:S05]  /*50ac0*/  IMAD.WIDE R36, R3, 0x4, R78 ;  /* 0x0000000403247825 */ /* 0x002fca00078e024e */
[----:B------:R1:W-:Y:S01]  /*50ad0*/  @P3 STG.E [R36.64], R53 ;  /* 0x0000003524003986 */ /* 0x0003e2000c101908 */
[----:B------:R-:W-:-:S04]  /*50ae0*/  IMAD.WIDE R40, R0, 0x4, R230 ;  /* 0x0000000400287825 */ /* 0x000fc800078e02e6 */
[----:B-1----:R-:W-:-:S05]  /*50af0*/  IMAD.WIDE R36, R3, 0x4, R76 ;  /* 0x0000000403247825 */ /* 0x002fca00078e024c */
[----:B------:R1:W-:Y:S04]  /*50b00*/  @P2 STG.E [R36.64], R81 ;  /* 0x0000005124002986 */ /* 0x0003e8000c101908 */
[----:B------:R4:W-:Y:S01]  /*50b10*/  @P4 STG.E [R40.64], R248 ;  /* 0x000000f828004986 */ /* 0x0009e2000c101908 */
[----:B---3--:R-:W-:-:S03]  /*50b20*/  ISETP.GE.AND P4, PT, R56, c[0x0][0x17c], PT ;  /* 0x00005f0038007a0c */ /* 0x008fc60003f86270 */
[----:B------:R-:W3:Y:S01]  /*50b30*/  LDL.LU R56, [R1+0x1d58] ;  /* 0x001d580001387983 */ /* 0x000ee20000300800 */
[----:B------:R-:W-:Y:S02]  /*50b40*/  ISETP.LT.AND P5, PT, R246, c[0x0][0x178], !P1 ;  /* 0x00005e00f6007a0c */ /* 0x000fe40004fa1270 */
[----:B------:R-:W-:Y:S01]  /*50b50*/  ISETP.LT.AND P6, PT, R245, c[0x0][0x178], !P1 ;  /* 0x00005e00f5007a0c */ /* 0x000fe20004fc1270 */
[----:B-1----:R-:W-:Y:S01]  /*50b60*/  IMAD.WIDE R36, R0, 0x4, R228 ;  /* 0x0000000400247825 */ /* 0x002fe200078e02e4 */
[----:B------:R-:W-:Y:S01]  /*50b70*/  ISETP.LT.AND P1, PT, R244, c[0x0][0x178], !P1 ;  /* 0x00005e00f4007a0c */ /* 0x000fe20004f21270 */
[----:B------:R-:W3:Y:S01]  /*50b80*/  LDL.LU R57, [R1+0x1d64] ;  /* 0x001d640001397983 */ /* 0x000ee20000300800 */
[----:B------:R-:W-:Y:S01]  /*50b90*/  ISETP.LT.AND P2, PT, R247, c[0x0][0x178], !P0 ;  /* 0x00005e00f7007a0c */ /* 0x000fe20004741270 */
[----:B----4-:R-:W-:Y:S01]  /*50ba0*/  IMAD.WIDE R40, R0, 0x4, R78 ;  /* 0x0000000400287825 */ /* 0x010fe200078e024e */
[----:B------:R-:W-:Y:S02]  /*50bb0*/  ISETP.LT.AND P3, PT, R246, c[0x0][0x178], !P0 ;  /* 0x00005e00f6007a0c */ /* 0x000fe40004761270 */
[----:B------:R-:W-:-:S03]  /*50bc0*/  IADD3 R3, R0, c[0x0][0x198], RZ ;  /* 0x0000660000037a10 */ /* 0x000fc60007ffe0ff */
[----:B------:R1:W-:Y:S01]  /*50bd0*/  @P5 STG.E [R36.64], R12 ;  /* 0x0000000c24005986 */ /* 0x0003e2000c101908 */
[----:B------:R-:W-:Y:S01]  /*50be0*/  ISETP.LT.AND P5, PT, R245, c[0x0][0x178], !P0 ;  /* 0x00005e00f5007a0c */ /* 0x000fe200047a1270 */
[----:B------:R-:W-:Y:S01]  /*50bf0*/  IMAD.WIDE R52, R3, 0x4, R228 ;  /* 0x0000000403347825 */ /* 0x000fe200078e02e4 */
[----:B------:R-:W-:Y:S01]  /*50c00*/  ISETP.LT.AND P0, PT, R244, c[0x0][0x178], !P0 ;  /* 0x00005e00f4007a0c */ /* 0x000fe20004701270 */
[----:B------:R4:W-:Y:S01]  /*50c10*/  @P6 STG.E [R40.64], R48 ;  /* 0x0000003028006986 */ /* 0x0009e2000c101908 */
[----:B------:R-:W-:Y:S01]  /*50c20*/  ISETP.LT.AND P6, PT, R247, c[0x0][0x178], !P4 ;  /* 0x00005e00f7007a0c */ /* 0x000fe200067c1270 */
[----:B-1----:R-:W-:-:S04]  /*50c30*/  IMAD.WIDE R36, R0, 0x4, R76 ;  /* 0x0000000400247825 */ /* 0x002fc800078e024c */
[C---:B----4-:R-:W-:Y:S01]  /*50c40*/  IMAD.WIDE R40, R3.reuse, 0x4, R230 ;  /* 0x0000000403287825 */ /* 0x050fe200078e02e6 */
[----:B------:R1:W-:Y:S01]  /*50c50*/  @P1 STG.E [R36.64], R64 ;  /* 0x0000004024001986 */ /* 0x0003e2000c101908 */
[----:B------:R-:W-:Y:S02]  /*50c60*/  IADD3 R0, R3, c[0x0][0x198], RZ ;  /* 0x0000660003007a10 */ /* 0x000fe40007ffe0ff */
[----:B------:R-:W-:Y:S01]  /*50c70*/  ISETP.LT.AND P1, PT, R246, c[0x0][0x178], !P4 ;  /* 0x00005e00f6007a0c */ /* 0x000fe20006721270 */
[----:B------:R4:W-:Y:S04]  /*50c80*/  @P2 STG.E [R40.64], R249 ;  /* 0x000000f928002986 */ /* 0x0009e8000c101908 */
[----:B------:R4:W-:Y:S01]  /*50c90*/  @P3 STG.E [R52.64], R13 ;  /* 0x0000000d34003986 */ /* 0x0009e2000c101908 */
[----:B------:R-:W-:Y:S01]  /*50ca0*/  ISETP.LT.AND P3, PT, R245, c[0x0][0x178], !P4 ;  /* 0x00005e00f5007a0c */ /* 0x000fe20006761270 */
[----:B-1----:R-:W-:-:S02]  /*50cb0*/  IMAD.WIDE R36, R3, 0x4, R76 ;  /* 0x0000000403247825 */ /* 0x002fc400078e024c */
[----:B------:R-:W3:Y:S02]  /*50cc0*/  LDL.LU R48, [R1+0x1d70] ;  /* 0x001d700001307983 */ /* 0x000ee40000300800 */
[----:B----4-:R-:W-:-:S04]  /*50cd0*/  IMAD.WIDE R40, R0, 0x4, R230 ;  /* 0x0000000400287825 */ /* 0x010fc800078e02e6 */
[----:B------:R-:W-:Y:S01]  /*50ce0*/  IMAD.WIDE R12, R3, 0x4, R78 ;  /* 0x00000004030c7825 */ /* 0x000fe200078e024e */
[----:B------:R-:W-:-:S04]  /*50cf0*/  ISETP.LT.AND P4, PT, R244, c[0x0][0x178], !P4 ;  /* 0x00005e00f4007a0c */ /* 0x000fc80006781270 */
[----:B------:R1:W-:Y:S04]  /*50d00*/  @P5 STG.E [R12.64], R49 ;  /* 0x000000310c005986 */ /* 0x0003e8000c101908 */
[----:B------:R4:W-:Y:S01]  /*50d10*/  @P0 STG.E [R36.64], R65 ;  /* 0x0000004124000986 */ /* 0x0009e2000c101908 */
[----:B------:R-:W-:-:S03]  /*50d20*/  IADD3 R3, R0, c[0x0][0x198], RZ ;  /* 0x0000660000037a10 */ /* 0x000fc60007ffe0ff */
[----:B------:R4:W-:Y:S01]  /*50d30*/  @P6 STG.E [R40.64], R240 ;  /* 0x000000f028006986 */ /* 0x0009e2000c101908 */
[----:B-1----:R-:W-:-:S04]  /*50d40*/  IMAD.WIDE R12, R0, 0x4, R228 ;  /* 0x00000004000c7825 */ /* 0x002fc800078e02e4 */
[----:B----4-:R-:W-:Y:S01]  /*50d50*/  IMAD.WIDE R36, R0, 0x4, R78 ;  /* 0x0000000400247825 */ /* 0x010fe200078e024e */
[----:B------:R1:W-:Y:S04]  /*50d60*/  @P1 STG.E [R12.64], R8 ;  /* 0x000000080c001986 */ /* 0x0003e8000c101908 */
[----:B------:R4:W-:Y:S01]  /*50d70*/  @P3 STG.E [R36.64], R44 ;  /* 0x0000002c24003986 */ /* 0x0009e2000c101908 */
[----:B------:R-:W-:-:S04]  /*50d80*/  IMAD.WIDE R40, R3, 0x4, R228 ;  /* 0x0000000403287825 */ /* 0x000fc800078e02e4 */
[----:B-1----:R-:W-:-:S04]  /*50d90*/  IMAD.WIDE R12, R0, 0x4, R76 ;  /* 0x00000004000c7825 */ /* 0x002fc800078e024c */
[----:B----4-:R-:W-:Y:S01]  /*50da0*/  IMAD.WIDE R36, R3, 0x4, R230 ;  /* 0x0000000403247825 */ /* 0x010fe200078e02e6 */
[----:B------:R-:W-:Y:S01]  /*50db0*/  @P4 STG.E [R12.64], R60 ;  /* 0x0000003c0c004986 */ /* 0x000fe2000c101908 */
[----:B--2---:R-:W-:-:S04]  /*50dc0*/  ISETP.GE.AND P2, PT, R80, c[0x0][0x17c], PT ;  /* 0x00005f0050007a0c */ /* 0x004fc80003f46270 */
[----:B------:R-:W-:Y:S02]  /*50dd0*/  ISETP.LT.AND P5, PT, R247, c[0x0][0x178], !P2 ;  /* 0x00005e00f7007a0c */ /* 0x000fe400057a1270 */
[----:B------:R-:W-:Y:S02]  /*50de0*/  ISETP.LT.AND P6, PT, R246, c[0x0][0x178], !P2 ;  /* 0x00005e00f6007a0c */ /* 0x000fe400057c1270 */
[----:B------:R-:W-:-:S09]  /*50df0*/  ISETP.LT.AND P3, PT, R245, c[0x0][0x178], !P2 ;  /* 0x00005e00f5007a0c */ /* 0x000fd20005761270 */
[----:B------:R-:W-:Y:S04]  /*50e00*/  @P5 STG.E [R36.64], R241 ;  /* 0x000000f124005986 */ /* 0x000fe8000c101908 */
[----:B------:R1:W-:Y:S02]  /*50e10*/  @P6 STG.E [R40.64], R9 ;  /* 0x0000000928006986 */ /* 0x0003e4000c101908 */
[----:B-1----:R-:W-:-:S05]  /*50e20*/  IMAD.WIDE R8, R3, 0x4, R78 ;  /* 0x0000000403087825 */ /* 0x002fca00078e024e */
[----:B------:R1:W-:Y:S01]  /*50e30*/  @P3 STG.E [R8.64], R45 ;  /* 0x0000002d08003986 */ /* 0x0003e2000c101908 */
[----:B---3--:R-:W-:-:S03]  /*50e40*/  ISETP.GE.AND P0, PT, R56, c[0x0][0x17c], PT ;  /* 0x00005f0038007a0c */ /* 0x008fc60003f06270 */
[----:B------:R-:W2:Y:S04]  /*50e50*/  LDL.LU R56, [R1+0x38] ;  /* 0x0000380001387983 */ /* 0x000ea80000300800 */
[----:B------:R-:W3:Y:S04]  /*50e60*/  LDL.LU R236, [R1+0x3c] ;  /* 0x00003c0001ec7983 */ /* 0x000ee80000300800 */
[----:B-1----:R-:W4:Y:S04]  /*50e70*/  LDL.LU R45, [R1+0x1d88] ;  /* 0x001d8800012d7983 */ /* 0x002f280000300800 */
[----:B------:R-:W3:Y:S04]  /*50e80*/  LDL.LU R234, [R1+0x18] ;  /* 0x0000180001ea7983 */ /* 0x000ee80000300800 */
[----:B------:R-:W3:Y:S04]  /*50e90*/  LDL.LU R44, [R1+0x1d84] ;  /* 0x001d8400012c7983 */ /* 0x000ee80000300800 */
[----:B------:R-:W3:Y:S01]  /*50ea0*/  LDL.LU R41, [R1+0x1d98] ;  /* 0x001d980001297983 */ /* 0x000ee20000300800 */
[----:B------:R-:W-:-:S03]  /*50eb0*/  ISETP.LT.AND P2, PT, R244, c[0x0][0x178], !P2 ;  /* 0x00005e00f4007a0c */ /* 0x000fc60005741270 */
[----:B------:R-:W4:Y:S04]  /*50ec0*/  LDL.LU R235, [R1+0x1c] ;  /* 0x00001c0001eb7983 */ /* 0x000f280000300800 */
[----:B------:R-:W4:Y:S01]  /*50ed0*/  LDL.LU R40, [R1+0x1da0] ;  /* 0x001da00001287983 */ /* 0x000f220000300800 */
[----:B------:R-:W-:Y:S01]  /*50ee0*/  ISETP.LT.AND P4, PT, R247, c[0x0][0x178], !P0 ;  /* 0x00005e00f7007a0c */ /* 0x000fe20004781270 */
[C---:B------:R-:W-:Y:S01]  /*50ef0*/  IMAD.WIDE R12, R3.reuse, 0x4, R76 ;  /* 0x00000004030c7825 */ /* 0x040fe200078e024c */
[----:B------:R-:W-:Y:S02]  /*50f00*/  ISETP.LT.AND P5, PT, R246, c[0x0][0x178], !P0 ;  /* 0x00005e00f6007a0c */ /* 0x000fe400047a1270 */
[----:B------:R-:W-:Y:S02]  /*50f10*/  IADD3 R3, R3, c[0x0][0x198], RZ ;  /* 0x0000660003037a10 */ /* 0x000fe40007ffe0ff */
[----:B------:R-:W-:Y:S01]  /*50f20*/  ISETP.LT.AND P6, PT, R245, c[0x0][0x178], !P0 ;  /* 0x00005e00f5007a0c */ /* 0x000fe200047c1270 */
[----:B------:R1:W-:Y:S01]  /*50f30*/  @P2 STG.E [R12.64], R61 ;  /* 0x0000003d0c002986 */ /* 0x0003e2000c101908 */
[----:B------:R-:W-:Y:S01]  /*50f40*/  ISETP.LT.AND P0, PT, R244, c[0x0][0x178], !P0 ;  /* 0x00005e00f4007a0c */ /* 0x000fe20004701270 */
[----:B------:R-:W-:Y:S01]  /*50f50*/  IMAD.WIDE R8, R3, 0x4, R230 ;  /* 0x0000000403087825 */ /* 0x000fe200078e02e6 */
[----:B------:R-:W-:-:S03]  /*50f60*/  ISETP.GE.AND P1, PT, R57, c[0x0][0x17c], PT ;  /* 0x00005f0039007a0c */ /* 0x000fc60003f26270 */
[----:B------:R-:W-:Y:S01]  /*50f70*/  IMAD.WIDE R36, R3, 0x4, R78 ;  /* 0x0000000403247825 */ /* 0x000fe200078e024e */
[----:B------:R-:W-:-:S03]  /*50f80*/  ISETP.LT.AND P2, PT, R247, c[0x0][0x178], !P1 ;  /* 0x00005e00f7007a0c */ /* 0x000fc60004f41270 */
[C---:B-1----:R-:W-:Y:S01]  /*50f90*/  IMAD.WIDE R12, R3.reuse, 0x4, R228 ;  /* 0x00000004030c7825 */ /* 0x042fe200078e02e4 */
[----:B------:R-:W-:Y:S02]  /*50fa0*/  ISETP.GE.AND P3, PT, R48, c[0x0][0x17c], PT ;  /* 0x00005f0030007a0c */ /* 0x000fe40003f66270 */
[----:B------:R-:W-:Y:S01]  /*50fb0*/  IADD3 R0, R3, c[0x0][0x198], RZ ;  /* 0x0000660003007a10 */ /* 0x000fe20007ffe0ff */
[----:B--2---:R1:W-:Y:S01]  /*50fc0*/  @P4 STG.E [R8.64], R56 ;  /* 0x0000003808004986 */ /* 0x0043e2000c101908 */
[----:B------:R-:W-:-:S03]  /*50fd0*/  ISETP.LT.AND P4, PT, R246, c[0x0][0x178], !P1 ;  /* 0x00005e00f6007a0c */ /* 0x000fc60004f81270 */
[----:B------:R2:W-:Y:S01]  /*50fe0*/  @P5 STG.E [R12.64], R238 ;  /* 0x000000ee0c005986 */ /* 0x0005e2000c101908 */
[----:B------:R-:W-:Y:S02]  /*50ff0*/  ISETP.LT.AND P5, PT, R245, c[0x0][0x178], !P1 ;  /* 0x00005e00f5007a0c */ /* 0x000fe40004fa1270 */
[----:B------:R-:W-:Y:S01]  /*51000*/  ISETP.LT.AND P1, PT, R244, c[0x0][0x178], !P1 ;  /* 0x00005e00f4007a0c */ /* 0x000fe20004f21270 */
[----:B------:R3:W-:Y:S01]  /*51010*/  @P6 STG.E [R36.64], R42 ;  /* 0x0000002a24006986 */ /* 0x0007e2000c101908 */
[----:B-1----:R-:W-:Y:S01]  /*51020*/  IMAD.WIDE R8, R3, 0x4, R76 ;  /* 0x0000000403087825 */ /* 0x002fe200078e024c */
[----:B------:R-:W-:-:S03]  /*51030*/  ISETP.LT.AND P6, PT, R247, c[0x0][0x178], !P3 ;  /* 0x00005e00f7007a0c */ /* 0x000fc60005fc1270 */
[----:B--2---:R-:W-:Y:S01]  /*51040*/  IMAD.WIDE R12, R0, 0x4, R230 ;  /* 0x00000004000c7825 */ /* 0x004fe200078e02e6 */
[----:B------:R1:W-:Y:S01]  /*51050*/  @P0 STG.E [R8.64], R58 ;  /* 0x0000003a08000986 */ /* 0x0003e2000c101908 */
[----:B------:R-:W-:Y:S02]  /*51060*/  ISETP.LT.AND P0, PT, R246, c[0x0][0x178], !P3 ;  /* 0x00005e00f6007a0c */ /* 0x000fe40005f01270 */
[C---:B---3--:R-:W-:Y:S01]  /*51070*/  IMAD.WIDE R36, R0.reuse, 0x4, R228 ;  /* 0x0000000400247825 */ /* 0x048fe200078e02e4 */
[C---:B------:R-:W-:Y:S01]  /*51080*/  IADD3 R3, R0.reuse, c[0x0][0x198], RZ ;  /* 0x0000660000037a10 */ /* 0x040fe20007ffe0ff */
[----:B------:R2:W-:Y:S02]  /*51090*/  @P2 STG.E [R12.64], R236 ;  /* 0x000000ec0c002986 */ /* 0x0005e4000c101908 */
[C---:B-1----:R-:W-:Y:S02]  /*510a0*/  IMAD.WIDE R8, R0.reuse, 0x4, R78 ;  /* 0x0000000400087825 */ /* 0x042fe400078e024e */
[----:B------:R1:W-:Y:S02]  /*510b0*/  @P4 STG.E [R36.64], R239 ;  /* 0x000000ef24004986 */ /* 0x0003e4000c101908 */
[----:B--2---:R-:W-:-:S02]  /*510c0*/  IMAD.WIDE R12, R0, 0x4, R76 ;  /* 0x00000004000c7825 */ /* 0x004fc400078e024c */
[----:B------:R2:W-:Y:S02]  /*510d0*/  @P5 STG.E [R8.64], R43 ;  /* 0x0000002b08005986 */ /* 0x0005e4000c101908 */
[C---:B-1----:R-:W-:Y:S02]  /*510e0*/  IMAD.WIDE R36, R3.reuse, 0x4, R230 ;  /* 0x0000000403247825 */ /* 0x042fe400078e02e6 */
[----:B------:R1:W-:Y:S02]  /*510f0*/  @P1 STG.E [R12.64], R59 ;  /* 0x0000003b0c001986 */ /* 0x0003e4000c101908 */
[----:B--2---:R-:W-:Y:S02]  /*51100*/  IMAD.WIDE R8, R3, 0x4, R228 ;  /* 0x0000000403087825 */ /* 0x004fe400078e02e4 */
[----:B------:R-:W-:Y:S04]  /*51110*/  @P6 STG.E [R36.64], R234 ;  /* 0x000000ea24006986 */ /* 0x000fe8000c101908 */
[----:B------:R2:W-:Y:S01]  /*51120*/  @P0 STG.E [R8.64], R38 ;  /* 0x0000002608000986 */ /* 0x0005e2000c101908 */
[----:B------:R-:W-:-:S03]  /*51130*/  ISETP.GE.AND P0, PT, R41, c[0x0][0x17c], PT ;  /* 0x00005f0029007a0c */ /* 0x000fc60003f06270 */
[----:B------:R-:W3:Y:S01]  /*51140*/  LDL.LU R41, [R1+0x1db8] ;  /* 0x001db80001297983 */ /* 0x000ee20000300800 */
[----:B------:R-:W-:Y:S01]  /*51150*/  ISETP.LT.AND P4, PT, R245, c[0x0][0x178], !P3 ;  /* 0x00005e00f5007a0c */ /* 0x000fe20005f81270 */
[----:B-1----:R-:W-:Y:S01]  /*51160*/  IMAD.WIDE R12, R3, 0x4, R78 ;  /* 0x00000004030c7825 */ /* 0x002fe200078e024e */
[----:B----4-:R-:W-:Y:S02]  /*51170*/  ISETP.GE.AND P2, PT, R45, c[0x0][0x17c], PT ;  /* 0x00005f002d007a0c */ /* 0x010fe40003f46270 */
[----:B------:R-:W-:Y:S02]  /*51180*/  ISETP.LT.AND P3, PT, R244, c[0x0][0x178], !P3 ;  /* 0x00005e00f4007a0c */ /* 0x000fe40005f61270 */
[----:B------:R-:W-:Y:S02]  /*51190*/  ISETP.LT.AND P5, PT, R247, c[0x0][0x178], !P2 ;  /* 0x00005e00f7007a0c */ /* 0x000fe400057a1270 */
[----:B------:R-:W-:Y:S01]  /*511a0*/  ISETP.LT.AND P6, PT, R246, c[0x0][0x178], !P2 ;  /* 0x00005e00f6007a0c */ /* 0x000fe200057c1270 */
[C---:B--2---:R-:W-:Y:S01]  /*511b0*/  IMAD.WIDE R8, R3.reuse, 0x4, R76 ;  /* 0x0000000403087825 */ /* 0x044fe200078e024c */
[----:B------:R-:W-:-:S03]  /*511c0*/  IADD3 R0, R3, c[0x0][0x198], RZ ;  /* 0x0000660003007a10 */ /* 0x000fc60007ffe0ff */
[----:B------:R1:W-:Y:S01]  /*511d0*/  @P4 STG.E [R12.64], R54 ;  /* 0x000000360c004986 */ /* 0x0003e2000c101908 */
[----:B------:R-:W-:Y:S01]  /*511e0*/  ISETP.LT.AND P4, PT, R245, c[0x0][0x178], !P2 ;  /* 0x00005e00f5007a0c */ /* 0x000fe20005781270 */
[C---:B------:R-:W-:Y:S02]  /*511f0*/  IMAD.WIDE R36, R0.reuse, 0x4, R228 ;  /* 0x0000000400247825 */ /* 0x040fe400078e02e4 */
[----:B------:R2:W-:Y:S02]  /*51200*/  @P3 STG.E [R8.64], R82 ;  /* 0x0000005208003986 */ /* 0x0005e4000c101908 */
[----:B-1----:R-:W-:-:S04]  /*51210*/  IMAD.WIDE R12, R0, 0x4, R230 ;  /* 0x00000004000c7825 */ /* 0x002fc800078e02e6 */
[----:B--2---:R-:W-:Y:S01]  /*51220*/  IMAD.WIDE R8, R0, 0x4, R78 ;  /* 0x0000000400087825 */ /* 0x004fe200078e024e */
[----:B------:R1:W-:Y:S04]  /*51230*/  @P5 STG.E [R12.64], R235 ;  /* 0x000000eb0c005986 */ /* 0x0003e8000c101908 */
[----:B------:R2:W-:Y:S04]  /*51240*/  @P6 STG.E [R36.64], R39 ;  /* 0x0000002724006986 */ /* 0x0005e8000c101908 */
[----:B------:R4:W-:Y:S01]  /*51250*/  @P4 STG.E [R8.64], R55 ;  /* 0x0000003708004986 */ /* 0x0009e2000c101908 */
[----:B------:R-:W-:-:S03]  /*51260*/  ISETP.GE.AND P4, PT, R40, c[0x0][0x17c], PT ;  /* 0x00005f0028007a0c */ /* 0x000fc60003f86270 */
[----:B------:R-:W3:Y:S01]  /*51270*/  LDL.LU R40, [R1+0x1db4] ;  /* 0x001db40001287983 */ /* 0x000ee20000300800 */
[----:B------:R-:W-:Y:S02]  /*51280*/  ISETP.GE.AND P1, PT, R44, c[0x0][0x17c], PT ;  /* 0x00005f002c007a0c */ /* 0x000fe40003f26270 */
[----:B------:R-:W-:Y:S01]  /*51290*/  ISETP.LT.AND P2, PT, R244, c[0x0][0x178], !P2 ;  /* 0x00005e00f4007a0c */ /* 0x000fe20005741270 */
[C---:B-1----:R-:W-:Y:S01]  /*512a0*/  IMAD.WIDE R12, R0.reuse, 0x4, R76 ;  /* 0x00000004000c7825 */ /* 0x042fe200078e024c */
[----:B------:R-:W-:Y:S01]  /*512b0*/  ISETP.LT.AND P3, PT, R247, c[0x0][0x178], !P1 ;  /* 0x00005e00f7007a0c */ /* 0x000fe20004f61270 */
[----:B--2---:R-:W2:Y:S01]  /*512c0*/  LDL.LU R39, [R1+0x1dc8] ;  /* 0x001dc80001277983 */ /* 0x004ea20000300800 */
[----:B------:R-:W-:Y:S02]  /*512d0*/  IADD3 R0, R0, c[0x0][0x198], RZ ;  /* 0x0000660000007a10 */ /* 0x000fe40007ffe0ff */
[----:B------:R-:W-:Y:S01]  /*512e0*/  ISETP.LT.AND P5, PT, R246, c[0x0][0x178], !P1 ;  /* 0x00005e00f6007a0c */ /* 0x000fe20004fa1270 */
[----:B------:R-:W2:Y:S01]  /*512f0*/  LDL.LU R38, [R1+0x1dd0] ;  /* 0x001dd00001267983 */ /* 0x000ea20000300800 */
[----:B------:R-:W-:Y:S01]  /*51300*/  ISETP.LT.AND P6, PT, R245, c[0x0][0x178], !P1 ;  /* 0x00005e00f5007a0c */ /* 0x000fe20004fc1270 */
[----:B----4-:R-:W-:Y:S01]  /*51310*/  IMAD.WIDE R8, R0, 0x4, R230 ;  /* 0x0000000400087825 */ /* 0x010fe200078e02e6 */
[----:B------:R-:W-:-:S03]  /*51320*/  ISETP.LT.AND P1, PT, R244, c[0x0][0x178], !P1 ;  /* 0x00005e00f4007a0c */ /* 0x000fc60004f21270 */
[----:B------:R1:W-:Y:S01]  /*51330*/  @P2 STG.E [R12.64], R83 ;  /* 0x000000530c002986 */ /* 0x0003e2000c101908 */
[----:B------:R-:W-:Y:S01]  /*51340*/  ISETP.LT.AND P2, PT, R247, c[0x0][0x178], !P0 ;  /* 0x00005e00f7007a0c */ /* 0x000fe20004741270 */
[----:B------:R-:W-:Y:S02]  /*51350*/  IMAD.WIDE R36, R0, 0x4, R78 ;  /* 0x0000000400247825 */ /* 0x000fe400078e024e */
[----:B------:R4:W-:Y:S01]  /*51360*/  @P3 STG.E [R8.64], R250 ;  /* 0x000000fa08003986 */ /* 0x0009e2000c101908 */
[----:B------:R-:W-:Y:S02]  /*51370*/  ISETP.LT.AND P3, PT, R246, c[0x0][0x178], !P0 ;  /* 0x00005e00f6007a0c */ /* 0x000fe40004761270 */
[C---:B------:R-:W-:Y:S01]  /*51380*/  IADD3 R3, R0.reuse, c[0x0][0x198], RZ ;  /* 0x0000660000037a10 */ /* 0x040fe20007ffe0ff */
[----:B-1----:R-:W-:-:S05]  /*51390*/  IMAD.WIDE R12, R0, 0x4, R228 ;  /* 0x00000004000c7825 */ /* 0x002fca00078e02e4 */
[----:B------:R1:W-:Y:S01]  /*513a0*/  @P5 STG.E [R12.64], R14 ;  /* 0x0000000e0c005986 */ /* 0x0003e2000c101908 */
[----:B------:R-:W-:Y:S01]  /*513b0*/  ISETP.LT.AND P5, PT, R245, c[0x0][0x178], !P0 ;  /* 0x00005e00f5007a0c */ /* 0x000fe200047a1270 */
[----:B----4-:R-:W-:Y:S01]  /*513c0*/  IMAD.WIDE R8, R0, 0x4, R76 ;  /* 0x0000000400087825 */ /* 0x010fe200078e024c */
[----:B------:R-:W-:Y:S01]  /*513d0*/  ISETP.LT.AND P0, PT, R244, c[0x0][0x178], !P0 ;  /* 0x00005e00f4007a0c */ /* 0x000fe20004701270 */
[----:B------:R4:W-:Y:S01]  /*513e0*/  @P6 STG.E [R36.64], R50 ;  /* 0x0000003224006986 */ /* 0x0009e2000c101908 */
[----:B------:R-:W-:Y:S02]  /*513f0*/  ISETP.LT.AND P6, PT, R247, c[0x0][0x178], !P4 ;  /* 0x00005e00f7007a0c */ /* 0x000fe400067c1270 */
[C---:B------:R-:W-:Y:S01]  /*51400*/  IADD3 R0, R3.reuse, c[0x0][0x198], RZ ;  /* 0x0000660003007a10 */ /* 0x040fe20007ffe0ff */
[----:B------:R4:W-:Y:S01]  /*51410*/  @P1 STG.E [R8.64], R66 ;  /* 0x0000004208001986 */ /* 0x0009e2000c101908 */
[----:B-1----:R-:W-:-:S04]  /*51420*/  IMAD.WIDE R12, R3, 0x4, R230 ;  /* 0x00000004030c7825 */ /* 0x002fc800078e02e6 */
[C---:B----4-:R-:W-:Y:S01]  /*51430*/  IMAD.WIDE R36, R3.reuse, 0x4, R228 ;  /* 0x0000000403247825 */ /* 0x050fe200078e02e4 */
[----:B------:R1:W-:Y:S01]  /*51440*/  @P2 STG.E [R12.64], R251 ;  /* 0x000000fb0c002986 */ /* 0x0003e2000c101908 */
[----:B------:R-:W-:Y:S02]  /*51450*/  ISETP.LT.AND P1, PT, R246, c[0x0][0x178], !P4 ;  /* 0x00005e00f6007a0c */ /* 0x000fe40006721270 */
[----:B------:R-:W-:Y:S01]  /*51460*/  IMAD.WIDE R8, R3, 0x4, R78 ;  /* 0x0000000403087825 */ /* 0x000fe200078e024e */
[----:B------:R4:W-:Y:S01]  /*51470*/  @P3 STG.E [R36.64], R15 ;  /* 0x0000000f24003986 */ /* 0x0009e2000c101908 */
[----:B------:R-:W-:Y:S02]  /*51480*/  ISETP.LT.AND P3, PT, R245, c[0x0][0x178], !P4 ;  /* 0x00005e00f5007a0c */ /* 0x000fe40006761270 */
[----:B------:R-:W-:Y:S01]  /*51490*/  ISETP.LT.AND P4, PT, R244, c[0x0][0x178], !P4 ;  /* 0x00005e00f4007a0c */ /* 0x000fe20006781270 */
[----:B------:R4:W-:Y:S01]  /*514a0*/  @P5 STG.E [R8.64], R51 ;  /* 0x0000003308005986 */ /* 0x0009e2000c101908 */
[----:B-1----:R-:W-:-:S04]  /*514b0*/  IMAD.WIDE R12, R3, 0x4, R76 ;  /* 0x00000004030c7825 */ /* 0x002fc800078e024c */
[C---:B----4-:R-:W-:Y:S01]  /*514c0*/  IMAD.WIDE R14, R0.reuse, 0x4, R230 ;  /* 0x00000004000e7825 */ /* 0x050fe200078e02e6 */
[----:B------:R-:W4:Y:S04]  /*514d0*/  LDL.LU R37, [R1+0x1de8] ;  /* 0x001de80001257983 */ /* 0x000f280000300800 */
[----:B------:R1:W-:Y:S01]  /*514e0*/  @P0 STG.E [R12.64], R67 ;  /* 0x000000430c000986 */ /* 0x0003e2000c101908 */
[----:B------:R-:W-:-:S03]  /*514f0*/  IMAD.WIDE R8, R0, 0x4, R228 ;  /* 0x0000000400087825 */ /* 0x000fc600078e02e4 */
[----:B------:R1:W-:Y:S01]  /*51500*/  @P6 STG.E [R14.64], R242 ;  /* 0x000000f20e006986 */ /* 0x0003e2000c101908 */
[----:B------:R-:W-:-:S03]  /*51510*/  IADD3 R3, R0, c[0x0][0x198], RZ ;  /* 0x0000660000037a10 */ /* 0x000fc60007ffe0ff */
[----:B------:R1:W-:Y:S02]  /*51520*/  @P1 STG.E [R8.64], R10 ;  /* 0x0000000a08001986 */ /* 0x0003e4000c101908 */
[----:B-1----:R-:W-:Y:S02]  /*51530*/  IMAD.WIDE R12, R0, 0x4, R78 ;  /* 0x00000004000c7825 */ /* 0x002fe400078e024e */
[----:B------:R-:W4:Y:S04]  /*51540*/  LDL.LU R36, [R1+0x1de4] ;  /* 0x001de40001247983 */ /* 0x000f280000300800 */
[----:B------:R1:W-:Y:S01]  /*51550*/  @P3 STG.E [R12.64], R46 ;  /* 0x0000002e0c003986 */ /* 0x0003e2000c101908 */
[----:B------:R-:W-:-:S04]  /*51560*/  IMAD.WIDE R14, R3, 0x4, R228 ;  /* 0x00000004030e7825 */ /* 0x000fc800078e02e4 */
[----:B------:R-:W-:-:S04]  /*51570*/  IMAD.WIDE R8, R0, 0x4, R76 ;  /* 0x0000000400087825 */ /* 0x000fc800078e024c */
[----:B-1----:R-:W-:Y:S01]  /*51580*/  IMAD.WIDE R12, R3, 0x4, R230 ;  /* 0x00000004030c7825 */ /* 0x002fe200078e02e6 */
[----:B------:R-:W-:Y:S01]  /*51590*/  @P4 STG.E [R8.64], R62 ;  /* 0x0000003e08004986 */ /* 0x000fe2000c101908 */
[----:B---3--:R-:W-:-:S04]  /*515a0*/  ISETP.GE.AND P2, PT, R41, c[0x0][0x17c], PT ;  /* 0x00005f0029007a0c */ /* 0x008fc80003f46270 */
[----:B------:R-:W-:Y:S02]  /*515b0*/  ISETP.LT.AND P5, PT, R247, c[0x0][0x178], !P2 ;  /* 0x00005e00f7007a0c */ /* 0x000fe400057a1270 */
[----:B------:R-:W-:-:S11]  /*515c0*/  ISETP.LT.AND P6, PT, R246, c[0x0][0x178], !P2 ;  /* 0x00005e00f6007a0c */ /* 0x000fd600057c1270 */
[----:B------:R-:W-:Y:S04]  /*515d0*/  @P5 STG.E [R12.64], R243 ;  /* 0x000000f30c005986 */ /* 0x000fe8000c101908 */
[----:B------:R1:W-:Y:S04]  /*515e0*/  @P6 STG.E [R14.64], R11 ;  /* 0x0000000b0e006986 */ /* 0x0003e8000c101908 */
[----:B-1----:R-:W3:Y:S04]  /*515f0*/  LDL.LU R14, [R1+0x1df8] ;  /* 0x001df800010e7983 */ /* 0x002ee80000300800 */
[----:B------:R-:W3:Y:S01]  /*51600*/  LDL.LU R0, [R1+0x1e00] ;  /* 0x001e000001007983 */ /* 0x000ee20000300800 */
[----:B------:R-:W-:-:S02]  /*51610*/  ISETP.LT.AND P3, PT, R245, c[0x0][0x178], !P2 ;  /* 0x00005e00f5007a0c */ /* 0x000fc40005761270 */
[----:B------:R-:W-:Y:S02]  /*51620*/  ISETP.LT.AND P2, PT, R244, c[0x0][0x178], !P2 ;  /* 0x00005e00f4007a0c */ /* 0x000fe40005741270 */
[----:B------:R-:W-:Y:S01]  /*51630*/  ISETP.GE.AND P0, PT, R40, c[0x0][0x17c], PT ;  /* 0x00005f0028007a0c */ /* 0x000fe20003f06270 */
[----:B------:R-:W-:-:S03]  /*51640*/  IMAD.WIDE R8, R3, 0x4, R78 ;  /* 0x0000000403087825 */ /* 0x000fc600078e024e */
[----:B------:R-:W-:Y:S01]  /*51650*/  ISETP.LT.AND P4, PT, R247, c[0x0][0x178], !P0 ;  /* 0x00005e00f7007a0c */ /* 0x000fe20004781270 */
[C---:B------:R-:W-:Y:S01]  /*51660*/  IMAD.WIDE R10, R3.reuse, 0x4, R76 ;  /* 0x00000004030a7825 */ /* 0x040fe200078e024c */
[----:B------:R-:W-:Y:S02]  /*51670*/  IADD3 R3, R3, c[0x0][0x198], RZ ;  /* 0x0000660003037a10 */ /* 0x000fe40007ffe0ff */
[----:B------:R-:W-:Y:S01]  /*51680*/  ISETP.LT.AND P5, PT, R246, c[0x0][0x178], !P0 ;  /* 0x00005e00f6007a0c */ /* 0x000fe200047a1270 */
[----:B------:R1:W-:Y:S01]  /*51690*/  @P3 STG.E [R8.64], R47 ;  /* 0x0000002f08003986 */ /* 0x0003e2000c101908 */
[----:B------:R-:W-:Y:S02]  /*516a0*/  ISETP.LT.AND P6, PT, R245, c[0x0][0x178], !P0 ;  /* 0x00005e00f5007a0c */ /* 0x000fe400047c1270 */
[----:B--2---:R-:W-:Y:S01]  /*516b0*/  ISETP.GE.AND P1, PT, R39, c[0x0][0x17c], PT ;  /* 0x00005f0027007a0c */ /* 0x004fe20003f26270 */
[----:B------:R2:W-:Y:S01]  /*516c0*/  @P2 STG.E [R10.64], R63 ;  /* 0x0000003f0a002986 */ /* 0x0005e2000c101908 */
[----:B------:R-:W-:-:S02]  /*516d0*/  ISETP.LT.AND P0, PT, R244, c[0x0][0x178], !P0 ;  /* 0x00005e00f4007a0c */ /* 0x000fc40004701270 */
[----:B------:R-:W-:Y:S01]  /*516e0*/  ISETP.LT.AND P2, PT, R247, c[0x0][0x178], !P1 ;  /* 0x00005e00f7007a0c */ /* 0x000fe20004f41270 */
[C---:B-1----:R-:W-:Y:S01]  /*516f0*/  IMAD.WIDE R8, R3.reuse, 0x4, R230 ;  /* 0x0000000403087825 */ /* 0x042fe200078e02e6 */
[----:B------:R-:W-:-:S04]  /*51700*/  IADD3 R15, R3, c[0x0][0x198], RZ ;  /* 0x00006600030f7a10 */ /* 0x000fc80007ffe0ff */
[----:B------:R1:W-:Y:S01]  /*51710*/  @P4 STG.E [R8.64], R112 ;  /* 0x0000007008004986 */ /* 0x0003e2000c101908 */
[----:B------:R-:W-:Y:S01]  /*51720*/  ISETP.LT.AND P4, PT, R246, c[0x0][0x178], !P1 ;  /* 0x00005e00f6007a0c */ /* 0x000fe20004f81270 */
[----:B--2---:R-:W-:-:S04]  /*51730*/  IMAD.WIDE R10, R3, 0x4, R228 ;  /* 0x00000004030a7825 */ /* 0x004fc800078e02e4 */
[----:B------:R-:W-:Y:S01]  /*51740*/  IMAD.WIDE R12, R3, 0x4, R78 ;  /* 0x00000004030c7825 */ /* 0x000fe200078e024e */
[----:B------:R2:W-:Y:S01]  /*51750*/  @P5 STG.E [R10.64], R132 ;  /* 0x000000840a005986 */ /* 0x0005e2000c101908 */
[----:B------:R-:W-:Y:S02]  /*51760*/  ISETP.LT.AND P5, PT, R245, c[0x0][0x178], !P1 ;  /* 0x00005e00f5007a0c */ /* 0x000fe40004fa1270 */
[----:B------:R-:W-:Y:S01]  /*51770*/  ISETP.GE.AND P3, PT, R38, c[0x0][0x17c], PT ;  /* 0x00005f0026007a0c */ /* 0x000fe20003f66270 */
[----:B------:R2:W-:Y:S01]  /*51780*/  @P6 STG.E [R12.64], R144 ;  /* 0x000000900c006986 */ /* 0x0005e2000c101908 */
[----:B-1----:R-:W-:Y:S01]  /*51790*/  IMAD.WIDE R8, R3, 0x4, R76 ;  /* 0x0000000403087825 */ /* 0x002fe200078e024c */
[----:B------:R-:W-:-:S03]  /*517a0*/  ISETP.LT.AND P1, PT, R244, c[0x0][0x178], !P1 ;  /* 0x00005e00f4007a0c */ /* 0x000fc60004f21270 */
[C---:B--2---:R-:W-:Y:S01]  /*517b0*/  IMAD.WIDE R10, R15.reuse, 0x4, R230 ;  /* 0x000000040f0a7825 */ /* 0x044fe200078e02e6 */
[----:B------:R1:W-:Y:S03]  /*517c0*/  @P0 STG.E [R8.64], R168 ;  /* 0x000000a808000986 */ /* 0x0003e6000c101908 */
[----:B------:R-:W-:Y:S01]  /*517d0*/  IMAD.WIDE R12, R15, 0x4, R228 ;  /* 0x000000040f0c7825 */ /* 0x000fe200078e02e4 */
[----:B------:R-:W-:Y:S01]  /*517e0*/  ISETP.LT.AND P6, PT, R247, c[0x0][0x178], !P3 ;  /* 0x00005e00f7007a0c */ /* 0x000fe20005fc1270 */
[----:B------:R2:W-:Y:S01]  /*517f0*/  @P2 STG.E [R10.64], R113 ;  /* 0x000000710a002986 */ /* 0x0005e2000c101908 */
[----:B------:R-:W-:-:S03]  /*51800*/  ISETP.LT.AND P0, PT, R246, c[0x0][0x178], !P3 ;  /* 0x00005e00f6007a0c */ /* 0x000fc60005f01270 */
[----:B------:R4:W-:Y:S01]  /*51810*/  @P4 STG.E [R12.64], R133 ;  /* 0x000000850c004986 */ /* 0x0009e2000c101908 */
[----:B------:R-:W-:Y:S02]  /*51820*/  ISETP.LT.AND P4, PT, R245, c[0x0][0x178], !P3 ;  /* 0x00005e00f5007a0c */ /* 0x000fe40005f81270 */
[C---:B------:R-:W-:Y:S01]  /*51830*/  IADD3 R3, R15.reuse, c[0x0][0x198], RZ ;  /* 0x000066000f037a10 */ /* 0x040fe20007ffe0ff */
[----:B-1----:R-:W-:-:S04]  /*51840*/  IMAD.WIDE R8, R15, 0x4, R78 ;  /* 0x000000040f087825 */ /* 0x002fc800078e024e */
[----:B--2---:R-:W-:Y:S01]  /*51850*/  IMAD.WIDE R10, R15, 0x4, R76 ;  /* 0x000000040f0a7825 */ /* 0x004fe200078e024c */
[----:B------:R1:W-:Y:S01]  /*51860*/  @P5 STG.E [R8.64], R145 ;  /* 0x0000009108005986 */ /* 0x0003e2000c101908 */
[----:B------:R-:W-:Y:S02]  /*51870*/  ISETP.LT.AND P3, PT, R244, c[0x0][0x178], !P3 ;  /* 0x00005e00f4007a0c */ /* 0x000fe40005f61270 */
[----:B----4-:R-:W-:Y:S01]  /*51880*/  IMAD.WIDE R12, R3, 0x4, R230 ;  /* 0x00000004030c7825 */ /* 0x010fe200078e02e6 */
[----:B------:R2:W-:Y:S01]  /*51890*/  @P1 STG.E [R10.64], R169 ;  /* 0x000000a90a001986 */ /* 0x0005e2000c101908 */
[----:B------:R-:W-:-:S03]  /*518a0*/  ISETP.GE.AND P2, PT, R37, c[0x0][0x17c], PT ;  /* 0x00005f0025007a0c */ /* 0x000fc60003f46270 */
[----:B------:R-:W4:Y:S01]  /*518b0*/  LDL.LU R37, [R1+0x1e18] ;  /* 0x001e180001257983 */ /* 0x000f220000300800 */
[----:B-1----:R-:W-:-:S03]  /*518c0*/  IMAD.WIDE R8, R3, 0x4, R228 ;  /* 0x0000000403087825 */ /* 0x002fc600078e02e4 */
[----:B------:R-:W-:Y:S01]  /*518d0*/  @P6 STG.E [R12.64], R108 ;  /* 0x0000006c0c006986 */ /* 0x000fe2000c101908 */
[----:B--2---:R-:W-:Y:S01]  /*518e0*/  IMAD.WIDE R10, R3, 0x4, R78 ;  /* 0x00000004030a7825 */ /* 0x004fe200078e024e */
[----:B------:R-:W-:Y:S02]  /*518f0*/  ISETP.LT.AND P5, PT, R247, c[0x0][0x178], !P2 ;  /* 0x00005e00f7007a0c */ /* 0x000fe400057a1270 */
[----:B------:R1:W-:Y:S01]  /*51900*/  @P0 STG.E [R8.64], R128 ;  /* 0x0000008008000986 */ /* 0x0003e2000c101908 */
[----:B------:R-:W-:-:S03]  /*51910*/  ISETP.LT.AND P6, PT, R246, c[0x0][0x178], !P2 ;  /* 0x00005e00f6007a0c */ /* 0x000fc600057c1270 */
[----:B------:R2:W-:Y:S01]  /*51920*/  @P4 STG.E [R10.64], R140 ;  /* 0x0000008c0a004986 */ /* 0x0005e2000c101908 */
[----:B------:R-:W-:Y:S02]  /*51930*/  ISETP.LT.AND P4, PT, R245, c[0x0][0x178], !P2 ;  /* 0x00005e00f5007a0c */ /* 0x000fe40005781270 */
[C---:B------:R-:W-:Y:S01]  /*51940*/  IADD3 R15, R3.reuse, c[0x0][0x198], RZ ;  /* 0x00006600030f7a10 */ /* 0x040fe20007ffe0ff */
[----:B-1----:R-:W-:-:S04]  /*51950*/  IMAD.WIDE R8, R3, 0x4, R76 ;  /* 0x0000000403087825 */ /* 0x002fc800078e024c */
[C---:B--2---:R-:W-:Y:S01]  /*51960*/  IMAD.WIDE R10, R15.reuse, 0x4, R230 ;  /* 0x000000040f0a7825 */ /* 0x044fe200078e02e6 */
[----:B------:R1:W-:Y:S03]  /*51970*/  @P3 STG.E [R8.64], R164 ;  /* 0x000000a408003986 */ /* 0x0003e6000c101908 */
[----:B------:R-:W-:Y:S01]  /*51980*/  IMAD.WIDE R12, R15, 0x4, R228 ;  /* 0x000000040f0c7825 */ /* 0x000fe200078e02e4 */
[----:B------:R2:W-:Y:S01]  /*51990*/  @P5 STG.E [R10.64], R109 ;  /* 0x0000006d0a005986 */ /* 0x0005e2000c101908 */
[----:B------:R-:W-:-:S03]  /*519a0*/  ISETP.GE.AND P1, PT, R36, c[0x0][0x17c], PT ;  /* 0x00005f0024007a0c */ /* 0x000fc60003f26270 */
[----:B------:R-:W-:Y:S01]  /*519b0*/  @P6 STG.E [R12.64], R129 ;  /* 0x000000810c006986 */ /* 0x000fe2000c101908 */
[----:B-1----:R-:W-:-:S03]  /*519c0*/  IMAD.WIDE R8, R15, 0x4, R78 ;  /* 0x000000040f087825 */ /* 0x002fc600078e024e */
[----:B------:R-:W4:Y:S04]  /*519d0*/  LDL.LU R36, [R1+0x1e14] ;  /* 0x001e140001247983 */ /* 0x000f280000300800 */
[----:B------:R1:W-:Y:S01]  /*519e0*/  @P4 STG.E [R8.64], R141 ;  /* 0x0000008d08004986 */ /* 0x0003e2000c101908 */
[----:B---3--:R-:W-:-:S03]  /*519f0*/  ISETP.GE.AND P0, PT, R14, c[0x0][0x17c], PT ;  /* 0x00005f000e007a0c */ /* 0x008fc60003f06270 */
[----:B------:R-:W3:Y:S01]  /*51a00*/  LDL.LU R14, [R1+0x1e28] ;  /* 0x001e2800010e7983 */ /* 0x000ee20000300800 */
[----:B------:R-:W-:-:S03]  /*51a10*/  ISETP.GE.AND P4, PT, R0, c[0x0][0x17c], PT ;  /* 0x00005f0000007a0c */ /* 0x000fc60003f86270 */
[----:B------:R-:W3:Y:S01]  /*51a20*/  LDL.LU R0, [R1+0x1e2c] ;  /* 0x001e2c0001007983 */ /* 0x000ee20000300800 */
[----:B------:R-:W-:Y:S02]  /*51a30*/  ISETP.LT.AND P2, PT, R244, c[0x0][0x178], !P2 ;  /* 0x00005e00f4007a0c */ /* 0x000fe40005741270 */
[----:B------:R-:W-:Y:S01]  /*51a40*/  ISETP.LT.AND P3, PT, R247, c[0x0][0x178], !P1 ;  /* 0x00005e00f7007a0c */ /* 0x000fe20004f61270 */
[C---:B--2---:R-:W-:Y:S01]  /*51a50*/  IMAD.WIDE R10, R15.reuse, 0x4, R76 ;  /* 0x000000040f0a7825 */ /* 0x044fe200078e024c */
[----:B------:R-:W-:Y:S01]  /*51a60*/  IADD3 R15, R15, c[0x0][0x198], RZ ;  /* 0x000066000f0f7a10 */ /* 0x000fe20007ffe0ff */
[----:B------:R-:W2:Y:S01]  /*51a70*/  LDL.LU R39, [R1+0x1e24] ;  /* 0x001e240001277983 */ /* 0x000ea20000300800 */
[----:B------:R-:W-:Y:S02]  /*51a80*/  ISETP.LT.AND P5, PT, R246, c[0x0][0x178], !P1 ;  /* 0x00005e00f6007a0c */ /* 0x000fe40004fa1270 */
[----:B------:R-:W-:Y:S01]  /*51a90*/  ISETP.LT.AND P6, PT, R245, c[0x0][0x178], !P1 ;  /* 0x00005e00f5007a0c */ /* 0x000fe20004fc1270 */
[----:B-1----:R-:W-:Y:S01]  /*51aa0*/  IMAD.WIDE R8, R15, 0x4, R230 ;  /* 0x000000040f087825 */ /* 0x002fe200078e02e6 */
[----:B------:R-:W-:Y:S01]  /*51ab0*/  ISETP.LT.AND P1, PT, R244, c[0x0][0x178], !P1 ;  /* 0x00005e00f4007a0c */ /* 0x000fe20004f21270 */
[----:B------:R-:W2:Y:S04]  /*51ac0*/  LDL.LU R38, [R1+0x1e20] ;  /* 0x001e200001267983 */ /* 0x000ea80000300800 */
[----:B------:R1:W-:Y:S01]  /*51ad0*/  @P2 STG.E [R10.64], R165 ;  /* 0x000000a50a002986 */ /* 0x0003e2000c101908 */
[----:B------:R-:W-:-:S03]  /*51ae0*/  ISETP.LT.AND P2, PT, R247, c[0x0][0x178], !P0 ;  /* 0x00005e00f7007a0c */ /* 0x000fc60004741270 */
[----:B------:R1:W-:Y:S01]  /*51af0*/  @P3 STG.E [R8.64], R104 ;  /* 0x0000006808003986 */ /* 0x0003e2000c101908 */
[----:B------:R-:W-:Y:S01]  /*51b00*/  ISETP.LT.AND P3, PT, R246, c[0x0][0x178], !P0 ;  /* 0x00005e00f6007a0c */ /* 0x000fe20004761270 */
[C---:B------:R-:W-:Y:S01]  /*51b10*/  IMAD.WIDE R12, R15.reuse, 0x4, R78 ;  /* 0x000000040f0c7825 */ /* 0x040fe200078e024e */
[----:B------:R-:W-:-:S03]  /*51b20*/  IADD3 R3, R15, c[0x0][0x198], RZ ;  /* 0x000066000f037a10 */ /* 0x000fc60007ffe0ff */
[----:B-1----:R-:W-:-:S04]  /*51b30*/  IMAD.WIDE R10, R15, 0x4, R228 ;  /* 0x000000040f0a7825 */ /* 0x002fc800078e02e4 */
[----:B------:R-:W-:Y:S01]  /*51b40*/  IMAD.WIDE R8, R15, 0x4, R76 ;  /* 0x000000040f087825 */ /* 0x000fe200078e024c */
[----:B------:R1:W-:Y:S01]  /*51b50*/  @P5 STG.E [R10.64], R20 ;  /* 0x000000140a005986 */ /* 0x0003e2000c101908 */
[----:B------:R-:W-:Y:S02]  /*51b60*/  ISETP.LT.AND P5, PT, R245, c[0x0][0x178], !P0 ;  /* 0x00005e00f5007a0c */ /* 0x000fe400047a1270 */
[----:B------:R-:W-:Y:S01]  /*51b70*/  ISETP.LT.AND P0, PT, R244, c[0x0][0x178], !P0 ;  /* 0x00005e00f4007a0c */ /* 0x000fe20004701270 */
[----:B------:R1:W-:Y:S01]  /*51b80*/  @P6 STG.E [R12.64], R136 ;  /* 0x000000880c006986 */ /* 0x0003e2000c101908 */
[----:B------:R-:W-:-:S03]  /*51b90*/  ISETP.LT.AND P6, PT, R247, c[0x0][0x178], !P4 ;  /* 0x00005e00f7007a0c */ /* 0x000fc600067c1270 */
[----:B------:R1:W-:Y:S02]  /*51ba0*/  @P1 STG.E [R8.64], R156 ;  /* 0x0000009c08001986 */ /* 0x0003e4000c101908 */
[----:B-1----:R-:W-:-:S04]  /*51bb0*/  IMAD.WIDE R10, R3, 0x4, R230 ;  /* 0x00000004030a7825 */ /* 0x002fc800078e02e6 */
[----:B------:R-:W-:Y:S01]  /*51bc0*/  IMAD.WIDE R12, R3, 0x4, R228 ;  /* 0x00000004030c7825 */ /* 0x000fe200078e02e4 */
[----:B------:R1:W-:Y:S01]  /*51bd0*/  @P2 STG.E [R10.64], R105 ;  /* 0x000000690a002986 */ /* 0x0003e2000c101908 */
[----:B------:R-:W-:-:S03]  /*51be0*/  ISETP.LT.AND P1, PT, R246, c[0x0][0x178], !P4 ;  /* 0x00005e00f6007a0c */ /* 0x000fc60006721270 */
[----:B------:R1:W-:Y:S01]  /*51bf0*/  @P3 STG.E [R12.64], R21 ;  /* 0x000000150c003986 */ /* 0x0003e2000c101908 */
[----:B------:R-:W-:Y:S01]  /*51c00*/  ISETP.LT.AND P3, PT, R245, c[0x0][0x178], !P4 ;  /* 0x00005e00f5007a0c */ /* 0x000fe20006761270 */
[C---:B------:R-:W-:Y:S01]  /*51c10*/  IMAD.WIDE R8, R3.reuse, 0x4, R78 ;  /* 0x0000000403087825 */ /* 0x040fe200078e024e */
[----:B------:R-:W-:-:S03]  /*51c20*/  IADD3 R15, R3, c[0x0][0x198], RZ ;  /* 0x00006600030f7a10 */ /* 0x000fc60007ffe0ff */
[----:B-1----:R-:W-:Y:S01]  /*51c30*/  IMAD.WIDE R10, R3, 0x4, R76 ;  /* 0x00000004030a7825 */ /* 0x002fe200078e024c */
[----:B------:R1:W-:Y:S01]  /*51c40*/  @P5 STG.E [R8.64], R137 ;  /* 0x0000008908005986 */ /* 0x0003e2000c101908 */
[----:B------:R-:W-:Y:S02]  /*51c50*/  ISETP.LT.AND P4, PT, R244, c[0x0][0x178], !P4 ;  /* 0x00005e00f4007a0c */ /* 0x000fe40006781270 */
[C---:B------:R-:W-:Y:S01]  /*51c60*/  IMAD.WIDE R12, R15.reuse, 0x4, R230 ;  /* 0x000000040f0c7825 */ /* 0x040fe200078e02e6 */
[----:B------:R4:W-:Y:S04]  /*51c70*/  @P0 STG.E [R10.64], R157 ;  /* 0x0000009d0a000986 */ /* 0x0009e8000c101908 */
[----:B------:R-:W-:Y:S01]  /*51c80*/  @P6 STG.E [R12.64], R100 ;  /* 0x000000640c006986 */ /* 0x000fe2000c101908 */
[----:B-1----:R-:W-:Y:S01]  /*51c90*/  IMAD.WIDE R8, R15, 0x4, R228 ;  /* 0x000000040f087825 */ /* 0x002fe200078e02e4 */
[----:B----4-:R-:W-:-:S03]  /*51ca0*/  ISETP.GE.AND P2, PT, R37, c[0x0][0x17c], PT ;  /* 0x00005f0025007a0c */ /* 0x010fc60003f46270 */
        /* <DEDUP_REMOVED lines=8> */
[C---:B----4-:R-:W-:Y:S01]  /*51d30*/  IMAD.WIDE R10, R3.reuse, 0x4, R230 ;  /* 0x00000004030a7825 */ /* 0x050fe200078e02e6 */
[----:B------:R1:W-:Y:S03]  /*51d40*/  @P4 STG.E [R8.64], R148 ;  /* 0x0000009408004986 */ /* 0x0003e6000c101908 */
[C---:B------:R-:W-:Y:S01]  /*51d50*/  IMAD.WIDE R12, R3.reuse, 0x4, R228 ;  /* 0x00000004030c7825 */ /* 0x040fe200078e02e4 */
[----:B------:R4:W-:Y:S04]  /*51d60*/  @P5 STG.E [R10.64], R101 ;  /* 0x000000650a005986 */ /* 0x0009e8000c101908 */
[----:B------:R2:W-:Y:S01]  /*51d70*/  @P6 STG.E [R12.64], R17 ;  /* 0x000000110c006986 */ /* 0x0005e2000c101908 */
[----:B-1----:R-:W-:-:S05]  /*51d80*/  IMAD.WIDE R8, R3, 0x4, R78 ;  /* 0x0000000403087825 */ /* 0x002fca00078e024e */
[----:B------:R-:W-:Y:S01]  /*51d90*/  @P3 STG.E [R8.64], R69 ;  /* 0x0000004508003986 */ /* 0x000fe2000c101908 */
[----:B------:R-:W-:-:S03]  /*51da0*/  ISETP.GE.AND P0, PT, R36, c[0x0][0x17c], PT ;  /* 0x00005f0024007a0c */ /* 0x000fc60003f06270 */
[----:B------:R-:W2:Y:S01]  /*51db0*/  LDL.LU R36, [R1+0x1e1c] ;  /* 0x001e1c0001247983 */ /* 0x000ea20000300800 */
[----:B---3--:R-:W-:-:S03]  /*51dc0*/  ISETP.GE.AND P3, PT, R0, c[0x0][0x17c], PT ;  /* 0x00005f0000007a0c */ /* 0x008fc60003f66270 */
[----:B------:R-:W3:Y:S01]  /*51dd0*/  LDL.LU R0, [R1+0x1e10] ;  /* 0x001e100001007983 */ /* 0x000ee20000300800 */
[----:B------:R-:W-:Y:S02]  /*51de0*/  ISETP.LT.AND P2, PT, R244, c[0x0][0x178], !P2 ;  /* 0x00005e00f4007a0c */ /* 0x000fe40005741270 */
[----:B------:R-:W-:Y:S01]  /*51df0*/  ISETP.LT.AND P4, PT, R247, c[0x0][0x178], !P0 ;  /* 0x00005e00f7007a0c */ /* 0x000fe20004781270 */
[C---:B----4-:R-:W-:Y:S01]  /*51e00*/  IMAD.WIDE R10, R3.reuse, 0x4, R76 ;  /* 0x00000004030a7825 */ /* 0x050fe200078e024c */
[----:B------:R-:W-:Y:S02]  /*51e10*/  IADD3 R3, R3, c[0x0][0x198], RZ ;  /* 0x0000660003037a10 */ /* 0x000fe40007ffe0ff */
[----:B------:R-:W-:-:S03]  /*51e20*/  ISETP.GE.AND P1, PT, R14, c[0x0][0x17c], PT ;  /* 0x00005f000e007a0c */ /* 0x000fc60003f26270 */
[----:B------:R-:W-:Y:S01]  /*51e30*/  IMAD.WIDE R20, R3, 0x4, R230 ;  /* 0x0000000403147825 */ /* 0x000fe200078e02e6 */
[----:B------:R-:W-:Y:S02]  /*51e40*/  ISETP.LT.AND P5, PT, R246, c[0x0][0x178], !P0 ;  /* 0x00005e00f6007a0c */ /* 0x000fe400047a1270 */
[----:B------:R-:W-:Y:S01]  /*51e50*/  ISETP.LT.AND P6, PT, R245, c[0x0][0x178], !P0 ;  /* 0x00005e00f5007a0c */ /* 0x000fe200047c1270 */
[----:B------:R1:W-:Y:S01]  /*51e60*/  @P2 STG.E [R10.64], R149 ;  /* 0x000000950a002986 */ /* 0x0003e2000c101908 */
[----:B------:R-:W-:Y:S02]  /*51e70*/  ISETP.LT.AND P0, PT, R244, c[0x0][0x178], !P0 ;  /* 0x00005e00f4007a0c */ /* 0x000fe40004701270 */
[----:B------:R-:W-:Y:S01]  /*51e80*/  ISETP.LT.AND P2, PT, R247, c[0x0][0x178], !P1 ;  /* 0x00005e00f7007a0c */ /* 0x000fe20004f41270 */
[----:B------:R-:W-:Y:S01]  /*51e90*/  @P4 STG.E [R20.64], R114 ;  /* 0x0000007214004986 */ /* 0x000fe2000c101908 */
[----:B------:R-:W-:Y:S02]  /*51ea0*/  ISETP.LT.AND P4, PT, R246, c[0x0][0x178], !P1 ;  /* 0x00005e00f6007a0c */ /* 0x000fe40004f81270 */
[C---:B------:R-:W-:Y:S01]  /*51eb0*/  IADD3 R37, R3.reuse, c[0x0][0x198], RZ ;  /* 0x0000660003257a10 */ /* 0x040fe20007ffe0ff */
[----:B------:R-:W-:-:S04]  /*51ec0*/  IMAD.WIDE R14, R3, 0x4, R228 ;  /* 0x00000004030e7825 */ /* 0x000fc800078e02e4 */
[C---:B--2---:R-:W-:Y:S01]  /*51ed0*/  IMAD.WIDE R12, R3.reuse, 0x4, R78 ;  /* 0x00000004030c7825 */ /* 0x044fe200078e024e */
[----:B------:R-:W-:Y:S03]  /*51ee0*/  @P5 STG.E [R14.64], R134 ;  /* 0x000000860e005986 */ /* 0x000fe6000c101908 */
[----:B-1----:R-:W-:Y:S01]  /*51ef0*/  IMAD.WIDE R10, R3, 0x4, R76 ;  /* 0x00000004030a7825 */ /* 0x002fe200078e024c */
[----:B------:R1:W-:Y:S03]  /*51f00*/  @P6 STG.E [R12.64], R146 ;  /* 0x000000920c006986 */ /* 0x0003e6000c101908 */
[----:B------:R-:W-:Y:S01]  /*51f10*/  IMAD.WIDE R16, R37, 0x4, R230 ;  /* 0x0000000425107825 */ /* 0x000fe200078e02e6 */
[----:B------:R-:W-:-:S03]  /*51f20*/  ISETP.LT.AND P5, PT, R245, c[0x0][0x178], !P1 ;  /* 0x00005e00f5007a0c */ /* 0x000fc60004fa1270 */
[----:B------:R-:W-:Y:S01]  /*51f30*/  IMAD.WIDE R8, R37, 0x4, R228 ;  /* 0x0000000425087825 */ /* 0x000fe200078e02e4 */
[----:B------:R-:W-:Y:S01]  /*51f40*/  ISETP.LT.AND P1, PT, R244, c[0x0][0x178], !P1 ;  /* 0x00005e00f4007a0c */ /* 0x000fe20004f21270 */
[----:B------:R-:W-:Y:S01]  /*51f50*/  @P0 STG.E [R10.64], R170 ;  /* 0x000000aa0a000986 */ /* 0x000fe2000c101908 */
[----:B------:R-:W-:Y:S02]  /*51f60*/  ISETP.LT.AND P6, PT, R247, c[0x0][0x178], !P3 ;  /* 0x00005e00f7007a0c */ /* 0x000fe40005fc1270 */
[----:B------:R-:W-:Y:S01]  /*51f70*/  ISETP.LT.AND P0, PT, R246, c[0x0][0x178], !P3 ;  /* 0x00005e00f6007a0c */ /* 0x000fe20005f01270 */
[----:B------:R-:W-:Y:S01]  /*51f80*/  @P2 STG.E [R16.64], R115 ;  /* 0x0000007310002986 */ /* 0x000fe2000c101908 */
[----:B------:R-:W-:-:S03]  /*51f90*/  IADD3 R3, R37, c[0x0][0x198], RZ ;  /* 0x0000660025037a10 */ /* 0x000fc60007ffe0ff */
[----:B------:R2:W-:Y:S01]  /*51fa0*/  @P4 STG.E [R8.64], R135 ;  /* 0x0000008708004986 */ /* 0x0005e2000c101908 */
[----:B------:R-:W-:Y:S01]  /*51fb0*/  ISETP.LT.AND P4, PT, R245, c[0x0][0x178], !P3 ;  /* 0x00005e00f5007a0c */ /* 0x000fe20005f81270 */
[----:B-1----:R-:W-:Y:S01]  /*51fc0*/  IMAD.WIDE R12, R37, 0x4, R78 ;  /* 0x00000004250c7825 */ /* 0x002fe200078e024e */
[----:B------:R-:W-:Y:S02]  /*51fd0*/  ISETP.GE.AND P2, PT, R39, c[0x0][0x17c], PT ;  /* 0x00005f0027007a0c */ /* 0x000fe40003f46270 */
[----:B------:R-:W4:Y:S01]  /*51fe0*/  LDL.LU R39, [R1+0x1e0c] ;  /* 0x001e0c0001277983 */ /* 0x000f220000300800 */
[----:B------:R-:W-:-:S04]  /*51ff0*/  IMAD.WIDE R14, R37, 0x4, R76 ;  /* 0x00000004250e7825 */ /* 0x000fc800078e024c */
[C---:B------:R-:W-:Y:S01]  /*52000*/  IMAD.WIDE R20, R3.reuse, 0x4, R230 ;  /* 0x0000000403147825 */ /* 0x040fe200078e02e6 */
[----:B------:R1:W-:Y:S03]  /*52010*/  @P5 STG.E [R12.64], R147 ;  /* 0x000000930c005986 */ /* 0x0003e6000c101908 */
[C---:B--2---:R-:W-:Y:S01]  /*52020*/  IMAD.WIDE R8, R3.reuse, 0x4, R228 ;  /* 0x0000000403087825 */ /* 0x044fe200078e02e4 */
[----:B------:R2:W-:Y:S03]  /*52030*/  @P1 STG.E [R14.64], R171 ;  /* 0x000000ab0e001986 */ /* 0x0005e6000c101908 */
[----:B------:R-:W-:Y:S01]  /*52040*/  IMAD.WIDE R10, R3, 0x4, R78 ;  /* 0x00000004030a7825 */ /* 0x000fe200078e024e */
[----:B------:R-:W-:Y:S01]  /*52050*/  @P6 STG.E [R20.64], R110 ;  /* 0x0000006e14006986 */ /* 0x000fe2000c101908 */
[----:B------:R-:W-:-:S02]  /*52060*/  ISETP.LT.AND P3, PT, R244, c[0x0][0x178], !P3 ;  /* 0x00005e00f4007a0c */ /* 0x000fc40005f61270 */
[----:B------:R-:W-:Y:S01]  /*52070*/  ISETP.LT.AND P5, PT, R247, c[0x0][0x178], !P2 ;  /* 0x00005e00f7007a0c */ /* 0x000fe200057a1270 */
        /* <DEDUP_REMOVED lines=8> */
[C---:B------:R-:W-:Y:S01]  /*52100*/  IMAD.WIDE R16, R37.reuse, 0x4, R228 ;  /* 0x0000000425107825 */ /* 0x040fe200078e02e4 */
[----:B------:R2:W-:Y:S03]  /*52110*/  @P5 STG.E [R14.64], R111 ;  /* 0x0000006f0e005986 */ /* 0x0005e6000c101908 */
[----:B------:R-:W-:Y:S01]  /*52120*/  IMAD.WIDE R8, R37, 0x4, R78 ;  /* 0x0000000425087825 */ /* 0x000fe200078e024e */
[----:B------:R-:W-:Y:S01]  /*52130*/  ISETP.GE.AND P1, PT, R38, c[0x0][0x17c], PT ;  /* 0x00005f0026007a0c */ /* 0x000fe20003f26270 */
[----:B------:R1:W-:Y:S04]  /*52140*/  @P6 STG.E [R16.64], R131 ;  /* 0x0000008310006986 */ /* 0x0003e8000c101908 */
[----:B------:R1:W-:Y:S04]  /*52150*/  @P4 STG.E [R8.64], R143 ;  /* 0x0000008f08004986 */ /* 0x0003e8000c101908 */
[----:B------:R-:W4:Y:S01]  /*52160*/  LDL.LU R38, [R1+0x1e08] ;  /* 0x001e080001267983 */ /* 0x000f220000300800 */
[----:B------:R-:W-:-:S03]  /*52170*/  ISETP.GE.AND P0, PT, R36, c[0x0][0x17c], PT ;  /* 0x00005f0024007a0c */ /* 0x000fc60003f06270 */
[----:B------:R-:W4:Y:S01]  /*52180*/  LDL.LU R36, [R1+0x1e04] ;  /* 0x001e040001247983 */ /* 0x000f220000300800 */
[----:B---3--:R-:W-:-:S03]  /*52190*/  ISETP.GE.AND P4, PT, R0, c[0x0][0x17c], PT ;  /* 0x00005f0000007a0c */ /* 0x008fc60003f86270 */
[----:B------:R-:W3:Y:S01]  /*521a0*/  LDL.LU R0, [R1+0x1dfc] ;  /* 0x001dfc0001007983 */ /* 0x000ee20000300800 */
[----:B------:R-:W-:Y:S01]  /*521b0*/  ISETP.LT.AND P2, PT, R244, c[0x0][0x178], !P2 ;  /* 0x00005e00f4007a0c */ /* 0x000fe20005741270 */
[----:B------:R-:W-:Y:S01]  /*521c0*/  IMAD.WIDE R10, R37, 0x4, R76 ;  /* 0x00000004250a7825 */ /* 0x000fe200078e024c */
[----:B------:R-:W-:Y:S02]  /*521d0*/  ISETP.LT.AND P3, PT, R247, c[0x0][0x178], !P1 ;  /* 0x00005e00f7007a0c */ /* 0x000fe40004f61270 */
[----:B------:R-:W-:Y:S02]  /*521e0*/  ISETP.LT.AND P5, PT, R246, c[0x0][0x178], !P1 ;  /* 0x00005e00f6007a0c */ /* 0x000fe40004fa1270 */
[----:B------:R-:W-:Y:S02]  /*521f0*/  IADD3 R37, R37, c[0x0][0x198], RZ ;  /* 0x0000660025257a10 */ /* 0x000fe40007ffe0ff */
[----:B------:R-:W-:Y:S02]  /*52200*/  ISETP.LT.AND P6, PT, R245, c[0x0][0x178], !P1 ;  /* 0x00005e00f5007a0c */ /* 0x000fe40004fc1270 */
[----:B------:R-:W-:-:S03]  /*52210*/  ISETP.LT.AND P1, PT, R244, c[0x0][0x178], !P1 ;  /* 0x00005e00f4007a0c */ /* 0x000fc60004f21270 */
[----:B------:R2:W-:Y:S01]  /*52220*/  @P2 STG.E [R10.64], R167 ;  /* 0x000000a70a002986 */ /* 0x0005e2000c101908 */
[----:B------:R-:W-:Y:S01]  /*52230*/  ISETP.LT.AND P2, PT, R247, c[0x0][0x178], !P0 ;  /* 0x00005e00f7007a0c */ /* 0x000fe20004741270 */
[C---:B-1----:R-:W-:Y:S01]  /*52240*/  IMAD.WIDE R12, R37.reuse, 0x4, R230 ;  /* 0x00000004250c7825 */ /* 0x042fe200078e02e6 */
[----:B------:R-:W-:-:S03]  /*52250*/  IADD3 R3, R37, c[0x0][0x198], RZ ;  /* 0x0000660025037a10 */ /* 0x000fc60007ffe0ff */
[C---:B--2---:R-:W-:Y:S01]  /*52260*/  IMAD.WIDE R14, R37.reuse, 0x4, R228 ;  /* 0x00000004250e7825 */ /* 0x044fe200078e02e4 */
[----:B------:R1:W-:Y:S01]  /*52270*/  @P3 STG.E [R12.64], R106 ;  /* 0x0000006a0c003986 */ /* 0x0003e2000c101908 */
[----:B------:R-:W-:Y:S02]  /*52280*/  ISETP.LT.AND P3, PT, R246, c[0x0][0x178], !P0 ;  /* 0x00005e00f6007a0c */ /* 0x000fe40004761270 */
[C---:B------:R-:W-:Y:S01]  /*52290*/  IMAD.WIDE R16, R37.reuse, 0x4, R78 ;  /* 0x0000000425107825 */ /* 0x040fe200078e024e */
[----:B------:R2:W-:Y:S03]  /*522a0*/  @P5 STG.E [R14.64], R22 ;  /* 0x000000160e005986 */ /* 0x0005e6000c101908 */
[----:B------:R-:W-:Y:S01]  /*522b0*/  IMAD.WIDE R8, R37, 0x4, R76 ;  /* 0x0000000425087825 */ /* 0x000fe200078e024c */
[----:B------:R-:W-:-:S03]  /*522c0*/  ISETP.LT.AND P5, PT, R245, c[0x0][0x178], !P0 ;  /* 0x00005e00f5007a0c */ /* 0x000fc600047a1270 */
[----:B------:R-:W-:Y:S01]  /*522d0*/  IMAD.WIDE R10, R3, 0x4, R230 ;  /* 0x00000004030a7825 */ /* 0x000fe200078e02e6 */
[----:B------:R1:W-:Y:S01]  /*522e0*/  @P6 STG.E [R16.64], R138 ;  /* 0x0000008a10006986 */ /* 0x0003e2000c101908 */
[----:B------:R-:W-:Y:S02]  /*522f0*/  ISETP.LT.AND P0, PT, R244, c[0x0][0x178], !P0 ;  /* 0x00005e00f4007a0c */ /* 0x000fe40004701270 */
[----:B------:R-:W-:Y:S01]  /*52300*/  ISETP.LT.AND P6, PT, R247, c[0x0][0x178], !P4 ;  /* 0x00005e00f7007a0c */ /* 0x000fe200067c1270 */
[----:B------:R2:W-:Y:S01]  /*52310*/  @P1 STG.E [R8.64], R158 ;  /* 0x0000009e08001986 */ /* 0x0005e2000c101908 */
[----:B------:R-:W-:-:S03]  /*52320*/  ISETP.LT.AND P1, PT, R246, c[0x0][0x178], !P4 ;  /* 0x00005e00f6007a0c */ /* 0x000fc60006721270 */
[----:B------:R4:W-:Y:S01]  /*52330*/  @P2 STG.E [R10.64], R107 ;  /* 0x0000006b0a002986 */ /* 0x0009e2000c101908 */
[----:B------:R-:W-:Y:S01]  /*52340*/  ISETP.LT.AND P2, PT, R245, c[0x0][0x178], !P4 ;  /* 0x00005e00f5007a0c */ /* 0x000fe20006741270 */
[C---:B------:R-:W-:Y:S01]  /*52350*/  IMAD.WIDE R20, R3.reuse, 0x4, R228 ;  /* 0x0000000403147825 */ /* 0x040fe200078e02e4 */
[----:B------:R-:W-:-:S03]  /*52360*/  IADD3 R37, R3, c[0x0][0x198], RZ ;  /* 0x0000660003257a10 */ /* 0x000fc60007ffe0ff */
[C---:B-1----:R-:W-:Y:S01]  /*52370*/  IMAD.WIDE R12, R3.reuse, 0x4, R78 ;  /* 0x00000004030c7825 */ /* 0x042fe200078e024e */
[----:B------:R-:W-:Y:S03]  /*52380*/  @P3 STG.E [R20.64], R23 ;  /* 0x0000001714003986 */ /* 0x000fe6000c101908 */
[----:B--2---:R-:W-:Y:S01]  /*52390*/  IMAD.WIDE R14, R3, 0x4, R76 ;  /* 0x00000004030e7825 */ /* 0x004fe200078e024c */
[----:B----4-:R-:W-:-:S03]  /*523a0*/  ISETP.GE.AND P3, PT, R39, c[0x0][0x17c], PT ;  /* 0x00005f0027007a0c */ /* 0x010fc60003f66270 */
[C---:B------:R-:W-:Y:S01]  /*523b0*/  IMAD.WIDE R16, R37.reuse, 0x4, R230 ;  /* 0x0000000425107825 */ /* 0x040fe200078e02e6 */
[----:B------:R1:W-:Y:S03]  /*523c0*/  @P5 STG.E [R12.64], R139 ;  /* 0x0000008b0c005986 */ /* 0x0003e6000c101908 */
[C---:B------:R-:W-:Y:S01]  /*523d0*/  IMAD.WIDE R8, R37.reuse, 0x4, R228 ;  /* 0x0000000425087825 */ /* 0x040fe200078e02e4 */
[----:B------:R2:W-:Y:S03]  /*523e0*/  @P0 STG.E [R14.64], R159 ;  /* 0x0000009f0e000986 */ /* 0x0005e6000c101908 */
[----:B------:R-:W-:Y:S01]  /*523f0*/  IMAD.WIDE R10, R37, 0x4, R78 ;  /* 0x00000004250a7825 */ /* 0x000fe200078e024e */
[----:B------:R4:W-:Y:S01]  /*52400*/  @P6 STG.E [R16.64], R102 ;  /* 0x0000006610006986 */ /* 0x0009e2000c101908 */
[----:B------:R-:W-:-:S02]  /*52410*/  ISETP.LT.AND P4, PT, R244, c[0x0][0x178], !P4 ;  /* 0x00005e00f4007a0c */ /* 0x000fc40006781270 */
[----:B------:R-:W-:Y:S01]  /*52420*/  ISETP.LT.AND P5, PT, R247, c[0x0][0x178], !P3 ;  /* 0x00005e00f7007a0c */ /* 0x000fe20005fa1270 */
[----:B------:R2:W-:Y:S01]  /*52430*/  @P1 STG.E [R8.64], R18 ;  /* 0x0000001208001986 */ /* 0x0005e2000c101908 */
[----:B------:R-:W-:-:S03]  /*52440*/  ISETP.LT.AND P6, PT, R246, c[0x0][0x178], !P3 ;  /* 0x00005e00f6007a0c */ /* 0x000fc60005fc1270 */
[----:B------:R3:W-:Y:S01]  /*52450*/  @P2 STG.E [R10.64], R70 ;  /* 0x000000460a002986 */ /* 0x0007e2000c101908 */
[----:B------:R-:W-:Y:S02]  /*52460*/  ISETP.LT.AND P2, PT, R245, c[0x0][0x178], !P3 ;  /* 0x00005e00f5007a0c */ /* 0x000fe40005f41270 */
[C---:B------:R-:W-:Y:S01]  /*52470*/  IADD3 R3, R37.reuse, c[0x0][0x198], RZ ;  /* 0x0000660025037a10 */ /* 0x040fe20007ffe0ff */
[----:B-1----:R-:W-:Y:S01]  /*52480*/  IMAD.WIDE R12, R37, 0x4, R76 ;  /* 0x00000004250c7825 */ /* 0x002fe200078e024c */
[----:B------:R-:W3:Y:S03]  /*52490*/  LDL.LU R23, [R1+0x1df4] ;  /* 0x001df40001177983 */ /* 0x000ee60000300800 */
[C---:B--2---:R-:W-:Y:S01]  /*524a0*/  IMAD.WIDE R14, R3.reuse, 0x4, R230 ;  /* 0x00000004030e7825 */ /* 0x044fe200078e02e6 */
[----:B------:R1:W-:Y:S03]  /*524b0*/  @P4 STG.E [R12.64], R150 ;  /* 0x000000960c004986 */ /* 0x0003e6000c101908 */
[C---:B----4-:R-:W-:Y:S01]  /*524c0*/  IMAD.WIDE R16, R3.reuse, 0x4, R228 ;  /* 0x0000000403107825 */ /* 0x050fe200078e02e4 */
[----:B------:R2:W-:Y:S03]  /*524d0*/  @P5 STG.E [R14.64], R103 ;  /* 0x000000670e005986 */ /* 0x0005e6000c101908 */
[----:B------:R-:W-:Y:S01]  /*524e0*/  IMAD.WIDE R8, R3, 0x4, R78 ;  /* 0x0000000403087825 */ /* 0x000fe200078e024e */
[----:B------:R4:W-:Y:S04]  /*524f0*/  @P6 STG.E [R16.64], R19 ;  /* 0x0000001310006986 */ /* 0x0009e8000c101908 */
[----:B------:R1:W-:Y:S04]  /*52500*/  @P2 STG.E [R8.64], R71 ;  /* 0x0000004708002986 */ /* 0x0003e8000c101908 */
[----:B------:R-:W3:Y:S02]  /*52510*/  LDL.LU R22, [R1+0x1df0] ;  /* 0x001df00001167983 */ /* 0x000ee40000300800 */
[----:B---3--:R-:W-:-:S02]  /*52520*/  ISETP.GE.AND P2, PT, R0, c[0x0][0x17c], PT ;  /* 0x00005f0000007a0c */ /* 0x008fc40003f46270 */
[----:B------:R-:W3:Y:S01]  /*52530*/  LDL.LU R0, [R1+0x1dec] ;  /* 0x001dec0001007983 */ /* 0x000ee20000300800 */
[----:B------:R-:W-:Y:S02]  /*52540*/  ISETP.GE.AND P0, PT, R38, c[0x0][0x17c], PT ;  /* 0x00005f0026007a0c */ /* 0x000fe40003f06270 */
[----:B------:R-:W-:Y:S01]  /*52550*/  ISETP.LT.AND P3, PT, R244, c[0x0][0x178], !P3 ;  /* 0x00005e00f4007a0c */ /* 0x000fe20005f61270 */
[----:B------:R-:W-:Y:S01]  /*52560*/  IMAD.WIDE R10, R3, 0x4, R76 ;  /* 0x00000004030a7825 */ /* 0x000fe200078e024c */
[----:B------:R-:W-:Y:S01]  /*52570*/  ISETP.LT.AND P4, PT, R247, c[0x0][0x178], !P0 ;  /* 0x00005e00f7007a0c */ /* 0x000fe20004781270 */
[----:B------:R-:W3:Y:S01]  /*52580*/  LDL.LU R20, [R1+0x1de0] ;  /* 0x001de00001147983 */ /* 0x000ee20000300800 */
[----:B------:R-:W-:Y:S02]  /*52590*/  IADD3 R3, R3, c[0x0][0x198], RZ ;  /* 0x0000660003037a10 */ /* 0x000fe40007ffe0ff */
[----:B------:R-:W-:-:S03]  /*525a0*/  ISETP.GE.AND P1, PT, R36, c[0x0][0x17c], PT ;  /* 0x00005f0024007a0c */ /* 0x000fc60003f26270 */
[----:B-1----:R-:W-:Y:S01]  /*525b0*/  IMAD.WIDE R12, R3, 0x4, R230 ;  /* 0x00000004030c7825 */ /* 0x002fe200078e02e6 */
[----:B------:R-:W-:Y:S02]  /*525c0*/  ISETP.LT.AND P5, PT, R246, c[0x0][0x178], !P0 ;  /* 0x00005e00f6007a0c */ /* 0x000fe400047a1270 */
[----:B------:R-:W-:Y:S01]  /*525d0*/  ISETP.LT.AND P6, PT, R245, c[0x0][0x178], !P0 ;  /* 0x00005e00f5007a0c */ /* 0x000fe200047c1270 */
[----:B------:R1:W-:Y:S01]  /*525e0*/  @P3 STG.E [R10.64], R151 ;  /* 0x000000970a003986 */ /* 0x0003e2000c101908 */
[----:B------:R-:W-:Y:S02]  /*525f0*/  ISETP.LT.AND P0, PT, R244, c[0x0][0x178], !P0 ;  /* 0x00005e00f4007a0c */ /* 0x000fe40004701270 */
[----:B------:R-:W-:Y:S01]  /*52600*/  ISETP.LT.AND P3, PT, R247, c[0x0][0x178], !P1 ;  /* 0x00005e00f7007a0c */ /* 0x000fe20004f61270 */
[----:B------:R1:W-:Y:S01]  /*52610*/  @P4 STG.E [R12.64], R120 ;  /* 0x000000780c004986 */ /* 0x0003e2000c101908 */
[----:B------:R-:W-:Y:S02]  /*52620*/  ISETP.LT.AND P4, PT, R246, c[0x0][0x178], !P1 ;  /* 0x00005e00f6007a0c */ /* 0x000fe40004f81270 */
[C---:B------:R-:W-:Y:S01]  /*52630*/  IADD3 R21, R3.reuse, c[0x0][0x198], RZ ;  /* 0x0000660003157a10 */ /* 0x040fe20007ffe0ff */
[----:B--2---:R-:W-:-:S04]  /*52640*/  IMAD.WIDE R14, R3, 0x4, R228 ;  /* 0x00000004030e7825 */ /* 0x004fc800078e02e4 */
[C---:B----4-:R-:W-:Y:S01]  /*52650*/  IMAD.WIDE R16, R3.reuse, 0x4, R78 ;  /* 0x0000000403107825 */ /* 0x050fe200078e024e */
[----:B------:R2:W-:Y:S03]  /*52660*/  @P5 STG.E [R14.64], R176 ;  /* 0x000000b00e005986 */ /* 0x0005e6000c101908 */
[----:B------:R-:W-:Y:S01]  /*52670*/  IMAD.WIDE R8, R3, 0x4, R76 ;  /* 0x0000000403087825 */ /* 0x000fe200078e024c */
[----:B------:R4:W-:Y:S03]  /*52680*/  @P6 STG.E [R16.64], R184 ;  /* 0x000000b810006986 */ /* 0x0009e6000c101908 */
[----:B-1----:R-:W-:Y:S01]  /*52690*/  IMAD.WIDE R10, R21, 0x4, R230 ;  /* 0x00000004150a7825 */ /* 0x002fe200078e02e6 */
[----:B------:R-:W-:-:S03]  /*526a0*/  ISETP.LT.AND P5, PT, R245, c[0x0][0x178], !P1 ;  /* 0x00005e00f5007a0c */ /* 0x000fc60004fa1270 */
[----:B------:R-:W-:Y:S01]  /*526b0*/  IMAD.WIDE R18, R21, 0x4, R228 ;  /* 0x0000000415127825 */ /* 0x000fe200078e02e4 */
[----:B------:R-:W-:Y:S01]  /*526c0*/  ISETP.LT.AND P1, PT, R244, c[0x0][0x178], !P1 ;  /* 0x00005e00f4007a0c */ /* 0x000fe20004f21270 */
[----:B------:R1:W-:Y:S01]  /*526d0*/  @P0 STG.E [R8.64], R216 ;  /* 0x000000d808000986 */ /* 0x0003e2000c101908 */
[----:B------:R-:W-:-:S03]  /*526e0*/  ISETP.LT.AND P6, PT, R247, c[0x0][0x178], !P2 ;  /* 0x00005e00f7007a0c */ /* 0x000fc600057c1270 */
[----:B------:R1:W-:Y:S01]  /*526f0*/  @P3 STG.E [R10.64], R121 ;  /* 0x000000790a003986 */ /* 0x0003e2000c101908 */
[----:B------:R-:W-:-:S03]  /*52700*/  ISETP.LT.AND P3, PT, R246, c[0x0][0x178], !P2 ;  /* 0x00005e00f6007a0c */ /* 0x000fc60005761270 */
[----:B------:R1:W-:Y:S01]  /*52710*/  @P4 STG.E [R18.64], R177 ;  /* 0x000000b112004986 */ /* 0x0003e2000c101908 */
[----:B------:R-:W-:Y:S02]  /*52720*/  ISETP.LT.AND P4, PT, R245, c[0x0][0x178], !P2 ;  /* 0x00005e00f5007a0c */ /* 0x000fe40005781270 */
[C---:B------:R-:W-:Y:S01]  /*52730*/  IADD3 R3, R21.reuse, c[0x0][0x198], RZ ;  /* 0x0000660015037a10 */ /* 0x040fe20007ffe0ff */
[----:B------:R-:W-:-:S04]  /*52740*/  IMAD.WIDE R12, R21, 0x4, R78 ;  /* 0x00000004150c7825 */ /* 0x000fc800078e024e */
[----:B--2---:R-:W-:Y:S01]  /*52750*/  IMAD.WIDE R14, R21, 0x4, R76 ;  /* 0x00000004150e7825 */ /* 0x004fe200078e024c */
[----:B------:R2:W-:Y:S03]  /*52760*/  @P5 STG.E [R12.64], R185 ;  /* 0x000000b90c005986 */ /* 0x0005e6000c101908 */
[C---:B----4-:R-:W-:Y:S01]  /*52770*/  IMAD.WIDE R16, R3.reuse, 0x4, R230 ;  /* 0x0000000403107825 */ /* 0x050fe200078e02e6 */
[----:B------:R4:W-:Y:S03]  /*52780*/  @P1 STG.E [R14.64], R217 ;  /* 0x000000d90e001986 */ /* 0x0009e6000c101908 */
[C---:B-1----:R-:W-:Y:S01]  /*52790*/  IMAD.WIDE R8, R3.reuse, 0x4, R228 ;  /* 0x0000000403087825 */ /* 0x042fe200078e02e4 */
[----:B------:R1:W-:Y:S03]  /*527a0*/  @P6 STG.E [R16.64], R116 ;  /* 0x0000007410006986 */ /* 0x0003e6000c101908 */
[----:B------:R-:W-:Y:S01]  /*527b0*/  IMAD.WIDE R10, R3, 0x4, R78 ;  /* 0x00000004030a7825 */ /* 0x000fe200078e024e */
[----:B------:R1:W-:Y:S01]  /*527c0*/  @P3 STG.E [R8.64], R172 ;  /* 0x000000ac08003986 */ /* 0x0003e2000c101908 */
[----:B------:R-:W-:-:S03]  /*527d0*/  ISETP.GE.AND P0, PT, R23, c[0x0][0x17c], PT ;  /* 0x00005f0017007a0c */ /* 0x000fc60003f06270 */
[----:B------:R1:W-:Y:S01]  /*527e0*/  @P4 STG.E [R10.64], R180 ;  /* 0x000000b40a004986 */ /* 0x0003e2000c101908 */
[----:B------:R-:W-:Y:S02]  /*527f0*/  ISETP.LT.AND P6, PT, R247, c[0x0][0x178], !P0 ;  /* 0x00005e00f7007a0c */ /* 0x000fe400047c1270 */
[----:B------:R-:W-:Y:S02]  /*52800*/  ISETP.LT.AND P5, PT, R246, c[0x0][0x178], !P0 ;  /* 0x00005e00f6007a0c */ /* 0x000fe400047a1270 */
[----:B------:R-:W-:Y:S02]  /*52810*/  ISETP.LT.AND P3, PT, R245, c[0x0][0x178], !P0 ;  /* 0x00005e00f5007a0c */ /* 0x000fe40004761270 */
[----:B------:R-:W-:Y:S02]  /*52820*/  ISETP.LT.AND P4, PT, R244, c[0x0][0x178], !P0 ;  /* 0x00005e00f4007a0c */ /* 0x000fe40004781270 */
[----:B---3--:R-:W-:Y:S02]  /*52830*/  ISETP.GE.AND P0, PT, R0, c[0x0][0x17c], PT ;  /* 0x00005f0000007a0c */ /* 0x008fe40003f06270 */
[----:B------:R-:W3:Y:S01]  /*52840*/  LDL.LU R0, [R1+0x1ddc] ;  /* 0x001ddc0001007983 */ /* 0x000ee20000300800 */
[----:B------:R-:W-:-:S02]  /*52850*/  ISETP.LT.AND P2, PT, R244, c[0x0][0x178], !P2 ;  /* 0x00005e00f4007a0c */ /* 0x000fc40005741270 */
[C---:B------:R-:W-:Y:S01]  /*52860*/  IADD3 R19, R3.reuse, c[0x0][0x198], RZ ;  /* 0x0000660003137a10 */ /* 0x040fe20007ffe0ff */
[----:B--2---:R-:W-:Y:S01]  /*52870*/  IMAD.WIDE R12, R3, 0x4, R76 ;  /* 0x00000004030c7825 */ /* 0x004fe200078e024c */
[----:B------:R-:W-:Y:S02]  /*52880*/  ISETP.GE.AND P1, PT, R22, c[0x0][0x17c], PT ;  /* 0x00005f0016007a0c */ /* 0x000fe40003f26270 */
[----:B------:R-:W2:Y:S01]  /*52890*/  LDL.LU R22, [R1+0x1dd8] ;  /* 0x001dd80001167983 */ /* 0x000ea20000300800 */
[----:B----4-:R-:W-:-:S04]  /*528a0*/  IMAD.WIDE R14, R19, 0x4, R230 ;  /* 0x00000004130e7825 */ /* 0x010fc800078e02e6 */
[C---:B-1----:R-:W-:Y:S02]  /*528b0*/  IMAD.WIDE R16, R19.reuse, 0x4, R228 ;  /* 0x0000000413107825 */ /* 0x042fe400078e02e4 */
[----:B------:R1:W-:Y:S04]  /*528c0*/  @P2 STG.E [R12.64], R212 ;  /* 0x000000d40c002986 */ /* 0x0003e8000c101908 */
[----:B------:R4:W-:Y:S01]  /*528d0*/  @P6 STG.E [R14.64], R117 ;  /* 0x000000750e006986 */ /* 0x0009e2000c101908 */
[----:B------:R-:W-:Y:S01]  /*528e0*/  IMAD.WIDE R8, R19, 0x4, R78 ;  /* 0x0000000413087825 */ /* 0x000fe200078e024e */
[----:B------:R-:W-:Y:S02]  /*528f0*/  ISETP.LT.AND P6, PT, R246, c[0x0][0x178], !P1 ;  /* 0x00005e00f6007a0c */ /* 0x000fe40004fc1270 */
[----:B------:R4:W-:Y:S01]  /*52900*/  @P5 STG.E [R16.64], R173 ;  /* 0x000000ad10005986 */ /* 0x0009e2000c101908 */
[----:B------:R-:W-:Y:S01]  /*52910*/  ISETP.LT.AND P5, PT, R247, c[0x0][0x178], !P1 ;  /* 0x00005e00f7007a0c */ /* 0x000fe20004fa1270 */
[----:B------:R-:W-:Y:S01]  /*52920*/  IMAD.WIDE R10, R19, 0x4, R76 ;  /* 0x00000004130a7825 */ /* 0x000fe200078e024c */
[----:B------:R-:W-:-:S02]  /*52930*/  ISETP.LT.AND P2, PT, R245, c[0x0][0x178], !P1 ;  /* 0x00005e00f5007a0c */ /* 0x000fc40004f41270 */
[----:B------:R-:W-:Y:S02]  /*52940*/  IADD3 R19, R19, c[0x0][0x198], RZ ;  /* 0x0000660013137a10 */ /* 0x000fe40007ffe0ff */
[----:B------:R-:W-:Y:S01]  /*52950*/  ISETP.LT.AND P1, PT, R244, c[0x0][0x178], !P1 ;  /* 0x00005e00f4007a0c */ /* 0x000fe20004f21270 */
[----:B------:R4:W-:Y:S01]  /*52960*/  @P3 STG.E [R8.64], R181 ;  /* 0x000000b508003986 */ /* 0x0009e2000c101908 */
[----:B------:R-:W-:Y:S01]  /*52970*/  ISETP.GE.AND P3, PT, R20, c[0x0][0x17c], PT ;  /* 0x00005f0014007a0c */ /* 0x000fe20003f66270 */
[C---:B-1----:R-:W-:Y:S02]  /*52980*/  IMAD.WIDE R12, R19.reuse, 0x4, R230 ;  /* 0x00000004130c7825 */ /* 0x042fe400078e02e6 */
[----:B------:R-:W2:Y:S02]  /*52990*/  LDL.LU R20, [R1+0x1dd4] ;  /* 0x001dd40001147983 */ /* 0x000ea40000300800 */
[C---:B----4-:R-:W-:Y:S02]  /*529a0*/  IMAD.WIDE R14, R19.reuse, 0x4, R228 ;  /* 0x00000004130e7825 */ /* 0x050fe400078e02e4 */
[----:B------:R1:W-:Y:S02]  /*529b0*/  @P4 STG.E [R10.64], R213 ;  /* 0x000000d50a004986 */ /* 0x0003e4000c101908 */
[----:B------:R-:W-:-:S02]  /*529c0*/  IMAD.WIDE R16, R19, 0x4, R78 ;  /* 0x0000000413107825 */ /* 0x000fc400078e024e */
[----:B------:R4:W-:Y:S02]  /*529d0*/  @P5 STG.E [R12.64], R88 ;  /* 0x000000580c005986 */ /* 0x0009e4000c101908 */
[----:B------:R-:W-:Y:S02]  /*529e0*/  IMAD.WIDE R8, R19, 0x4, R76 ;  /* 0x0000000413087825 */ /* 0x000fe400078e024c */
[----:B------:R1:W-:Y:S04]  /*529f0*/  @P6 STG.E [R14.64], R28 ;  /* 0x0000001c0e006986 */ /* 0x0003e8000c101908 */
[----:B------:R1:W-:Y:S04]  /*52a00*/  @P2 STG.E [R16.64], R152 ;  /* 0x0000009810002986 */ /* 0x0003e8000c101908 */
[----:B------:R-:W-:Y:S01]  /*52a10*/  @P1 STG.E [R8.64], R208 ;  /* 0x000000d008001986 */ /* 0x000fe2000c101908 */
[----:B---3--:R-:W-:-:S03]  /*52a20*/  ISETP.GE.AND P1, PT, R0, c[0x0][0x17c], PT ;  /* 0x00005f0000007a0c */ /* 0x008fc60003f26270 */
[----:B------:R-:W3:Y:S01]  /*52a30*/  LDL.LU R0, [R1+0x1dcc] ;  /* 0x001dcc0001007983 */ /* 0x000ee20000300800 */
[----:B------:R-:W-:Y:S02]  /*52a40*/  ISETP.LT.AND P4, PT, R247, c[0x0][0x178], !P0 ;  /* 0x00005e00f7007a0c */ /* 0x000fe40004781270 */
[----:B------:R-:W-:Y:S02]  /*52a50*/  ISETP.LT.AND P5, PT, R246, c[0x0][0x178], !P0 ;  /* 0x00005e00f6007a0c */ /* 0x000fe400047a1270 */
[----:B------:R-:W-:-:S05]  /*52a60*/  IADD3 R3, R19, c[0x0][0x198], RZ ;  /* 0x0000660013037a10 */ /* 0x000fca0007ffe0ff */
[----:B-1----:R-:W-:Y:S01]  /*52a70*/  IMAD.WIDE R10, R3, 0x4, R230 ;  /* 0x00000004030a7825 */ /* 0x002fe200078e02e6 */
[----:B------:R-:W-:-:S03]  /*52a80*/  ISETP.LT.AND P2, PT, R245, c[0x0][0x178], !P0 ;  /* 0x00005e00f5007a0c */ /* 0x000fc60004741270 */
[----:B------:R-:W-:Y:S01]  /*52a90*/  IMAD.WIDE R18, R3, 0x4, R228 ;  /* 0x0000000403127825 */ /* 0x000fe200078e02e4 */
[----:B------:R-:W-:Y:S01]  /*52aa0*/  ISETP.LT.AND P0, PT, R244, c[0x0][0x178], !P0 ;  /* 0x00005e00f4007a0c */ /* 0x000fe20004701270 */
[----:B------:R-:W-:Y:S01]  /*52ab0*/  @P4 STG.E [R10.64], R89 ;  /* 0x000000590a004986 */ /* 0x000fe2000c101908 */
[----:B------:R-:W-:-:S03]  /*52ac0*/  ISETP.LT.AND P6, PT, R247, c[0x0][0x178], !P3 ;  /* 0x00005e00f7007a0c */ /* 0x000fc60005fc1270 */
[----:B------:R1:W-:Y:S01]  /*52ad0*/  @P5 STG.E [R18.64], R29 ;  /* 0x0000001d12005986 */ /* 0x0003e2000c101908 */
[----:B------:R-:W-:Y:S02]  /*52ae0*/  ISETP.LT.AND P5, PT, R246, c[0x0][0x178], !P3 ;  /* 0x00005e00f6007a0c */ /* 0x000fe40005fa1270 */
[----:B------:R-:W-:Y:S02]  /*52af0*/  ISETP.LT.AND P4, PT, R245, c[0x0][0x178], !P3 ;  /* 0x00005e00f5007a0c */ /* 0x000fe40005f81270 */
[C---:B------:R-:W-:Y:S01]  /*52b00*/  IADD3 R21, R3.reuse, c[0x0][0x198], RZ ;  /* 0x0000660003157a10 */ /* 0x040fe20007ffe0ff */
[----:B----4-:R-:W-:-:S04]  /*52b10*/  IMAD.WIDE R12, R3, 0x4, R78 ;  /* 0x00000004030c7825 */ /* 0x010fc800078e024e */
[----:B------:R-:W-:Y:S01]  /*52b20*/  IMAD.WIDE R14, R3, 0x4, R76 ;  /* 0x00000004030e7825 */ /* 0x000fe200078e024c */
[----:B------:R4:W-:Y:S03]  /*52b30*/  @P2 STG.E [R12.64], R153 ;  /* 0x000000990c002986 */ /* 0x0009e6000c101908 */
[C---:B------:R-:W-:Y:S01]  /*52b40*/  IMAD.WIDE R16, R21.reuse, 0x4, R230 ;  /* 0x0000000415107825 */ /* 0x040fe200078e02e6 */
[----:B-1----:R-:W3:Y:S03]  /*52b50*/  LDL.LU R18, [R1+0x1dc4] ;  /* 0x001dc40001127983 */ /* 0x002ee60000300800 */
        /* <DEDUP_REMOVED lines=10> */
[C---:B------:R-:W-:Y:S02]  /*52c00*/  IADD3 R3, R21.reuse, c[0x0][0x198], RZ ;  /* 0x0000660015037a10 */ /* 0x040fe40007ffe0ff */
[----:B------:R-:W-:Y:S01]  /*52c10*/  ISETP.LT.AND P5, PT, R244, c[0x0][0x178], !P1 ;  /* 0x00005e00f4007a0c */ /* 0x000fe20004fa1270 */
[----:B----4-:R-:W-:Y:S01]  /*52c20*/  IMAD.WIDE R12, R21, 0x4, R76 ;  /* 0x00000004150c7825 */ /* 0x010fe200078e024c */
[----:B--2---:R-:W-:Y:S02]  /*52c30*/  ISETP.GE.AND P1, PT, R20, c[0x0][0x17c], PT ;  /* 0x00005f0014007a0c */ /* 0x004fe40003f26270 */
[----:B------:R-:W2:Y:S01]  /*52c40*/  LDL.LU R20, [R1+0x1dc0] ;  /* 0x001dc00001147983 */ /* 0x000ea20000300800 */
[----:B-1----:R-:W-:-:S04]  /*52c50*/  IMAD.WIDE R14, R3, 0x4, R230 ;  /* 0x00000004030e7825 */ /* 0x002fc800078e02e6 */
[C---:B------:R-:W-:Y:S01]  /*52c60*/  IMAD.WIDE R16, R3.reuse, 0x4, R228 ;  /* 0x0000000403107825 */ /* 0x040fe200078e02e4 */
[----:B------:R1:W-:Y:S03]  /*52c70*/  @P3 STG.E [R12.64], R200 ;  /* 0x000000c80c003986 */ /* 0x0003e6000c101908 */
[----:B------:R-:W-:Y:S01]  /*52c80*/  IMAD.WIDE R8, R3, 0x4, R78 ;  /* 0x0000000403087825 */ /* 0x000fe200078e024e */
[----:B------:R4:W-:Y:S04]  /*52c90*/  @P6 STG.E [R14.64], R85 ;  /* 0x000000550e006986 */ /* 0x0009e8000c101908 */
[----:B------:R1:W-:Y:S04]  /*52ca0*/  @P2 STG.E [R16.64], R25 ;  /* 0x0000001910002986 */ /* 0x0003e8000c101908 */
[----:B------:R1:W-:Y:S01]  /*52cb0*/  @P4 STG.E [R8.64], R73 ;  /* 0x0000004908004986 */ /* 0x0003e2000c101908 */
[----:B---3--:R-:W-:-:S03]  /*52cc0*/  ISETP.GE.AND P4, PT, R0, c[0x0][0x17c], PT ;  /* 0x00005f0000007a0c */ /* 0x008fc60003f86270 */
[----:B------:R-:W3:Y:S01]  /*52cd0*/  LDL.LU R0, [R1+0x1dbc] ;  /* 0x001dbc0001007983 */ /* 0x000ee20000300800 */
[----:B------:R-:W-:Y:S01]  /*52ce0*/  ISETP.GE.AND P0, PT, R22, c[0x0][0x17c], PT ;  /* 0x00005f0016007a0c */ /* 0x000fe20003f06270 */
[----:B------:R-:W-:-:S03]  /*52cf0*/  IMAD.WIDE R10, R3, 0x4, R76 ;  /* 0x00000004030a7825 */ /* 0x000fc600078e024c */
[----:B------:R-:W-:Y:S02]  /*52d00*/  ISETP.LT.AND P3, PT, R247, c[0x0][0x178], !P0 ;  /* 0x00005e00f7007a0c */ /* 0x000fe40004761270 */
[----:B------:R-:W-:Y:S02]  /*52d10*/  IADD3 R3, R3, c[0x0][0x198], RZ ;  /* 0x0000660003037a10 */ /* 0x000fe40007ffe0ff */
[----:B------:R-:W-:Y:S02]  /*52d20*/  ISETP.LT.AND P6, PT, R246, c[0x0][0x178], !P0 ;  /* 0x00005e00f6007a0c */ /* 0x000fe400047c1270 */
[----:B------:R-:W-:Y:S01]  /*52d30*/  ISETP.LT.AND P2, PT, R245, c[0x0][0x178], !P0 ;  /* 0x00005e00f5007a0c */ /* 0x000fe20004741270 */
[----:B-1----:R-:W-:Y:S01]  /*52d40*/  IMAD.WIDE R12, R3, 0x4, R230 ;  /* 0x00000004030c7825 */ /* 0x002fe200078e02e6 */
[----:B------:R1:W-:Y:S01]  /*52d50*/  @P5 STG.E [R10.64], R201 ;  /* 0x000000c90a005986 */ /* 0x0003e2000c101908 */
[----:B------:R-:W-:Y:S02]  /*52d60*/  ISETP.LT.AND P0, PT, R244, c[0x0][0x178], !P0 ;  /* 0x00005e00f4007a0c */ /* 0x000fe40004701270 */
[----:B------:R-:W-:Y:S01]  /*52d70*/  ISETP.LT.AND P5, PT, R247, c[0x0][0x178], !P1 ;  /* 0x00005e00f7007a0c */ /* 0x000fe20004fa1270 */
[----:B----4-:R-:W-:Y:S01]  /*52d80*/  IMAD.WIDE R14, R3, 0x4, R228 ;  /* 0x00000004030e7825 */ /* 0x010fe200078e02e4 */
[----:B------:R4:W-:Y:S01]  /*52d90*/  @P3 STG.E [R12.64], R122 ;  /* 0x0000007a0c003986 */ /* 0x0009e2000c101908 */
[----:B------:R-:W-:-:S02]  /*52da0*/  ISETP.LT.AND P3, PT, R246, c[0x0][0x178], !P1 ;  /* 0x00005e00f6007a0c */ /* 0x000fc40004f61270 */
[C---:B------:R-:W-:Y:S01]  /*52db0*/  IMAD.WIDE R16, R3.reuse, 0x4, R78 ;  /* 0x0000000403107825 */ /* 0x040fe200078e024e */
[C---:B------:R-:W-:Y:S01]  /*52dc0*/  IADD3 R21, R3.reuse, c[0x0][0x198], RZ ;  /* 0x0000660003157a10 */ /* 0x040fe20007ffe0ff */
[----:B------:R4:W-:Y:S02]  /*52dd0*/  @P6 STG.E [R14.64], R178 ;  /* 0x000000b20e006986 */ /* 0x0009e4000c101908 */
[----:B------:R-:W-:Y:S02]  /*52de0*/  IMAD.WIDE R8, R3, 0x4, R76 ;  /* 0x0000000403087825 */ /* 0x000fe400078e024c */
[----:B------:R2:W-:Y:S02]  /*52df0*/  @P2 STG.E [R16.64], R186 ;  /* 0x000000ba10002986 */ /* 0x0005e4000c101908 */
[----:B-1----:R-:W-:Y:S01]  /*52e00*/  IMAD.WIDE R10, R21, 0x4, R230 ;  /* 0x00000004150a7825 */ /* 0x002fe200078e02e6 */
[----:B------:R-:W-:-:S03]  /*52e10*/  ISETP.GE.AND P2, PT, R18, c[0x0][0x17c], PT ;  /* 0x00005f0012007a0c */ /* 0x000fc60003f46270 */
        /* <DEDUP_REMOVED lines=9> */
[----:B----4-:R-:W-:-:S04]  /*52eb0*/  IMAD.WIDE R12, R21, 0x4, R78 ;  /* 0x00000004150c7825 */ /* 0x010fc800078e024e */
[----:B------:R-:W-:Y:S01]  /*52ec0*/  IMAD.WIDE R14, R21, 0x4, R76 ;  /* 0x00000004150e7825 */ /* 0x000fe200078e024c */
[----:B--2---:R-:W-:Y:S02]  /*52ed0*/  ISETP.GE.AND P0, PT, R20, c[0x0][0x17c], PT ;  /* 0x00005f0014007a0c */ /* 0x004fe40003f06270 */
[----:B------:R-:W2:Y:S01]  /*52ee0*/  LDL.LU R20, [R1+0x1db0] ;  /* 0x001db00001147983 */ /* 0x000ea20000300800 */
[----:B------:R-:W-:-:S04]  /*52ef0*/  IMAD.WIDE R16, R3, 0x4, R230 ;  /* 0x0000000403107825 */ /* 0x000fc800078e02e6 */
[----:B-1----:R-:W-:Y:S01]  /*52f00*/  IMAD.WIDE R8, R3, 0x4, R228 ;  /* 0x0000000403087825 */ /* 0x002fe200078e02e4 */
[----:B------:R1:W-:Y:S04]  /*52f10*/  @P6 STG.E [R12.64], R187 ;  /* 0x000000bb0c006986 */ /* 0x0003e8000c101908 */
[----:B------:R4:W-:Y:S04]  /*52f20*/  @P1 STG.E [R14.64], R219 ;  /* 0x000000db0e001986 */ /* 0x0009e8000c101908 */
[----:B------:R1:W-:Y:S04]  /*52f30*/  @P5 STG.E [R16.64], R118 ;  /* 0x0000007610005986 */ /* 0x0003e8000c101908 */
[----:B------:R1:W-:Y:S01]  /*52f40*/  @P3 STG.E [R8.64], R174 ;  /* 0x000000ae08003986 */ /* 0x0003e2000c101908 */
[----:B---3--:R-:W-:-:S03]  /*52f50*/  ISETP.GE.AND P3, PT, R0, c[0x0][0x17c], PT ;  /* 0x00005f0000007a0c */ /* 0x008fc60003f66270 */
[----:B------:R-:W3:Y:S01]  /*52f60*/  LDL.LU R0, [R1+0x1dac] ;  /* 0x001dac0001007983 */ /* 0x000ee20000300800 */
[----:B------:R-:W-:Y:S02]  /*52f70*/  ISETP.LT.AND P6, PT, R245, c[0x0][0x178], !P4 ;  /* 0x00005e00f5007a0c */ /* 0x000fe400067c1270 */
[----:B------:R-:W-:Y:S01]  /*52f80*/  ISETP.LT.AND P4, PT, R244, c[0x0][0x178], !P4 ;  /* 0x00005e00f4007a0c */ /* 0x000fe20006781270 */
[----:B------:R-:W-:Y:S01]  /*52f90*/  IMAD.WIDE R10, R3, 0x4, R78 ;  /* 0x00000004030a7825 */ /* 0x000fe200078e024e */
[----:B------:R-:W-:Y:S01]  /*52fa0*/  ISETP.LT.AND P1, PT, R247, c[0x0][0x178], !P2 ;  /* 0x00005e00f7007a0c */ /* 0x000fe20005721270 */
[----:B------:R-:W3:Y:S01]  /*52fb0*/  LDL.LU R21, [R1+0x1da8] ;  /* 0x001da80001157983 */ /* 0x000ee20000300800 */
[----:B------:R-:W-:Y:S02]  /*52fc0*/  ISETP.LT.AND P5, PT, R246, c[0x0][0x178], !P2 ;  /* 0x00005e00f6007a0c */ /* 0x000fe400057a1270 */
[C---:B------:R-:W-:Y:S01]  /*52fd0*/  IADD3 R19, R3.reuse, c[0x0][0x198], RZ ;  /* 0x0000660003137a10 */ /* 0x040fe20007ffe0ff */
[----:B-1----:R-:W-:-:S04]  /*52fe0*/  IMAD.WIDE R12, R3, 0x4, R76 ;  /* 0x00000004030c7825 */ /* 0x002fc800078e024c */
[----:B------:R1:W-:Y:S01]  /*52ff0*/  @P6 STG.E [R10.64], R182 ;  /* 0x000000b60a006986 */ /* 0x0003e2000c101908 */
[----:B------:R-:W-:Y:S01]  /*53000*/  ISETP.LT.AND P6, PT, R245, c[0x0][0x178], !P2 ;  /* 0x00005e00f5007a0c */ /* 0x000fe200057c1270 */
[----:B----4-:R-:W-:-:S04]  /*53010*/  IMAD.WIDE R14, R19, 0x4, R230 ;  /* 0x00000004130e7825 */ /* 0x010fc800078e02e6 */
[----:B------:R-:W-:Y:S01]  /*53020*/  IMAD.WIDE R16, R19, 0x4, R228 ;  /* 0x0000000413107825 */ /* 0x000fe200078e02e4 */
[----:B------:R4:W-:Y:S01]  /*53030*/  @P4 STG.E [R12.64], R214 ;  /* 0x000000d60c004986 */ /* 0x0009e2000c101908 */
[----:B------:R-:W-:Y:S02]  /*53040*/  ISETP.LT.AND P2, PT, R244, c[0x0][0x178], !P2 ;  /* 0x00005e00f4007a0c */ /* 0x000fe40005741270 */
[----:B------:R-:W-:Y:S01]  /*53050*/  ISETP.LT.AND P4, PT, R247, c[0x0][0x178], !P0 ;  /* 0x00005e00f7007a0c */ /* 0x000fe20004781270 */
[----:B------:R4:W-:Y:S01]  /*53060*/  @P1 STG.E [R14.64], R119 ;  /* 0x000000770e001986 */ /* 0x0009e2000c101908 */
[----:B------:R-:W-:Y:S01]  /*53070*/  IMAD.WIDE R8, R19, 0x4, R78 ;  /* 0x0000000413087825 */ /* 0x000fe200078e024e */
[----:B------:R-:W-:Y:S02]  /*53080*/  ISETP.LT.AND P1, PT, R245, c[0x0][0x178], !P0 ;  /* 0x00005e00f5007a0c */ /* 0x000fe40004721270 */
[----:B------:R4:W-:Y:S01]  /*53090*/  @P5 STG.E [R16.64], R175 ;  /* 0x000000af10005986 */ /* 0x0009e2000c101908 */
[----:B------:R-:W-:-:S02]  /*530a0*/  ISETP.LT.AND P5, PT, R246, c[0x0][0x178], !P0 ;  /* 0x00005e00f6007a0c */ /* 0x000fc400047a1270 */
[C---:B------:R-:W-:Y:S02]  /*530b0*/  IADD3 R3, R19.reuse, c[0x0][0x198], RZ ;  /* 0x0000660013037a10 */ /* 0x040fe40007ffe0ff */
[----:B------:R-:W-:Y:S01]  /*530c0*/  ISETP.LT.AND P0, PT, R244, c[0x0][0x178], !P0 ;  /* 0x00005e00f4007a0c */ /* 0x000fe20004701270 */
[----:B------:R2:W-:Y:S01]  /*530d0*/  @P6 STG.E [R8.64], R183 ;  /* 0x000000b708006986 */ /* 0x0005e2000c101908 */
[----:B-1----:R-:W-:-:S04]  /*530e0*/  IMAD.WIDE R10, R19, 0x4, R76 ;  /* 0x00000004130a7825 */ /* 0x002fc800078e024c */
[C---:B------:R-:W-:Y:S01]  /*530f0*/  IMAD.WIDE R18, R3.reuse, 0x4, R230 ;  /* 0x0000000403127825 */ /* 0x040fe200078e02e6 */
[----:B------:R1:W-:Y:S03]  /*53100*/  @P2 STG.E [R10.64], R215 ;  /* 0x000000d70a002986 */ /* 0x0003e6000c101908 */
[C---:B----4-:R-:W-:Y:S01]  /*53110*/  IMAD.WIDE R12, R3.reuse, 0x4, R228 ;  /* 0x00000004030c7825 */ /* 0x050fe200078e02e4 */
[----:B------:R-:W-:Y:S03]  /*53120*/  @P4 STG.E [R18.64], R90 ;  /* 0x0000005a12004986 */ /* 0x000fe6000c101908 */
[C---:B------:R-:W-:Y:S01]  /*53130*/  IMAD.WIDE R14, R3.reuse, 0x4, R78 ;  /* 0x00000004030e7825 */ /* 0x040fe200078e024e */
[----:B------:R4:W-:Y:S03]  /*53140*/  @P5 STG.E [R12.64], R30 ;  /* 0x0000001e0c005986 */ /* 0x0009e6000c101908 */
[----:B------:R-:W-:Y:S01]  /*53150*/  IMAD.WIDE R16, R3, 0x4, R76 ;  /* 0x0000000403107825 */ /* 0x000fe200078e024c */
[----:B--2---:R-:W-:-:S02]  /*53160*/  ISETP.GE.AND P6, PT, R20, c[0x0][0x17c], PT ;  /* 0x00005f0014007a0c */ /* 0x004fc40003fc6270 */
[----:B------:R-:W2:Y:S04]  /*53170*/  LDL.LU R20, [R1+0x1da4] ;  /* 0x001da40001147983 */ /* 0x000ea80000300800 */
[----:B------:R1:W-:Y:S04]  /*53180*/  @P1 STG.E [R14.64], R154 ;  /* 0x0000009a0e001986 */ /* 0x0003e8000c101908 */
[----:B------:R1:W-:Y:S01]  /*53190*/  @P0 STG.E [R16.64], R210 ;  /* 0x000000d210000986 */ /* 0x0003e2000c101908 */
[----:B---3--:R-:W-:-:S03]  /*531a0*/  ISETP.GE.AND P0, PT, R0, c[0x0][0x17c], PT ;  /* 0x00005f0000007a0c */ /* 0x008fc60003f06270 */
[----:B------:R-:W3:Y:S01]  /*531b0*/  LDL.LU R0, [R1+0x1d9c] ;  /* 0x001d9c0001007983 */ /* 0x000ee20000300800 */
[----:B------:R-:W-:Y:S02]  /*531c0*/  ISETP.LT.AND P4, PT, R247, c[0x0][0x178], !P3 ;  /* 0x00005e00f7007a0c */ /* 0x000fe40005f81270 */
[----:B------:R-:W-:Y:S01]  /*531d0*/  IADD3 R3, R3, c[0x0][0x198], RZ ;  /* 0x0000660003037a10 */ /* 0x000fe20007ffe0ff */
[----:B------:R-:W3:Y:S01]  /*531e0*/  LDL.LU R24, [R1+0x1d94] ;  /* 0x001d940001187983 */ /* 0x000ee20000300800 */
[----:B------:R-:W-:-:S03]  /*531f0*/  ISETP.LT.AND P2, PT, R246, c[0x0][0x178], !P3 ;  /* 0x00005e00f6007a0c */ /* 0x000fc60005f41270 */
[----:B------:R-:W-:Y:S01]  /*53200*/  IMAD.WIDE R8, R3, 0x4, R230 ;  /* 0x0000000403087825 */ /* 0x000fe200078e02e6 */
[----:B------:R-:W-:Y:S02]  /*53210*/  ISETP.LT.AND P1, PT, R245, c[0x0][0x178], !P3 ;  /* 0x00005e00f5007a0c */ /* 0x000fe40005f21270 */
[----:B------:R-:W-:Y:S02]  /*53220*/  ISETP.LT.AND P3, PT, R244, c[0x0][0x178], !P3 ;  /* 0x00005e00f4007a0c */ /* 0x000fe40005f61270 */
[----:B------:R-:W-:Y:S01]  /*53230*/  ISETP.LT.AND P5, PT, R247, c[0x0][0x178], !P6 ;  /* 0x00005e00f7007a0c */ /* 0x000fe200077a1270 */
[----:B------:R-:W-:Y:S01]  /*53240*/  @P4 STG.E [R8.64], R91 ;  /* 0x0000005b08004986 */ /* 0x000fe2000c101908 */
[----:B------:R-:W-:Y:S02]  /*53250*/  ISETP.LT.AND P4, PT, R246, c[0x0][0x178], !P6 ;  /* 0x00005e00f6007a0c */ /* 0x000fe40007781270 */
[C---:B------:R-:W-:Y:S01]  /*53260*/  IADD3 R23, R3.reuse, c[0x0][0x198], RZ ;  /* 0x0000660003177a10 */ /* 0x040fe20007ffe0ff */
[----:B-1----:R-:W-:-:S04]  /*53270*/  IMAD.WIDE R10, R3, 0x4, R228 ;  /* 0x00000004030a7825 */ /* 0x002fc800078e02e4 */
[C---:B----4-:R-:W-:Y:S01]  /*53280*/  IMAD.WIDE R12, R3.reuse, 0x4, R78 ;  /* 0x00000004030c7825 */ /* 0x050fe200078e024e */
[----:B------:R-:W-:Y:S03]  /*53290*/  @P2 STG.E [R10.64], R31 ;  /* 0x0000001f0a002986 */ /* 0x000fe6000c101908 */
[----:B------:R-:W-:Y:S01]  /*532a0*/  IMAD.WIDE R14, R3, 0x4, R76 ;  /* 0x00000004030e7825 */ /* 0x000fe200078e024c */
[----:B------:R1:W-:Y:S03]  /*532b0*/  @P1 STG.E [R12.64], R155 ;  /* 0x0000009b0c001986 */ /* 0x0003e6000c101908 */
[C---:B------:R-:W-:Y:S01]  /*532c0*/  IMAD.WIDE R16, R23.reuse, 0x4, R230 ;  /* 0x0000000417107825 */ /* 0x040fe200078e02e6 */
[----:B------:R4:W-:Y:S03]  /*532d0*/  @P3 STG.E [R14.64], R211 ;  /* 0x000000d30e003986 */ /* 0x0009e6000c101908 */
[----:B------:R-:W-:Y:S01]  /*532e0*/  IMAD.WIDE R18, R23, 0x4, R228 ;  /* 0x0000000417127825 */ /* 0x000fe200078e02e4 */
[----:B------:R-:W-:Y:S01]  /*532f0*/  ISETP.LT.AND P1, PT, R245, c[0x0][0x178], !P6 ;  /* 0x00005e00f5007a0c */ /* 0x000fe20007721270 */
[----:B------:R-:W-:Y:S01]  /*53300*/  @P5 STG.E [R16.64], R86 ;  /* 0x0000005610005986 */ /* 0x000fe2000c101908 */
[----:B------:R-:W-:-:S02]  /*53310*/  ISETP.LT.AND P6, PT, R244, c[0x0][0x178], !P6 ;  /* 0x00005e00f4007a0c */ /* 0x000fc400077c1270 */
[----:B------:R-:W-:Y:S01]  /*53320*/  ISETP.LT.AND P5, PT, R247, c[0x0][0x178], !P0 ;  /* 0x00005e00f7007a0c */ /* 0x000fe200047a1270 */
[----:B------:R-:W-:Y:S01]  /*53330*/  @P4 STG.E [R18.64], R26 ;  /* 0x0000001a12004986 */ /* 0x000fe2000c101908 */
[----:B------:R-:W-:Y:S02]  /*53340*/  ISETP.LT.AND P4, PT, R246, c[0x0][0x178], !P0 ;  /* 0x00005e00f6007a0c */ /* 0x000fe40004781270 */
[----:B------:R-:W-:Y:S01]  /*53350*/  IADD3 R25, R23, c[0x0][0x198], RZ ;  /* 0x0000660017197a10 */ /* 0x000fe20007ffe0ff */
[----:B------:R4:W3:Y:S01]  /*53360*/  LDS.128 R8, [R2] ;  /* 0x0000000002087984 */ /* 0x0008e20000000c00 */
[----:B------:R-:W-:Y:S01]  /*53370*/  ISETP.GE.AND P2, PT, R21, c[0x0][0x17c], PT ;  /* 0x00005f0015007a0c */ /* 0x000fe20003f46270 */
[----:B-1----:R-:W-:-:S04]  /*53380*/  IMAD.WIDE R12, R23, 0x4, R76 ;  /* 0x00000004170c7825 */ /* 0x002fc800078e024c */
[----:B----4-:R-:W-:-:S04]  /*53390*/  IMAD.WIDE R14, R25, 0x4, R230 ;  /* 0x00000004190e7825 */ /* 0x010fc800078e02e6 */
[----:B------:R-:W-:Y:S01]  /*533a0*/  IMAD.WIDE R2, R25, 0x4, R228 ;  /* 0x0000000419027825 */ /* 0x000fe200078e02e4 */
[----:B--2---:R-:W-:-:S03]  /*533b0*/  ISETP.GE.AND P3, PT, R20, c[0x0][0x17c], PT ;  /* 0x00005f0014007a0c */ /* 0x004fc60003f66270 */
[----:B------:R-:W-:-:S05]  /*533c0*/  IMAD.WIDE R20, R23, 0x4, R78 ;  /* 0x0000000417147825 */ /* 0x000fca00078e024e */
[----:B------:R1:W-:Y:S04]  /*533d0*/  @P1 STG.E [R20.64], R74 ;  /* 0x0000004a14001986 */ /* 0x0003e8000c101908 */
[----:B------:R-:W-:Y:S04]  /*533e0*/  @P6 STG.E [R12.64], R202 ;  /* 0x000000ca0c006986 */ /* 0x000fe8000c101908 */
[----:B------:R-:W-:Y:S04]  /*533f0*/  @P5 STG.E [R14.64], R87 ;  /* 0x000000570e005986 */ /* 0x000fe8000c101908 */
[----:B------:R2:W-:Y:S01]  /*53400*/  @P4 STG.E [R2.64], R27 ;  /* 0x0000001b02004986 */ /* 0x0005e2000c101908 */
[----:B---3--:R-:W-:-:S03]  /*53410*/  ISETP.GE.AND P4, PT, R0, c[0x0][0x17c], PT ;  /* 0x00005f0000007a0c */ /* 0x008fc60003f86270 */
[----:B------:R-:W3:Y:S04]  /*53420*/  LDL.LU R0, [R1+0x1d90] ;  /* 0x001d900001007983 */ /* 0x000ee80000300800 */
[----:B------:R-:W4:Y:S04]  /*53430*/  LDL.LU R30, [R1+0x1d8c] ;  /* 0x001d8c00011e7983 */ /* 0x000f280000300800 */
[----:B------:R-:W4:Y:S01]  /*53440*/  LDL.LU R28, [R1+0x1d80] ;  /* 0x001d8000011c7983 */ /* 0x000f220000300800 */
[----:B------:R-:W-:Y:S02]  /*53450*/  ISETP.LT.AND P1, PT, R245, c[0x0][0x178], !P0 ;  /* 0x00005e00f5007a0c */ /* 0x000fe40004721270 */
[----:B------:R-:W-:Y:S01]  /*53460*/  ISETP.LT.AND P0, PT, R244, c[0x0][0x178], !P0 ;  /* 0x00005e00f4007a0c */ /* 0x000fe20004701270 */
[----:B------:R-:W-:-:S04]  /*53470*/  IMAD.WIDE R16, R25, 0x4, R78 ;  /* 0x0000000419107825 */ /* 0x000fc800078e024e */
[----:B------:R-:W-:Y:S01]  /*53480*/  IMAD.WIDE R18, R25, 0x4, R76 ;  /* 0x0000000419127825 */ /* 0x000fe200078e024c */
[----:B------:R-:W-:Y:S02]  /*53490*/  ISETP.LT.AND P6, PT, R247, c[0x0][0x178], !P2 ;  /* 0x00005e00f7007a0c */ /* 0x000fe400057c1270 */
[----:B------:R-:W-:-:S03]  /*534a0*/  ISETP.LT.AND P5, PT, R246, c[0x0][0x178], !P2 ;  /* 0x00005e00f6007a0c */ /* 0x000fc600057a1270 */
[----:B------:R2:W-:Y:S01]  /*534b0*/  @P1 STG.E [R16.64], R75 ;  /* 0x0000004b10001986 */ /* 0x0005e2000c101908 */
[----:B------:R-:W-:-:S03]  /*534c0*/  IADD3 R29, R25, c[0x0][0x198], RZ ;  /* 0x00006600191d7a10 */ /* 0x000fc60007ffe0ff */
[----:B------:R2:W-:Y:S01]  /*534d0*/  @P0 STG.E [R18.64], R203 ;  /* 0x000000cb12000986 */ /* 0x0005e2000c101908 */
[----:B------:R-:W-:Y:S02]  /*534e0*/  ISETP.LT.AND P0, PT, R245, c[0x0][0x178], !P2 ;  /* 0x00005e00f5007a0c */ /* 0x000fe40005701270 */
[----:B------:R-:W-:Y:S02]  /*534f0*/  ISETP.LT.AND P2, PT, R244, c[0x0][0x178], !P2 ;  /* 0x00005e00f4007a0c */ /* 0x000fe40005741270 */
[----:B------:R-:W-:Y:S01]  /*53500*/  ISETP.LT.AND P1, PT, R247, c[0x0][0x178], !P3 ;  /* 0x00005e00f7007a0c */ /* 0x000fe20005f21270 */
[C---:B-1----:R-:W-:Y:S01]  /*53510*/  IMAD.WIDE R20, R29.reuse, 0x4, R230 ;  /* 0x000000041d147825 */ /* 0x042fe200078e02e6 */
[----:B--2---:R-:W-:-:S03]  /*53520*/  IADD3 R27, R29, c[0x0][0x198], RZ ;  /* 0x000066001d1b7a10 */ /* 0x004fc60007ffe0ff */
[C---:B------:R-:W-:Y:S01]  /*53530*/  IMAD.WIDE R22, R29.reuse, 0x4, R228 ;  /* 0x000000041d167825 */ /* 0x040fe200078e02e4 */
[----:B------:R1:W-:Y:S03]  /*53540*/  @P6 STG.E [R20.64], R160 ;  /* 0x000000a014006986 */ /* 0x0003e6000c101908 */
[C---:B------:R-:W-:Y:S01]  /*53550*/  IMAD.WIDE R2, R29.reuse, 0x4, R78 ;  /* 0x000000041d027825 */ /* 0x040fe200078e024e */
[----:B------:R2:W-:Y:S03]  /*53560*/  @P5 STG.E [R22.64], R32 ;  /* 0x0000002016005986 */ /* 0x0005e6000c101908 */
[----:B------:R-:W-:Y:S01]  /*53570*/  IMAD.WIDE R16, R29, 0x4, R76 ;  /* 0x000000041d107825 */ /* 0x000fe200078e024c */
[----:B------:R1:W-:Y:S03]  /*53580*/  @P0 STG.E [R2.64], R196 ;  /* 0x000000c402000986 */ /* 0x0003e6000c101908 */
[----:B------:R-:W-:Y:S01]  /*53590*/  IMAD.WIDE R18, R27, 0x4, R230 ;  /* 0x000000041b127825 */ /* 0x000fe200078e02e6 */
[----:B------:R-:W-:Y:S04]  /*535a0*/  @P2 STG.E [R16.64], R8 ;  /* 0x0000000810002986 */ /* 0x000fe8000c101908 */
[----:B------:R-:W-:Y:S04]  /*535b0*/  @P1 STG.E [R18.64], R161 ;  /* 0x000000a112001986 */ /* 0x000fe8000c101908 */
[----:B------:R-:W1:Y:S02]  /*535c0*/  S2R R235, SR_TID.X ;  /* 0x0000000000eb7919 */ /* 0x000e640000002100 */
[C---:B-1----:R-:W-:Y:S01]  /*535d0*/  LOP3.LUT R234, R235.reuse, 0x7f, RZ, 0xc0, !PT ;  /* 0x0000007febea7812 */ /* 0x042fe200078ec0ff */
[----:B------:R-:W-:-:S05]  /*535e0*/  IMAD.SHL.U32 R235, R235, 0x400, RZ ;  /* 0x00000400ebeb7824 */ /* 0x000fca00078e00ff */
[----:B------:R-:W-:-:S04]  /*535f0*/  LOP3.LUT R235, R235, 0x1800, RZ, 0xc0, !PT ;  /* 0x00001800ebeb7812 */ /* 0x000fc800078ec0ff */
[----:B------:R-:W-:Y:S02]  /*53600*/  LEA R235, R234, R235, 0x4 ;  /* 0x000000ebeaeb7211 */ /* 0x000fe400078e20ff */
[----:B---3--:R-:W-:Y:S02]  /*53610*/  ISETP.GE.AND P1, PT, R0, c[0x0][0x17c], PT ;  /* 0x00005f0000007a0c */ /* 0x008fe40003f26270 */
[----:B------:R-:W3:Y:S01]  /*53620*/  LDL.LU R0, [R1+0x1d7c] ;  /* 0x001d7c0001007983 */ /* 0x000ee20000300800 */
[----:B------:R-:W-:Y:S02]  /*53630*/  LOP3.LUT R235, R235, 0x20, RZ, 0x3c, !PT ;  /* 0x00000020ebeb7812 */ /* 0x000fe400078e3cff */
[----:B------:R-:W-:Y:S02]  /*53640*/  ISETP.LT.AND P5, PT, R246, c[0x0][0x178], !P3 ;  /* 0x00005e00f6007a0c */ /* 0x000fe40005fa1270 */
[----:B------:R-:W-:Y:S01]  /*53650*/  ISETP.LT.AND P6, PT, R245, c[0x0][0x178], !P3 ;  /* 0x00005e00f5007a0c */ /* 0x000fe20005fc1270 */
[----:B------:R-:W1:Y:S01]  /*53660*/  LDS.128 R12, [R235] ;  /* 0x00000000eb0c7984 */ /* 0x000e620000000c00 */
[----:B------:R-:W-:Y:S01]  /*53670*/  ISETP.LT.AND P3, PT, R244, c[0x0][0x178], !P3 ;  /* 0x00005e00f4007a0c */ /* 0x000fe20005f61270 */
[C---:B------:R-:W-:Y:S01]  /*53680*/  IMAD.WIDE R20, R27.reuse, 0x4, R228 ;  /* 0x000000041b147825 */ /* 0x040fe200078e02e4 */
[----:B------:R-:W-:Y:S01]  /*53690*/  ISETP.GE.AND P0, PT, R24, c[0x0][0x17c], PT ;  /* 0x00005f0018007a0c */ /* 0x000fe20003f06270 */
[----:B--2---:R-:W2:Y:S02]  /*536a0*/  LDL.LU R32, [R1+0x1d78] ;  /* 0x001d780001207983 */ /* 0x004ea40000300800 */
[----:B------:R-:W-:Y:S01]  /*536b0*/  IMAD.WIDE R22, R27, 0x4, R78 ;  /* 0x000000041b167825 */ /* 0x000fe200078e024e */
[----:B------:R-:W-:-:S03]  /*536c0*/  ISETP.LT.AND P2, PT, R247, c[0x0][0x178], !P4 ;  /* 0x00005e00f7007a0c */ /* 0x000fc60006741270 */
[C---:B------:R-:W-:Y:S01]  /*536d0*/  IMAD.WIDE R24, R27.reuse, 0x4, R76 ;  /* 0x000000041b187825 */ /* 0x040fe200078e024c */
[----:B------:R-:W-:Y:S01]  /*536e0*/  @P5 STG.E [R20.64], R33 ;  /* 0x0000002114005986 */ /* 0x000fe2000c101908 */
[----:B------:R-:W-:Y:S02]  /*536f0*/  ISETP.LT.AND P5, PT, R246, c[0x0][0x178], !P4 ;  /* 0x00005e00f6007a0c */ /* 0x000fe400067a1270 */
[----:B------:R-:W-:Y:S01]  /*53700*/  IADD3 R29, R27, c[0x0][0x198], RZ ;  /* 0x000066001b1d7a10 */ /* 0x000fe20007ffe0ff */
[----:B------:R-:W-:Y:S01]  /*53710*/  @P6 STG.E [R22.64], R197 ;  /* 0x000000c516006986 */ /* 0x000fe2000c101908 */
[----:B------:R-:W-:-:S03]  /*53720*/  ISETP.LT.AND P6, PT, R247, c[0x0][0x178], !P0 ;  /* 0x00005e00f7007a0c */ /* 0x000fc600047c1270 */
[----:B------:R4:W-:Y:S01]  /*53730*/  @P3 STG.E [R24.64], R9 ;  /* 0x0000000918003986 */ /* 0x0009e2000c101908 */
[----:B------:R-:W-:Y:S02]  /*53740*/  ISETP.LT.AND P3, PT, R245, c[0x0][0x178], !P4 ;  /* 0x00005e00f5007a0c */ /* 0x000fe40006761270 */
[----:B------:R-:W-:Y:S01]  /*53750*/  ISETP.LT.AND P4, PT, R244, c[0x0][0x178], !P4 ;  /* 0x00005e00f4007a0c */ /* 0x000fe20006781270 */
[C---:B------:R-:W-:Y:S01]  /*53760*/  IMAD.WIDE R2, R29.reuse, 0x4, R230 ;  /* 0x000000041d027825 */ /* 0x040fe200078e02e6 */
[----:B------:R-:W-:-:S03]  /*53770*/  IADD3 R31, R29, c[0x0][0x198], RZ ;  /* 0x000066001d1f7a10 */ /* 0x000fc60007ffe0ff */
[C---:B------:R-:W-:Y:S01]  /*53780*/  IMAD.WIDE R26, R29.reuse, 0x4, R228 ;  /* 0x000000041d1a7825 */ /* 0x040fe200078e02e4 */
[----:B------:R1:W-:Y:S03]  /*53790*/  @P2 STG.E [R2.64], R96 ;  /* 0x0000006002002986 */ /* 0x0003e6000c101908 */
[C---:B----4-:R-:W-:Y:S01]  /*537a0*/  IMAD.WIDE R8, R29.reuse, 0x4, R78 ;  /* 0x000000041d087825 */ /* 0x050fe200078e024e */
[----:B------:R-:W-:Y:S01]  /*537b0*/  @P5 STG.E [R26.64], R4 ;  /* 0x000000041a005986 */ /* 0x000fe2000c101908 */
[----:B------:R-:W-:Y:S02]  /*537c0*/  ISETP.LT.AND P5, PT, R246, c[0x0][0x178], !P0 ;  /* 0x00005e00f6007a0c */ /* 0x000fe400047a1270 */
[----:B------:R-:W-:Y:S01]  /*537d0*/  IMAD.WIDE R20, R29, 0x4, R76 ;  /* 0x000000041d147825 */ /* 0x000fe200078e024c */
[----:B------:R4:W-:Y:S03]  /*537e0*/  @P3 STG.E [R8.64], R204 ;  /* 0x000000cc08003986 */ /* 0x0009e6000c101908 */
[----:B------:R-:W-:Y:S01]  /*537f0*/  IMAD.WIDE R22, R31, 0x4, R230 ;  /* 0x000000041f167825 */ /* 0x000fe200078e02e6 */
[----:B------:R-:W-:Y:S01]  /*53800*/  ISETP.LT.AND P2, PT, R245, c[0x0][0x178], !P0 ;  /* 0x00005e00f5007a0c */ /* 0x000fe20004741270 */
[----:B-1----:R-:W-:Y:S01]  /*53810*/  @P4 STG.E [R20.64], R12 ;  /* 0x0000000c14004986 */ /* 0x002fe2000c101908 */
[----:B------:R-:W-:-:S03]  /*53820*/  ISETP.LT.AND P0, PT, R244, c[0x0][0x178], !P0 ;  /* 0x00005e00f4007a0c */ /* 0x000fc60004701270 */
[----:B------:R-:W-:Y:S01]  /*53830*/  @P6 STG.E [R22.64], R97 ;  /* 0x0000006116006986 */ /* 0x000fe2000c101908 */
[----:B------:R-:W-:Y:S01]  /*53840*/  ISETP.LT.AND P6, PT, R247, c[0x0][0x178], !P1 ;  /* 0x00005e00f7007a0c */ /* 0x000fe20004fc1270 */
[C---:B------:R-:W-:Y:S01]  /*53850*/  IMAD.WIDE R2, R31.reuse, 0x4, R228 ;  /* 0x000000041f027825 */ /* 0x040fe200078e02e4 */
[----:B------:R-:W-:Y:S01]  /*53860*/  ISETP.LT.AND P4, PT, R246, c[0x0][0x178], !P1 ;  /* 0x00005e00f6007a0c */ /* 0x000fe20004f81270 */
[----:B------:R-:W1:Y:S01]  /*53870*/  S2R R235, SR_TID.X ;  /* 0x0000000000eb7919 */ /* 0x000e620000002100 */
[C---:B------:R-:W-:Y:S01]  /*53880*/  IADD3 R33, R31.reuse, c[0x0][0x198], RZ ;  /* 0x000066001f217a10 */ /* 0x040fe20007ffe0ff */
[C---:B------:R-:W-:Y:S02]  /*53890*/  IMAD.WIDE R24, R31.reuse, 0x4, R78 ;  /* 0x000000041f187825 */ /* 0x040fe400078e024e */
[----:B------:R-:W-:Y:S01]  /*538a0*/  @P5 STG.E [R2.64], R5 ;  /* 0x0000000502005986 */ /* 0x000fe2000c101908 */
[----:B------:R-:W-:Y:S01]  /*538b0*/  ISETP.GE.AND P5, PT, R28, c[0x0][0x17c], PT ;  /* 0x00005f001c007a0c */ /* 0x000fe20003fa6270 */
[----:B----4-:R-:W-:Y:S01]  /*538c0*/  IMAD.WIDE R8, R31, 0x4, R76 ;  /* 0x000000041f087825 */ /* 0x010fe200078e024c */
[----:B------:R-:W-:Y:S01]  /*538d0*/  ISETP.GE.AND P3, PT, R30, c[0x0][0x17c], PT ;  /* 0x00005f001e007a0c */ /* 0x000fe20003f66270 */
[----:B------:R-:W-:Y:S02]  /*538e0*/  LDS.128 R20, [R252] ;  /* 0x00000000fc147984 */ /* 0x000fe40000000c00 */
[----:B------:R-:W-:-:S02]  /*538f0*/  IMAD.WIDE R26, R33, 0x4, R230 ;  /* 0x00000004211a7825 */ /* 0x000fc400078e02e6 */
[----:B------:R-:W-:Y:S02]  /*53900*/  @P2 STG.E [R24.64], R205 ;  /* 0x000000cd18002986 */ /* 0x000fe4000c101908 */
[----:B------:R-:W-:Y:S02]  /*53910*/  IMAD.WIDE R28, R33, 0x4, R228 ;  /* 0x00000004211c7825 */ /* 0x000fe400078e02e4 */
[----:B------:R-:W-:Y:S04]  /*53920*/  @P0 STG.E [R8.64], R13 ;  /* 0x0000000d08000986 */ /* 0x000fe8000c101908 */
[----:B------:R-:W-:Y:S04]  /*53930*/  @P6 STG.E [R26.64], R92 ;  /* 0x0000005c1a006986 */ /* 0x000fe8000c101908 */
[----:B------:R4:W-:Y:S04]  /*53940*/  @P4 STG.E [R28.64], R188 ;  /* 0x000000bc1c004986 */ /* 0x0009e8000c101908 */
[----:B------:R-:W2:Y:S04]  /*53950*/  LDL.LU R30, [R1+0x1d74] ;  /* 0x001d7400011e7983 */ /* 0x000ea80000300800 */
[----:B----4-:R-:W4:Y:S01]  /*53960*/  LDL.LU R28, [R1+0x1d6c] ;  /* 0x001d6c00011c7983 */ /* 0x010f220000300800 */
[----:B------:R-:W-:Y:S01]  /*53970*/  ISETP.LT.AND P2, PT, R245, c[0x0][0x178], !P1 ;  /* 0x00005e00f5007a0c */ /* 0x000fe20004f41270 */
[----:B------:R-:W-:-:S12]  /*53980*/  IMAD.WIDE R2, R33, 0x4, R78 ;  /* 0x0000000421027825 */ /* 0x000fd800078e024e */
[----:B------:R3:W-:Y:S01]  /*53990*/  @P2 STG.E [R2.64], R220 ;  /* 0x000000dc02002986 */ /* 0x0007e2000c101908 */
[C---:B-1----:R-:W-:Y:S01]  /*539a0*/  LOP3.LUT R234, R235.reuse, 0x7f, RZ, 0xc0, !PT ;  /* 0x0000007febea7812 */ /* 0x042fe200078ec0ff */
[----:B------:R-:W-:-:S05]  /*539b0*/  IMAD.SHL.U32 R235, R235, 0x400, RZ ;  /* 0x00000400ebeb7824 */ /* 0x000fca00078e00ff */
[----:B------:R-:W-:Y:S02]  /*539c0*/  LOP3.LUT R235, R235, 0x1800, RZ, 0xc0, !PT ;  /* 0x00001800ebeb7812 */ /* 0x000fe400078ec0ff */
[----:B---3--:R-:W-:Y:S02]  /*539d0*/  ISETP.GE.AND P2, PT, R0, c[0x0][0x17c], PT ;  /* 0x00005f0000007a0c */ /* 0x008fe40003f46270 */
[----:B------:R-:W3:Y:S01]  /*539e0*/  LDL.LU R0, [R1+0x1d68] ;  /* 0x001d680001007983 */ /* 0x000ee20000300800 */
[----:B------:R-:W-:-:S04]  /*539f0*/  LEA R235, R234, R235, 0x4 ;  /* 0x000000ebeaeb7211 */ /* 0x000fc800078e20ff */
[----:B------:R-:W-:-:S05]  /*53a00*/  LOP3.LUT R235, R235, 0x40, RZ, 0x3c, !PT ;  /* 0x00000040ebeb7812 */ /* 0x000fca00078e3cff */
[----:B------:R-:W1:Y:S01]  /*53a10*/  LDS.128 R16, [R235] ;  /* 0x00000000eb107984 */ /* 0x000e620000000c00 */
[----:B------:R-:W-:Y:S02]  /*53a20*/  ISETP.LT.AND P1, PT, R244, c[0x0][0x178], !P1 ;  /* 0x00005e00f4007a0c */ /* 0x000fe40004f21270 */
[----:B------:R-:W-:Y:S01]  /*53a30*/  ISETP.LT.AND P4, PT, R247, c[0x0][0x178], !P3 ;  /* 0x00005e00f7007a0c */ /* 0x000fe20005f81270 */
[C---:B------:R-:W-:Y:S01]  /*53a40*/  IMAD.WIDE R4, R33.reuse, 0x4, R76 ;  /* 0x0000000421047825 */ /* 0x040fe200078e024c */
[----:B------:R-:W-:Y:S02]  /*53a50*/  IADD3 R33, R33, c[0x0][0x198], RZ ;  /* 0x0000660021217a10 */ /* 0x000fe40007ffe0ff */
[----:B------:R-:W-:-:S03]  /*53a60*/  ISETP.LT.AND P6, PT, R246, c[0x0][0x178], !P3 ;  /* 0x00005e00f6007a0c */ /* 0x000fc60005fc1270 */
[----:B------:R-:W-:Y:S01]  /*53a70*/  IMAD.WIDE R8, R33, 0x4, R230 ;  /* 0x0000000421087825 */ /* 0x000fe200078e02e6 */
[----:B------:R-:W-:Y:S02]  /*53a80*/  ISETP.LT.AND P0, PT, R245, c[0x0][0x178], !P3 ;  /* 0x00005e00f5007a0c */ /* 0x000fe40005f01270 */
[----:B------:R-:W-:Y:S02]  /*53a90*/  ISETP.LT.AND P3, PT, R244, c[0x0][0x178], !P3 ;  /* 0x00005e00f4007a0c */ /* 0x000fe40005f61270 */
[C---:B------:R-:W-:Y:S01]  /*53aa0*/  IADD3 R29, R33.reuse, c[0x0][0x198], RZ ;  /* 0x00006600211d7a10 */ /* 0x040fe20007ffe0ff */
[----:B------:R-:W-:-:S04]  /*53ab0*/  IMAD.WIDE R12, R33, 0x4, R228 ;  /* 0x00000004210c7825 */ /* 0x000fc800078e02e4 */
[----:B------:R-:W-:-:S04]  /*53ac0*/  IMAD.WIDE R24, R33, 0x4, R78 ;  /* 0x0000000421187825 */ /* 0x000fc800078e024e */
[----:B------:R-:W-:-:S04]  /*53ad0*/  IMAD.WIDE R2, R33, 0x4, R76 ;  /* 0x0000000421027825 */ /* 0x000fc800078e024c */
[----:B------:R-:W-:Y:S01]  /*53ae0*/  IMAD.WIDE R26, R29, 0x4, R228 ;  /* 0x000000041d1a7825 */ /* 0x000fe200078e02e4 */
[----:B-1----:R1:W-:Y:S01]  /*53af0*/  @P1 STG.E [R4.64], R16 ;  /* 0x0000001004001986 */ /* 0x0023e2000c101908 */
[----:B------:R-:W-:-:S03]  /*53b00*/  ISETP.LT.AND P1, PT, R247, c[0x0][0x178], !P5 ;  /* 0x00005e00f7007a0c */ /* 0x000fc60006f21270 */
[----:B------:R2:W-:Y:S01]  /*53b10*/  @P4 STG.E [R8.64], R93 ;  /* 0x0000005d08004986 */ /* 0x0005e2000c101908 */
[----:B------:R-:W-:-:S03]  /*53b20*/  ISETP.LT.AND P4, PT, R246, c[0x0][0x178], !P5 ;  /* 0x00005e00f6007a0c */ /* 0x000fc60006f81270 */
[----:B------:R2:W-:Y:S01]  /*53b30*/  @P6 STG.E [R12.64], R189 ;  /* 0x000000bd0c006986 */ /* 0x0005e2000c101908 */
[----:B-1----:R-:W-:-:S03]  /*53b40*/  IMAD.WIDE R4, R29, 0x4, R230 ;  /* 0x000000041d047825 */ /* 0x002fc600078e02e6 */
[----:B------:R1:W-:Y:S01]  /*53b50*/  @P0 STG.E [R24.64], R221 ;  /* 0x000000dd18000986 */ /* 0x0003e2000c101908 */
[----:B------:R-:W-:Y:S02]  /*53b60*/  ISETP.LT.AND P0, PT, R245, c[0x0][0x178], !P5 ;  /* 0x00005e00f5007a0c */ /* 0x000fe40006f01270 */
        /* <DEDUP_REMOVED lines=8> */
[----:B--2---:R-:W-:-:S04]  /*53bf0*/  IMAD.WIDE R8, R29, 0x4, R78 ;  /* 0x000000041d087825 */ /* 0x004fc800078e024e */
[----:B------:R-:W-:Y:S01]  /*53c00*/  IMAD.WIDE R12, R29, 0x4, R76 ;  /* 0x000000041d0c7825 */ /* 0x000fe200078e024c */
[----:B------:R-:W-:Y:S03]  /*53c10*/  @P0 STG.E [R8.64], R224 ;  /* 0x000000e008000986 */ /* 0x000fe6000c101908 */
[----:B-1----:R-:W-:Y:S01]  /*53c20*/  IMAD.WIDE R24, R31, 0x4, R230 ;  /* 0x000000041f187825 */ /* 0x002fe200078e02e6 */
[----:B------:R-:W-:-:S03]  /*53c30*/  ISETP.GE.AND P1, PT, R32, c[0x0][0x17c], PT ;  /* 0x00005f0020007a0c */ /* 0x000fc60003f26270 */
[C---:B------:R-:W-:Y:S01]  /*53c40*/  IMAD.WIDE R2, R31.reuse, 0x4, R228 ;  /* 0x000000041f027825 */ /* 0x040fe200078e02e4 */
[----:B------:R-:W-:Y:S03]  /*53c50*/  @P5 STG.E [R12.64], R20 ;  /* 0x000000140c005986 */ /* 0x000fe6000c101908 */
[----:B------:R-:W-:Y:S01]  /*53c60*/  IMAD.WIDE R4, R31, 0x4, R78 ;  /* 0x000000041f047825 */ /* 0x000fe200078e024e */
[----:B------:R1:W-:Y:S01]  /*53c70*/  @P6 STG.E [R24.64], R125 ;  /* 0x0000007d18006986 */ /* 0x0003e2000c101908 */
[----:B------:R-:W-:-:S03]  /*53c80*/  ISETP.LT.AND P6, PT, R247, c[0x0][0x178], !P1 ;  /* 0x00005e00f7007a0c */ /* 0x000fc60004fc1270 */
[----:B------:R2:W-:Y:S01]  /*53c90*/  @P4 STG.E [R2.64], R193 ;  /* 0x000000c102004986 */ /* 0x0005e2000c101908 */
[----:B------:R-:W-:Y:S02]  /*53ca0*/  ISETP.LT.AND P5, PT, R246, c[0x0][0x178], !P1 ;  /* 0x00005e00f6007a0c */ /* 0x000fe40004fa1270 */
[----:B------:R-:W-:Y:S01]  /*53cb0*/  ISETP.LT.AND P4, PT, R244, c[0x0][0x178], !P1 ;  /* 0x00005e00f4007a0c */ /* 0x000fe20004f81270 */
[----:B------:R1:W-:Y:S01]  /*53cc0*/  @P3 STG.E [R4.64], R225 ;  /* 0x000000e104003986 */ /* 0x0003e2000c101908 */
[----:B------:R-:W-:Y:S02]  /*53cd0*/  ISETP.LT.AND P3, PT, R245, c[0x0][0x178], !P1 ;  /* 0x00005e00f5007a0c */ /* 0x000fe40004f61270 */
[----:B----4-:R-:W-:Y:S02]  /*53ce0*/  ISETP.GE.AND P1, PT, R28, c[0x0][0x17c], PT ;  /* 0x00005f001c007a0c */ /* 0x010fe40003f26270 */
[----:B------:R-:W4:Y:S01]  /*53cf0*/  LDL.LU R28, [R1+0x1d60] ;  /* 0x001d6000011c7983 */ /* 0x000f220000300800 */
[----:B------:R-:W-:-:S03]  /*53d00*/  ISETP.LT.AND P2, PT, R244, c[0x0][0x178], !P2 ;  /* 0x00005e00f4007a0c */ /* 0x000fc60005741270 */
[----:B------:R-:W4:Y:S01]  /*53d10*/  LDL.LU R26, [R1+0x1d5c] ;  /* 0x001d5c00011a7983 */ /* 0x000f220000300800 */
[----:B------:R-:W-:-:S03]  /*53d20*/  IADD3 R27, R31, c[0x0][0x198], RZ ;  /* 0x000066001f1b7a10 */ /* 0x000fc60007ffe0ff */
[----:B-1----:R-:W4:Y:S01]  /*53d30*/  LDL.LU R24, [R1+0x1d50] ;  /* 0x001d500001187983 */ /* 0x002f220000300800 */
[----:B------:R-:W-:-:S04]  /*53d40*/  IMAD.WIDE R8, R31, 0x4, R76 ;  /* 0x000000041f087825 */ /* 0x000fc800078e024c */
[C---:B------:R-:W-:Y:S01]  /*53d50*/  IMAD.WIDE R12, R27.reuse, 0x4, R230 ;  /* 0x000000041b0c7825 */ /* 0x040fe200078e02e6 */
[----:B------:R1:W-:Y:S03]  /*53d60*/  @P2 STG.E [R8.64], R21 ;  /* 0x0000001508002986 */ /* 0x0003e6000c101908 */
[C---:B------:R-:W-:Y:S01]  /*53d70*/  IMAD.WIDE R16, R27.reuse, 0x4, R228 ;  /* 0x000000041b107825 */ /* 0x040fe200078e02e4 */
[----:B------:R1:W-:Y:S03]  /*53d80*/  @P6 STG.E [R12.64], R162 ;  /* 0x000000a20c006986 */ /* 0x0003e6000c101908 */
[----:B--2---:R-:W-:Y:S01]  /*53d90*/  IMAD.WIDE R2, R27, 0x4, R78 ;  /* 0x000000041b027825 */ /* 0x004fe200078e024e */
        /* <DEDUP_REMOVED lines=8> */
[----:B------:R-:W-:-:S03]  /*53e20*/  ISETP.LT.AND P6, PT, R246, c[0x0][0x178], !P0 ;  /* 0x00005e00f6007a0c */ /* 0x000fc600047c1270 */
[----:B-1----:R-:W-:Y:S01]  /*53e30*/  IMAD.WIDE R8, R27, 0x4, R230 ;  /* 0x000000041b087825 */ /* 0x002fe200078e02e6 */
[----:B------:R-:W-:Y:S01]  /*53e40*/  ISETP.LT.AND P2, PT, R245, c[0x0][0x178], !P0 ;  /* 0x00005e00f5007a0c */ /* 0x000fe20004741270 */
[----:B------:R1:W-:Y:S01]  /*53e50*/  @P4 STG.E [R4.64], R10 ;  /* 0x0000000a04004986 */ /* 0x0003e2000c101908 */
[----:B------:R-:W-:Y:S02]  /*53e60*/  ISETP.LT.AND P0, PT, R244, c[0x0][0x178], !P0 ;  /* 0x00005e00f4007a0c */ /* 0x000fe40004701270 */
[----:B------:R-:W-:Y:S01]  /*53e70*/  ISETP.LT.AND P4, PT, R247, c[0x0][0x178], !P1 ;  /* 0x00005e00f7007a0c */ /* 0x000fe20004f81270 */
[----:B------:R1:W-:Y:S01]  /*53e80*/  @P5 STG.E [R8.64], R163 ;  /* 0x000000a308005986 */ /* 0x0003e2000c101908 */
[----:B------:R-:W-:Y:S01]  /*53e90*/  ISETP.LT.AND P5, PT, R246, c[0x0][0x178], !P1 ;  /* 0x00005e00f6007a0c */ /* 0x000fe20004fa1270 */
[C---:B------:R-:W-:Y:S01]  /*53ea0*/  IMAD.WIDE R12, R27.reuse, 0x4, R228 ;  /* 0x000000041b0c7825 */ /* 0x040fe200078e02e4 */
[----:B------:R-:W-:-:S03]  /*53eb0*/  IADD3 R25, R27, c[0x0][0x198], RZ ;  /* 0x000066001b197a10 */ /* 0x000fc60007ffe0ff */
[C---:B--2---:R-:W-:Y:S01]  /*53ec0*/  IMAD.WIDE R16, R27.reuse, 0x4, R78 ;  /* 0x000000041b107825 */ /* 0x044fe200078e024e */
        /* <DEDUP_REMOVED lines=9> */
[----:B------:R-:W-:Y:S01]  /*53f60*/  @P4 STG.E [R4.64], R98 ;  /* 0x0000006204004986 */ /* 0x000fe2000c101908 */
[----:B------:R-:W-:-:S03]  /*53f70*/  IADD3 R27, R25, c[0x0][0x198], RZ ;  /* 0x00006600191b7a10 */ /* 0x000fc60007ffe0ff */
[----:B------:R1:W-:Y:S01]  /*53f80*/  @P5 STG.E [R20.64], R6 ;  /* 0x0000000614005986 */ /* 0x0003e2000c101908 */
[----:B------:R-:W-:Y:S01]  /*53f90*/  ISETP.LT.AND P5, PT, R246, c[0x0][0x178], !P3 ;  /* 0x00005e00f6007a0c */ /* 0x000fe20005fa1270 */
[----:B------:R-:W-:-:S04]  /*53fa0*/  IMAD.WIDE R8, R25, 0x4, R78 ;  /* 0x0000000419087825 */ /* 0x000fc800078e024e */
[----:B--2---:R-:W-:Y:S01]  /*53fb0*/  IMAD.WIDE R12, R25, 0x4, R76 ;  /* 0x00000004190c7825 */ /* 0x004fe200078e024c */
[----:B------:R2:W-:Y:S03]  /*53fc0*/  @P2 STG.E [R8.64], R206 ;  /* 0x000000ce08002986 */ /* 0x0005e6000c101908 */
[----:B------:R-:W-:Y:S01]  /*53fd0*/  IMAD.WIDE R16, R27, 0x4, R230 ;  /* 0x000000041b107825 */ /* 0x000fe200078e02e6 */
[----:B------:R-:W-:Y:S01]  /*53fe0*/  ISETP.LT.AND P4, PT, R245, c[0x0][0x178], !P3 ;  /* 0x00005e00f5007a0c */ /* 0x000fe20005f81270 */
[----:B------:R2:W-:Y:S02]  /*53ff0*/  @P1 STG.E [R12.64], R14 ;  /* 0x0000000e0c001986 */ /* 0x0005e4000c101908 */
[C---:B-1----:R-:W-:Y:S01]  /*54000*/  IMAD.WIDE R2, R27.reuse, 0x4, R228 ;  /* 0x000000041b027825 */ /* 0x042fe200078e02e4 */
[----:B------:R-:W-:Y:S01]  /*54010*/  ISETP.LT.AND P3, PT, R244, c[0x0][0x178], !P3 ;  /* 0x00005e00f4007a0c */ /* 0x000fe20005f61270 */
[----:B------:R-:W-:Y:S01]  /*54020*/  @P6 STG.E [R16.64], R99 ;  /* 0x0000006310006986 */ /* 0x000fe2000c101908 */
[----:B------:R-:W-:-:S03]  /*54030*/  IADD3 R21, R27, c[0x0][0x198], RZ ;  /* 0x000066001b157a10 */ /* 0x000fc60007ffe0ff */
[----:B------:R1:W-:Y:S01]  /*54040*/  @P5 STG.E [R2.64], R7 ;  /* 0x0000000702005986 */ /* 0x0003e2000c101908 */
[----:B------:R-:W-:-:S04]  /*54050*/  IMAD.WIDE R4, R27, 0x4, R78 ;  /* 0x000000041b047825 */ /* 0x000fc800078e024e */
[----:B--2---:R-:W-:Y:S01]  /*54060*/  IMAD.WIDE R8, R27, 0x4, R76 ;  /* 0x000000041b087825 */ /* 0x004fe200078e024c */
[----:B------:R2:W-:Y:S03]  /*54070*/  @P4 STG.E [R4.64], R207 ;  /* 0x000000cf04004986 */ /* 0x0005e6000c101908 */
[C---:B------:R-:W-:Y:S01]  /*54080*/  IMAD.WIDE R10, R21.reuse, 0x4, R230 ;  /* 0x00000004150a7825 */ /* 0x040fe200078e02e6 */
[----:B------:R4:W-:Y:S03]  /*54090*/  @P3 STG.E [R8.64], R15 ;  /* 0x0000000f08003986 */ /* 0x0009e6000c101908 */
[----:B------:R-:W-:-:S04]  /*540a0*/  IMAD.WIDE R12, R21, 0x4, R228 ;  /* 0x00000004150c7825 */ /* 0x000fc800078e02e4 */
[----:B-1----:R-:W-:-:S04]  /*540b0*/  IMAD.WIDE R2, R21, 0x4, R78 ;  /* 0x0000000415027825 */ /* 0x002fc800078e024e */
[----:B--2---:R-:W-:Y:S01]  /*540c0*/  IMAD.WIDE R4, R21, 0x4, R76 ;  /* 0x0000000415047825 */ /* 0x004fe200078e024c */
[----:B----4-:R-:W-:-:S04]  /*540d0*/  ISETP.GE.AND P0, PT, R28, c[0x0][0x17c], PT ;  /* 0x00005f001c007a0c */ /* 0x010fc80003f06270 */
[----:B------:R-:W-:Y:S02]  /*540e0*/  ISETP.LT.AND P6, PT, R247, c[0x0][0x178], !P0 ;  /* 0x00005e00f7007a0c */ /* 0x000fe400047c1270 */
[----:B------:R-:W-:Y:S02]  /*540f0*/  ISETP.LT.AND P2, PT, R246, c[0x0][0x178], !P0 ;  /* 0x00005e00f6007a0c */ /* 0x000fe40004741270 */
[----:B------:R-:W-:Y:S02]  /*54100*/  ISETP.LT.AND P5, PT, R245, c[0x0][0x178], !P0 ;  /* 0x00005e00f5007a0c */ /* 0x000fe400047a1270 */
[----:B------:R-:W-:Y:S02]  /*54110*/  ISETP.LT.AND P0, PT, R244, c[0x0][0x178], !P0 ;  /* 0x00005e00f4007a0c */ /* 0x000fe40004701270 */
[----:B------:R-:W-:Y:S02]  /*54120*/  ISETP.GE.AND P1, PT, R26, c[0x0][0x17c], PT ;  /* 0x00005f001a007a0c */ /* 0x000fe40003f26270 */
[----:B------:R-:W-:-:S02]  /*54130*/  ISETP.GE.AND P4, PT, R24, c[0x0][0x17c], PT ;  /* 0x00005f0018007a0c */ /* 0x000fc40003f86270 */
[----:B------:R-:W-:Y:S01]  /*54140*/  ISETP.LT.AND P3, PT, R247, c[0x0][0x178], !P1 ;  /* 0x00005e00f7007a0c */ /* 0x000fe20004f61270 */
[----:B------:R1:W-:Y:S01]  /*54150*/  @P6 STG.E [R10.64], R94 ;  /* 0x0000005e0a006986 */ /* 0x0003e2000c101908 */
[----:B------:R-:W-:-:S03]  /*54160*/  ISETP.LT.AND P6, PT, R246, c[0x0][0x178], !P1 ;  /* 0x00005e00f6007a0c */ /* 0x000fc60004fc1270 */
[----:B------:R-:W-:Y:S01]  /*54170*/  @P2 STG.E [R12.64], R190 ;  /* 0x000000be0c002986 */ /* 0x000fe2000c101908 */
[----:B------:R-:W-:-:S03]  /*54180*/  IADD3 R17, R21, c[0x0][0x198], RZ ;  /* 0x0000660015117a10 */ /* 0x000fc60007ffe0ff */
[----:B------:R2:W-:Y:S01]  /*54190*/  @P5 STG.E [R2.64], R222 ;  /* 0x000000de02005986 */ /* 0x0005e2000c101908 */
[----:B------:R-:W-:Y:S02]  /*541a0*/  ISETP.LT.AND P5, PT, R245, c[0x0][0x178], !P1 ;  /* 0x00005e00f5007a0c */ /* 0x000fe40004fa1270 */
[----:B------:R-:W-:Y:S01]  /*541b0*/  ISETP.LT.AND P1, PT, R244, c[0x0][0x178], !P1 ;  /* 0x00005e00f4007a0c */ /* 0x000fe20004f21270 */
[----:B------:R4:W-:Y:S01]  /*541c0*/  @P0 STG.E [R4.64], R18 ;  /* 0x0000001204000986 */ /* 0x0009e2000c101908 */
[----:B------:R-:W-:Y:S01]  /*541d0*/  ISETP.LT.AND P0, PT, R247, c[0x0][0x178], !P4 ;  /* 0x00005e00f7007a0c */ /* 0x000fe20006701270 */
[C---:B------:R-:W-:Y:S01]  /*541e0*/  IMAD.WIDE R6, R17.reuse, 0x4, R230 ;  /* 0x0000000411067825 */ /* 0x040fe200078e02e6 */
[----:B------:R-:W-:-:S03]  /*541f0*/  IADD3 R15, R17, c[0x0][0x198], RZ ;  /* 0x00006600110f7a10 */ /* 0x000fc60007ffe0ff */
[C---:B------:R-:W-:Y:S01]  /*54200*/  IMAD.WIDE R8, R17.reuse, 0x4, R228 ;  /* 0x0000000411087825 */ /* 0x040fe200078e02e4 */
[----:B------:R4:W-:Y:S03]  /*54210*/  @P3 STG.E [R6.64], R95 ;  /* 0x0000005f06003986 */ /* 0x0009e6000c101908 */
[C---:B-1----:R-:W-:Y:S01]  /*54220*/  IMAD.WIDE R10, R17.reuse, 0x4, R78 ;  /* 0x00000004110a7825 */ /* 0x042fe200078e024e */
[----:B------:R1:W-:Y:S03]  /*54230*/  @P6 STG.E [R8.64], R191 ;  /* 0x000000bf08006986 */ /* 0x0003e6000c101908 */
[----:B--2---:R-:W-:Y:S01]  /*54240*/  IMAD.WIDE R2, R17, 0x4, R76 ;  /* 0x0000000411027825 */ /* 0x004fe200078e024c */
[----:B------:R2:W-:Y:S03]  /*54250*/  @P5 STG.E [R10.64], R223 ;  /* 0x000000df0a005986 */ /* 0x0005e6000c101908 */
[----:B------:R-:W-:Y:S01]  /*54260*/  IMAD.WIDE R12, R15, 0x4, R230 ;  /* 0x000000040f0c7825 */ /* 0x000fe200078e02e6 */
[----:B------:R2:W-:Y:S01]  /*54270*/  @P1 STG.E [R2.64], R19 ;  /* 0x0000001302001986 */ /* 0x0005e2000c101908 */
[----:B------:R-:W-:-:S03]  /*54280*/  ISETP.LT.AND P5, PT, R246, c[0x0][0x178], !P4 ;  /* 0x00005e00f6007a0c */ /* 0x000fc600067a1270 */
[----:B------:R2:W-:Y:S01]  /*54290*/  @P0 STG.E [R12.64], R126 ;  /* 0x0000007e0c000986 */ /* 0x0005e2000c101908 */
[----:B------:R-:W-:Y:S02]  /*542a0*/  ISETP.LT.AND P0, PT, R245, c[0x0][0x178], !P4 ;  /* 0x00005e00f5007a0c */ /* 0x000fe40006701270 */
[----:B------:R-:W-:Y:S02]  /*542b0*/  ISETP.LT.AND P4, PT, R244, c[0x0][0x178], !P4 ;  /* 0x00005e00f4007a0c */ /* 0x000fe40006781270 */
[C---:B------:R-:W-:Y:S01]  /*542c0*/  IADD3 R17, R15.reuse, c[0x0][0x198], RZ ;  /* 0x000066000f117a10 */ /* 0x040fe20007ffe0ff */
[----:B----4-:R-:W-:-:S04]  /*542d0*/  IMAD.WIDE R4, R15, 0x4, R228 ;  /* 0x000000040f047825 */ /* 0x010fc800078e02e4 */
[C---:B------:R-:W-:Y:S01]  /*542e0*/  IMAD.WIDE R6, R15.reuse, 0x4, R78 ;  /* 0x000000040f067825 */ /* 0x040fe200078e024e */
[----:B------:R2:W-:Y:S03]  /*542f0*/  @P5 STG.E [R4.64], R194 ;  /* 0x000000c204005986 */ /* 0x0005e6000c101908 */
[----:B-1----:R-:W-:Y:S01]  /*54300*/  IMAD.WIDE R8, R15, 0x4, R76 ;  /* 0x000000040f087825 */ /* 0x002fe200078e024c */
[----:B------:R2:W-:Y:S03]  /*54310*/  @P0 STG.E [R6.64], R226 ;  /* 0x000000e206000986 */ /* 0x0005e6000c101908 */
[C---:B------:R-:W-:Y:S01]  /*54320*/  IMAD.WIDE R230, R17.reuse, 0x4, R230 ;  /* 0x0000000411e67825 */ /* 0x040fe200078e02e6 */
[----:B------:R2:W-:Y:S03]  /*54330*/  @P4 STG.E [R8.64], R22 ;  /* 0x0000001608004986 */ /* 0x0005e6000c101908 */
[----:B------:R-:W-:-:S04]  /*54340*/  IMAD.WIDE R228, R17, 0x4, R228 ;  /* 0x0000000411e47825 */ /* 0x000fc800078e02e4 */
[----:B------:R-:W-:-:S04]  /*54350*/  IMAD.WIDE R78, R17, 0x4, R78 ;  /* 0x00000004114e7825 */ /* 0x000fc800078e024e */
[----:B------:R-:W-:Y:S01]  /*54360*/  IMAD.WIDE R76, R17, 0x4, R76 ;  /* 0x00000004114c7825 */ /* 0x000fe200078e024c */
[----:B---3--:R-:W-:-:S04]  /*54370*/  ISETP.GE.AND P2, PT, R0, c[0x0][0x17c], PT ;  /* 0x00005f0000007a0c */ /* 0x008fc80003f46270 */
[----:B------:R-:W-:Y:S02]  /*54380*/  ISETP.LT.AND P3, PT, R247, c[0x0][0x178], !P2 ;  /* 0x00005e00f7007a0c */ /* 0x000fe40005761270 */
[----:B------:R-:W-:Y:S02]  /*54390*/  ISETP.LT.AND P6, PT, R246, c[0x0][0x178], !P2 ;  /* 0x00005e00f6007a0c */ /* 0x000fe400057c1270 */
[----:B------:R-:W-:Y:S02]  /*543a0*/  ISETP.LT.AND P1, PT, R245, c[0x0][0x178], !P2 ;  /* 0x00005e00f5007a0c */ /* 0x000fe40005721270 */
[----:B------:R-:W-:-:S07]  /*543b0*/  ISETP.LT.AND P2, PT, R244, c[0x0][0x178], !P2 ;  /* 0x00005e00f4007a0c */ /* 0x000fce0005741270 */
[----:B------:R2:W-:Y:S04]  /*543c0*/  @P3 STG.E [R230.64], R127 ;  /* 0x0000007fe6003986 */ /* 0x0005e8000c101908 */
[----:B------:R2:W-:Y:S04]  /*543d0*/  @P6 STG.E [R228.64], R195 ;  /* 0x000000c3e4006986 */ /* 0x0005e8000c101908 */
[----:B------:R2:W-:Y:S01]  /*543e0*/  @P1 STG.E [R78.64], R227 ;  /* 0x000000e34e001986 */ /* 0x0005e2000c101908 */
[----:B------:R-:W-:Y:S05]  /*543f0*/  @!P2 EXIT ;  /* 0x000000000000a94d */ /* 0x000fea0003800000 */
[----:B------:R-:W-:Y:S01]  /*54400*/  STG.E [R76.64], R23 ;  /* 0x000000174c007986 */ /* 0x000fe2000c101908 */
[----:B------:R-:W-:Y:S05]  /*54410*/  EXIT ;  /* 0x000000000000794d */ /* 0x000fea0003800000 */
.L_x_2:
[----:B------:R-:W-:-:S00]  /*54420*/  BRA `(.L_x_2) ;  /* 0xfffffff000007947 */ /* 0x000fc0000383ffff */
[----:B------:R-:W-:-:S00]  /*54430*/  NOP ;  /* 0x0000000000007918 */ /* 0x000fc00000000000 */
        /* <DEDUP_REMOVED lines=12> */
.L_x_3:


//--------------------- .nv.shared.matmul_kernel  --------------------------
	.section	.nv.shared.matmul_kernel,"aw",@nobits
	.sectionflags	@""
	.align	16
